//
// Generated by NVIDIA NVVM Compiler
//
// Compiler Build ID: CL-36424714
// Cuda compilation tools, release 13.0, V13.0.88
// Based on NVVM 20.0.0
//

.version 9.0
.target sm_100
.address_size 64

	// .globl	_Z6matmuliiiPKfS0_PjPfS2_
// _ZZN3cub18CUB_300001_SM_10006detail6reduce27DeviceSegmentedReduceKernelINS2_10policy_hubIii5AddOpE10Policy1000EPiS8_S8_S8_iS5_iiEEvT0_T1_T2_T3_T5_T6_E12temp_storage has been demoted
// _ZZN3cub18CUB_300001_SM_10006detail6reduce27DeviceSegmentedReduceKernelINS2_10policy_hubIfi5AddOpE10Policy1000EPfS8_PiS9_iS5_ffEEvT0_T1_T2_T3_T5_T6_E12temp_storage has been demoted
.global .align 1 .b8 _ZN34_INTERNAL_7f11a92b_4_k_cu_312700484cuda3std3__45__cpo5beginE[1];
.global .align 1 .b8 _ZN34_INTERNAL_7f11a92b_4_k_cu_312700484cuda3std3__45__cpo3endE[1];
.global .align 1 .b8 _ZN34_INTERNAL_7f11a92b_4_k_cu_312700484cuda3std3__45__cpo6cbeginE[1];
.global .align 1 .b8 _ZN34_INTERNAL_7f11a92b_4_k_cu_312700484cuda3std3__45__cpo4cendE[1];
.global .align 1 .b8 _ZN34_INTERNAL_7f11a92b_4_k_cu_312700484cuda3std3__45__cpo6rbeginE[1];
.global .align 1 .b8 _ZN34_INTERNAL_7f11a92b_4_k_cu_312700484cuda3std3__45__cpo4rendE[1];
.global .align 1 .b8 _ZN34_INTERNAL_7f11a92b_4_k_cu_312700484cuda3std3__45__cpo7crbeginE[1];
.global .align 1 .b8 _ZN34_INTERNAL_7f11a92b_4_k_cu_312700484cuda3std3__45__cpo5crendE[1];
.global .align 1 .b8 _ZN34_INTERNAL_7f11a92b_4_k_cu_312700484cuda3std3__436_GLOBAL__N__7f11a92b_4_k_cu_312700486ignoreE[1];
.global .align 1 .b8 _ZN34_INTERNAL_7f11a92b_4_k_cu_312700484cuda3std3__419piecewise_constructE[1];
.global .align 1 .b8 _ZN34_INTERNAL_7f11a92b_4_k_cu_312700484cuda3std3__48in_placeE[1];
.global .align 1 .b8 _ZN34_INTERNAL_7f11a92b_4_k_cu_312700484cuda3std3__420unreachable_sentinelE[1];
.global .align 1 .b8 _ZN34_INTERNAL_7f11a92b_4_k_cu_312700484cuda3std3__47nulloptE[1];
.global .align 1 .b8 _ZN34_INTERNAL_7f11a92b_4_k_cu_312700484cuda3std6ranges3__45__cpo4swapE[1];
.global .align 1 .b8 _ZN34_INTERNAL_7f11a92b_4_k_cu_312700484cuda3std6ranges3__45__cpo9iter_moveE[1];
.global .align 1 .b8 _ZN34_INTERNAL_7f11a92b_4_k_cu_312700484cuda3std6ranges3__45__cpo5beginE[1];
.global .align 1 .b8 _ZN34_INTERNAL_7f11a92b_4_k_cu_312700484cuda3std6ranges3__45__cpo3endE[1];
.global .align 1 .b8 _ZN34_INTERNAL_7f11a92b_4_k_cu_312700484cuda3std6ranges3__45__cpo6cbeginE[1];
.global .align 1 .b8 _ZN34_INTERNAL_7f11a92b_4_k_cu_312700484cuda3std6ranges3__45__cpo4cendE[1];
.global .align 1 .b8 _ZN34_INTERNAL_7f11a92b_4_k_cu_312700484cuda3std6ranges3__45__cpo7advanceE[1];
.global .align 1 .b8 _ZN34_INTERNAL_7f11a92b_4_k_cu_312700484cuda3std6ranges3__45__cpo9iter_swapE[1];
.global .align 1 .b8 _ZN34_INTERNAL_7f11a92b_4_k_cu_312700484cuda3std6ranges3__45__cpo4nextE[1];
.global .align 1 .b8 _ZN34_INTERNAL_7f11a92b_4_k_cu_312700484cuda3std6ranges3__45__cpo4prevE[1];
.global .align 1 .b8 _ZN34_INTERNAL_7f11a92b_4_k_cu_312700484cuda3std6ranges3__45__cpo4dataE[1];
.global .align 1 .b8 _ZN34_INTERNAL_7f11a92b_4_k_cu_312700484cuda3std6ranges3__45__cpo5cdataE[1];
.global .align 1 .b8 _ZN34_INTERNAL_7f11a92b_4_k_cu_312700484cuda3std6ranges3__45__cpo4sizeE[1];
.global .align 1 .b8 _ZN34_INTERNAL_7f11a92b_4_k_cu_312700484cuda3std6ranges3__45__cpo5ssizeE[1];
.global .align 1 .b8 _ZN34_INTERNAL_7f11a92b_4_k_cu_312700484cuda3std6ranges3__45__cpo8distanceE[1];
.global .align 1 .b8 _ZN34_INTERNAL_7f11a92b_4_k_cu_312700486thrust24THRUST_300001_SM_1000_NS6system6detail10sequential3seqE[1];
.extern .shared .align 16 .b8 my_shared_memory[];

.visible .entry _Z6matmuliiiPKfS0_PjPfS2_(
	.param .u32 _Z6matmuliiiPKfS0_PjPfS2__param_0,
	.param .u32 _Z6matmuliiiPKfS0_PjPfS2__param_1,
	.param .u32 _Z6matmuliiiPKfS0_PjPfS2__param_2,
	.param .u64 .ptr .align 1 _Z6matmuliiiPKfS0_PjPfS2__param_3,
	.param .u64 .ptr .align 1 _Z6matmuliiiPKfS0_PjPfS2__param_4,
	.param .u64 .ptr .align 1 _Z6matmuliiiPKfS0_PjPfS2__param_5,
	.param .u64 .ptr .align 1 _Z6matmuliiiPKfS0_PjPfS2__param_6,
	.param .u64 .ptr .align 1 _Z6matmuliiiPKfS0_PjPfS2__param_7
)
{
	.local .align 16 .b8 	__local_depot0[32];
	.reg .b64 	%SP;
	.reg .b64 	%SPL;
	.reg .pred 	%p<57>;
	.reg .b32 	%r<798>;
	.reg .b32 	%f<301>;
	.reg .b64 	%rd<112>;

	mov.u64 	%SPL, __local_depot0;
	ld.param.u32 	%r280, [_Z6matmuliiiPKfS0_PjPfS2__param_0];
	ld.param.u32 	%r281, [_Z6matmuliiiPKfS0_PjPfS2__param_1];
	ld.param.u32 	%r282, [_Z6matmuliiiPKfS0_PjPfS2__param_2];
	ld.param.u64 	%rd33, [_Z6matmuliiiPKfS0_PjPfS2__param_5];
	ld.param.u64 	%rd34, [_Z6matmuliiiPKfS0_PjPfS2__param_6];
	ld.param.u64 	%rd35, [_Z6matmuliiiPKfS0_PjPfS2__param_7];
	cvta.to.global.u64 	%rd1, %rd33;
	cvta.to.global.u64 	%rd2, %rd35;
	cvta.to.global.u64 	%rd3, %rd34;
	add.u64 	%rd4, %SPL, 0;
	add.u64 	%rd5, %SPL, 16;
	mov.u32 	%r283, %ctaid.x;
	shl.b32 	%r1, %r283, 6;
	mov.u32 	%r2, %tid.y;
	shl.b32 	%r3, %r2, 5;
	mov.b32 	%r284, 0;
	st.local.v4.u32 	[%rd5], {%r284, %r284, %r284, %r284};
	setp.lt.s32 	%p2, %r281, 1;
	@%p2 bra 	$L__BB0_67;
	mov.u32 	%r287, %tid.x;
	add.s32 	%r288, %r3, %r287;
	shr.u32 	%r4, %r287, 2;
	add.s32 	%r289, %r1, %r4;
	shl.b32 	%r5, %r282, 3;
	shl.b32 	%r290, %r287, 7;
	and.b32  	%r291, %r290, 384;
	shl.b32 	%r292, %r2, 11;
	or.b32  	%r293, %r291, %r292;
	add.s32 	%r6, %r288, %r1;
	setp.gt.u32 	%p3, %r288, 63;
	setp.ge.s32 	%p4, %r6, %r280;
	or.pred  	%p1, %p3, %p4;
	mul.lo.s32 	%r294, %r289, %r282;
	cvt.s64.s32 	%rd38, %r294;
	shl.b32 	%r7, %r282, 4;
	add.s32 	%r295, %r294, %r7;
	cvt.s64.s32 	%rd39, %r295;
	shl.b32 	%r296, %r282, 5;
	add.s32 	%r297, %r296, %r294;
	cvt.s64.s32 	%rd40, %r297;
	add.s32 	%r298, %r297, %r7;
	cvt.s64.s32 	%rd41, %r298;
	add.s32 	%r299, %r293, %r4;
	shl.b32 	%r300, %r299, 2;
	mov.u32 	%r301, my_shared_memory;
	add.s32 	%r8, %r301, %r300;
	cvt.u64.u32 	%rd42, %r287;
	and.b64  	%rd6, %rd42, 3;
	add.s64 	%rd43, %rd38, %rd6;
	shl.b64 	%rd7, %rd43, 2;
	mul.wide.u32 	%rd44, %r5, 4;
	add.s64 	%rd45, %rd39, %rd6;
	shl.b64 	%rd8, %rd45, 2;
	add.s64 	%rd9, %rd8, %rd44;
	add.s64 	%rd46, %rd40, %rd6;
	shl.b64 	%rd10, %rd46, 2;
	add.s64 	%rd11, %rd10, %rd44;
	add.s64 	%rd47, %rd41, %rd6;
	shl.b64 	%rd12, %rd47, 2;
	mov.b32 	%r639, 0;
$L__BB0_2:
	mov.u32 	%r17, %r639;
	setp.lt.s32 	%p5, %r282, 1;
	bar.sync 	0;
	mov.u32 	%r302, %tid.y;
	shl.b32 	%r303, %r302, 5;
	add.s32 	%r18, %r17, %r303;
	sub.s32 	%r19, %r281, %r18;
	shr.s32 	%r304, %r19, 31;
	shr.u32 	%r305, %r304, 29;
	add.s32 	%r306, %r19, %r305;
	shr.s32 	%r307, %r306, 3;
	min.s32 	%r20, %r307, 3;
	mov.f32 	%f234, 0f80000000;
	mov.f32 	%f235, %f234;
	mov.f32 	%f236, %f234;
	mov.f32 	%f237, %f234;
	mov.f32 	%f238, %f234;
	mov.f32 	%f239, %f234;
	mov.f32 	%f240, %f234;
	mov.f32 	%f241, %f234;
	mov.f32 	%f242, %f234;
	mov.f32 	%f243, %f234;
	mov.f32 	%f244, %f234;
	mov.f32 	%f245, %f234;
	mov.f32 	%f246, %f234;
	mov.f32 	%f247, %f234;
	mov.f32 	%f248, %f234;
	mov.f32 	%f249, %f234;
	mov.f32 	%f250, %f234;
	mov.f32 	%f251, %f234;
	mov.f32 	%f252, %f234;
	mov.f32 	%f253, %f234;
	mov.f32 	%f254, %f234;
	mov.f32 	%f255, %f234;
	mov.f32 	%f256, %f234;
	mov.f32 	%f257, %f234;
	mov.f32 	%f258, %f234;
	mov.f32 	%f259, %f234;
	mov.f32 	%f260, %f234;
	mov.f32 	%f261, %f234;
	mov.f32 	%f262, %f234;
	mov.f32 	%f263, %f234;
	mov.f32 	%f264, %f234;
	mov.f32 	%f265, %f234;
	mov.f32 	%f266, %f234;
	mov.f32 	%f267, %f234;
	mov.f32 	%f268, %f234;
	mov.f32 	%f269, %f234;
	mov.f32 	%f270, %f234;
	mov.f32 	%f271, %f234;
	mov.f32 	%f272, %f234;
	mov.f32 	%f273, %f234;
	mov.f32 	%f274, %f234;
	mov.f32 	%f275, %f234;
	mov.f32 	%f276, %f234;
	mov.f32 	%f277, %f234;
	mov.f32 	%f278, %f234;
	mov.f32 	%f279, %f234;
	mov.f32 	%f280, %f234;
	mov.f32 	%f281, %f234;
	mov.f32 	%f282, %f234;
	mov.f32 	%f283, %f234;
	mov.f32 	%f284, %f234;
	mov.f32 	%f285, %f234;
	mov.f32 	%f286, %f234;
	mov.f32 	%f287, %f234;
	mov.f32 	%f288, %f234;
	mov.f32 	%f289, %f234;
	mov.f32 	%f290, %f234;
	mov.f32 	%f291, %f234;
	mov.f32 	%f292, %f234;
	mov.f32 	%f293, %f234;
	mov.f32 	%f294, %f234;
	mov.f32 	%f295, %f234;
	mov.f32 	%f296, %f234;
	mov.f32 	%f297, %f234;
	@%p5 bra 	$L__BB0_28;
	ld.param.u64 	%rd106, [_Z6matmuliiiPKfS0_PjPfS2__param_4];
	ld.param.u64 	%rd111, [_Z6matmuliiiPKfS0_PjPfS2__param_3];
	add.s32 	%r309, %r18, %r4;
	max.s32 	%r310, %r20, 0;
	add.s32 	%r21, %r310, 1;
	mul.lo.s32 	%r311, %r309, %r282;
	cvt.s64.s32 	%rd48, %r311;
	add.s32 	%r312, %r311, %r5;
	cvt.s64.s32 	%rd49, %r312;
	add.s32 	%r313, %r7, %r311;
	cvt.s64.s32 	%rd50, %r313;
	add.s32 	%r314, %r313, %r5;
	cvt.s64.s32 	%rd51, %r314;
	add.s64 	%rd52, %rd6, %rd51;
	shl.b64 	%rd53, %rd52, 2;
	cvta.to.global.u64 	%rd54, %rd106;
	add.s64 	%rd55, %rd54, 16;
	add.s64 	%rd110, %rd55, %rd53;
	add.s64 	%rd56, %rd6, %rd48;
	shl.b64 	%rd57, %rd56, 2;
	add.s64 	%rd109, %rd55, %rd57;
	add.s64 	%rd58, %rd6, %rd50;
	shl.b64 	%rd59, %rd58, 2;
	add.s64 	%rd108, %rd55, %rd59;
	add.s64 	%rd60, %rd6, %rd49;
	shl.b64 	%rd61, %rd60, 2;
	add.s64 	%rd107, %rd55, %rd61;
	mov.b32 	%r777, 0;
	mov.u32 	%r778, %r777;
	mov.u32 	%r779, %r777;
	mov.u32 	%r780, %r777;
	mov.u32 	%r781, %r777;
	mov.u32 	%r782, %r777;
	mov.u32 	%r783, %r777;
	mov.u32 	%r784, %r777;
	mov.u32 	%r785, %r777;
	mov.u32 	%r786, %r777;
	mov.u32 	%r787, %r777;
	mov.u32 	%r788, %r777;
	mov.u32 	%r789, %r777;
	mov.u32 	%r790, %r777;
	mov.u32 	%r791, %r777;
	mov.u32 	%r792, %r777;
	mov.u32 	%r761, %r777;
	mov.u32 	%r762, %r777;
	mov.u32 	%r763, %r777;
	mov.u32 	%r764, %r777;
	mov.u32 	%r765, %r777;
	mov.u32 	%r766, %r777;
	mov.u32 	%r767, %r777;
	mov.u32 	%r768, %r777;
	mov.u32 	%r769, %r777;
	mov.u32 	%r770, %r777;
	mov.u32 	%r771, %r777;
	mov.u32 	%r772, %r777;
	mov.u32 	%r773, %r777;
	mov.u32 	%r774, %r777;
	mov.u32 	%r775, %r777;
	mov.u32 	%r776, %r777;
	mov.u32 	%r745, %r777;
	mov.u32 	%r746, %r777;
	mov.u32 	%r747, %r777;
	mov.u32 	%r748, %r777;
	mov.u32 	%r749, %r777;
	mov.u32 	%r750, %r777;
	mov.u32 	%r751, %r777;
	mov.u32 	%r752, %r777;
	mov.u32 	%r753, %r777;
	mov.u32 	%r754, %r777;
	mov.u32 	%r755, %r777;
	mov.u32 	%r756, %r777;
	mov.u32 	%r757, %r777;
	mov.u32 	%r758, %r777;
	mov.u32 	%r759, %r777;
	mov.u32 	%r760, %r777;
	mov.u32 	%r729, %r777;
	mov.u32 	%r730, %r777;
	mov.u32 	%r731, %r777;
	mov.u32 	%r732, %r777;
	mov.u32 	%r733, %r777;
	mov.u32 	%r734, %r777;
	mov.u32 	%r735, %r777;
	mov.u32 	%r736, %r777;
	mov.u32 	%r737, %r777;
	mov.u32 	%r738, %r777;
	mov.u32 	%r739, %r777;
	mov.u32 	%r740, %r777;
	mov.u32 	%r741, %r777;
	mov.u32 	%r742, %r777;
	mov.u32 	%r743, %r777;
	mov.u32 	%r744, %r777;
	mov.u32 	%r720, %r777;
$L__BB0_4:
	setp.lt.s32 	%p6, %r19, -7;
	@%p6 bra 	$L__BB0_6;
	setp.gt.s32 	%p7, %r19, 7;
	ld.global.u32 	%r728, [%rd109+-16];
	ld.global.u32 	%r727, [%rd109];
	@%p7 bra 	$L__BB0_56;
$L__BB0_6:
	add.s64 	%rd62, %rd111, %rd7;
	// begin inline asm
	ld.global.nc.f32 %f138, [%rd62];
	// end inline asm
	mov.b32 	%r114, %f138;
	mul.wide.u32 	%rd66, %r5, 4;
	add.s64 	%rd67, %rd7, %rd66;
	add.s64 	%rd63, %rd111, %rd67;
	// begin inline asm
	ld.global.nc.f32 %f139, [%rd63];
	// end inline asm
	mov.b32 	%r115, %f139;
	add.s64 	%rd64, %rd62, 16;
	// begin inline asm
	ld.global.nc.f32 %f140, [%rd64];
	// end inline asm
	mov.b32 	%r116, %f140;
	add.s64 	%rd65, %rd63, 16;
	// begin inline asm
	ld.global.nc.f32 %f141, [%rd65];
	// end inline asm
	mov.b32 	%r117, %f141;
	@%p6 bra 	$L__BB0_11;
	setp.lt.s32 	%p11, %r19, 8;
	// begin inline asm
	mma.sync.aligned.m16n8k8.row.col.f32.tf32.tf32.f32 {%r744, %r743, %r742, %r741},     {%r114, %r115, %r116, %r117},  {%r728, %r727},  {%r744, %r743, %r742, %r741};
	// end inline asm
	@%p11 bra 	$L__BB0_11;
	setp.eq.s32 	%p12, %r21, 2;
	// begin inline asm
	mma.sync.aligned.m16n8k8.row.col.f32.tf32.tf32.f32 {%r740, %r739, %r738, %r737},     {%r114, %r115, %r116, %r117},  {%r726, %r725},  {%r740, %r739, %r738, %r737};
	// end inline asm
	@%p12 bra 	$L__BB0_11;
	setp.eq.s32 	%p13, %r21, 3;
	// begin inline asm
	mma.sync.aligned.m16n8k8.row.col.f32.tf32.tf32.f32 {%r736, %r735, %r734, %r733},     {%r114, %r115, %r116, %r117},  {%r724, %r723},  {%r736, %r735, %r734, %r733};
	// end inline asm
	@%p13 bra 	$L__BB0_11;
	// begin inline asm
	mma.sync.aligned.m16n8k8.row.col.f32.tf32.tf32.f32 {%r732, %r731, %r730, %r729},     {%r114, %r115, %r116, %r117},  {%r722, %r721},  {%r732, %r731, %r730, %r729};
	// end inline asm
$L__BB0_11:
	add.s64 	%rd68, %rd111, %rd8;
	// begin inline asm
	ld.global.nc.f32 %f142, [%rd68];
	// end inline asm
	mov.b32 	%r156, %f142;
	add.s64 	%rd69, %rd111, %rd9;
	// begin inline asm
	ld.global.nc.f32 %f143, [%rd69];
	// end inline asm
	mov.b32 	%r157, %f143;
	add.s64 	%rd70, %rd68, 16;
	// begin inline asm
	ld.global.nc.f32 %f144, [%rd70];
	// end inline asm
	mov.b32 	%r158, %f144;
	add.s64 	%rd71, %rd69, 16;
	// begin inline asm
	ld.global.nc.f32 %f145, [%rd71];
	// end inline asm
	mov.b32 	%r159, %f145;
	@%p6 bra 	$L__BB0_16;
	setp.lt.s32 	%p15, %r19, 8;
	// begin inline asm
	mma.sync.aligned.m16n8k8.row.col.f32.tf32.tf32.f32 {%r760, %r759, %r758, %r757},     {%r156, %r157, %r158, %r159},  {%r728, %r727},  {%r760, %r759, %r758, %r757};
	// end inline asm
	@%p15 bra 	$L__BB0_16;
	setp.eq.s32 	%p16, %r21, 2;
	// begin inline asm
	mma.sync.aligned.m16n8k8.row.col.f32.tf32.tf32.f32 {%r756, %r755, %r754, %r753},     {%r156, %r157, %r158, %r159},  {%r726, %r725},  {%r756, %r755, %r754, %r753};
	// end inline asm
	@%p16 bra 	$L__BB0_16;
	setp.eq.s32 	%p17, %r21, 3;
	// begin inline asm
	mma.sync.aligned.m16n8k8.row.col.f32.tf32.tf32.f32 {%r752, %r751, %r750, %r749},     {%r156, %r157, %r158, %r159},  {%r724, %r723},  {%r752, %r751, %r750, %r749};
	// end inline asm
	@%p17 bra 	$L__BB0_16;
	// begin inline asm
	mma.sync.aligned.m16n8k8.row.col.f32.tf32.tf32.f32 {%r748, %r747, %r746, %r745},     {%r156, %r157, %r158, %r159},  {%r722, %r721},  {%r748, %r747, %r746, %r745};
	// end inline asm
$L__BB0_16:
	add.s64 	%rd72, %rd111, %rd10;
	// begin inline asm
	ld.global.nc.f32 %f146, [%rd72];
	// end inline asm
	mov.b32 	%r192, %f146;
	add.s64 	%rd73, %rd111, %rd11;
	// begin inline asm
	ld.global.nc.f32 %f147, [%rd73];
	// end inline asm
	mov.b32 	%r193, %f147;
	add.s64 	%rd74, %rd72, 16;
	// begin inline asm
	ld.global.nc.f32 %f148, [%rd74];
	// end inline asm
	mov.b32 	%r194, %f148;
	add.s64 	%rd75, %rd73, 16;
	// begin inline asm
	ld.global.nc.f32 %f149, [%rd75];
	// end inline asm
	mov.b32 	%r195, %f149;
	@%p6 bra 	$L__BB0_21;
	setp.lt.s32 	%p19, %r19, 8;
	// begin inline asm
	mma.sync.aligned.m16n8k8.row.col.f32.tf32.tf32.f32 {%r776, %r775, %r774, %r773},     {%r192, %r193, %r194, %r195},  {%r728, %r727},  {%r776, %r775, %r774, %r773};
	// end inline asm
	@%p19 bra 	$L__BB0_21;
	setp.eq.s32 	%p20, %r21, 2;
	// begin inline asm
	mma.sync.aligned.m16n8k8.row.col.f32.tf32.tf32.f32 {%r772, %r771, %r770, %r769},     {%r192, %r193, %r194, %r195},  {%r726, %r725},  {%r772, %r771, %r770, %r769};
	// end inline asm
	@%p20 bra 	$L__BB0_21;
	setp.eq.s32 	%p21, %r21, 3;
	// begin inline asm
	mma.sync.aligned.m16n8k8.row.col.f32.tf32.tf32.f32 {%r768, %r767, %r766, %r765},     {%r192, %r193, %r194, %r195},  {%r724, %r723},  {%r768, %r767, %r766, %r765};
	// end inline asm
	@%p21 bra 	$L__BB0_21;
	// begin inline asm
	mma.sync.aligned.m16n8k8.row.col.f32.tf32.tf32.f32 {%r764, %r763, %r762, %r761},     {%r192, %r193, %r194, %r195},  {%r722, %r721},  {%r764, %r763, %r762, %r761};
	// end inline asm
$L__BB0_21:
	add.s64 	%rd76, %rd111, %rd12;
	// begin inline asm
	ld.global.nc.f32 %f150, [%rd76];
	// end inline asm
	mov.b32 	%r228, %f150;
	mul.wide.u32 	%rd80, %r5, 4;
	add.s64 	%rd81, %rd12, %rd80;
	add.s64 	%rd77, %rd111, %rd81;
	// begin inline asm
	ld.global.nc.f32 %f151, [%rd77];
	// end inline asm
	mov.b32 	%r229, %f151;
	add.s64 	%rd78, %rd76, 16;
	// begin inline asm
	ld.global.nc.f32 %f152, [%rd78];
	// end inline asm
	mov.b32 	%r230, %f152;
	add.s64 	%rd79, %rd77, 16;
	// begin inline asm
	ld.global.nc.f32 %f153, [%rd79];
	// end inline asm
	mov.b32 	%r231, %f153;
	@%p6 bra 	$L__BB0_26;
	setp.lt.s32 	%p23, %r19, 8;
	// begin inline asm
	mma.sync.aligned.m16n8k8.row.col.f32.tf32.tf32.f32 {%r792, %r791, %r790, %r789},     {%r228, %r229, %r230, %r231},  {%r728, %r727},  {%r792, %r791, %r790, %r789};
	// end inline asm
	@%p23 bra 	$L__BB0_26;
	setp.eq.s32 	%p24, %r21, 2;
	// begin inline asm
	mma.sync.aligned.m16n8k8.row.col.f32.tf32.tf32.f32 {%r788, %r787, %r786, %r785},     {%r228, %r229, %r230, %r231},  {%r726, %r725},  {%r788, %r787, %r786, %r785};
	// end inline asm
	@%p24 bra 	$L__BB0_26;
	setp.eq.s32 	%p25, %r21, 3;
	// begin inline asm
	mma.sync.aligned.m16n8k8.row.col.f32.tf32.tf32.f32 {%r784, %r783, %r782, %r781},     {%r228, %r229, %r230, %r231},  {%r724, %r723},  {%r784, %r783, %r782, %r781};
	// end inline asm
	@%p25 bra 	$L__BB0_26;
	// begin inline asm
	mma.sync.aligned.m16n8k8.row.col.f32.tf32.tf32.f32 {%r780, %r779, %r778, %r777},     {%r228, %r229, %r230, %r231},  {%r722, %r721},  {%r780, %r779, %r778, %r777};
	// end inline asm
$L__BB0_26:
	add.s32 	%r720, %r720, 8;
	add.s64 	%rd111, %rd111, 32;
	add.s64 	%rd110, %rd110, 32;
	add.s64 	%rd109, %rd109, 32;
	add.s64 	%rd108, %rd108, 32;
	add.s64 	%rd107, %rd107, 32;
	setp.lt.s32 	%p26, %r720, %r282;
	@%p26 bra 	$L__BB0_4;
	mov.b32 	%f154, %r744;
	mul.f32 	%f297, %f154, 0fC0000000;
	mov.b32 	%f155, %r743;
	mul.f32 	%f296, %f155, 0fC0000000;
	mov.b32 	%f156, %r742;
	mul.f32 	%f295, %f156, 0fC0000000;
	mov.b32 	%f157, %r741;
	mul.f32 	%f294, %f157, 0fC0000000;
	mov.b32 	%f158, %r740;
	mul.f32 	%f293, %f158, 0fC0000000;
	mov.b32 	%f159, %r739;
	mul.f32 	%f292, %f159, 0fC0000000;
	mov.b32 	%f160, %r738;
	mul.f32 	%f291, %f160, 0fC0000000;
	mov.b32 	%f161, %r737;
	mul.f32 	%f290, %f161, 0fC0000000;
	mov.b32 	%f162, %r736;
	mul.f32 	%f289, %f162, 0fC0000000;
	mov.b32 	%f163, %r735;
	mul.f32 	%f288, %f163, 0fC0000000;
	mov.b32 	%f164, %r734;
	mul.f32 	%f287, %f164, 0fC0000000;
	mov.b32 	%f165, %r733;
	mul.f32 	%f286, %f165, 0fC0000000;
	mov.b32 	%f166, %r732;
	mul.f32 	%f285, %f166, 0fC0000000;
	mov.b32 	%f167, %r731;
	mul.f32 	%f284, %f167, 0fC0000000;
	mov.b32 	%f168, %r730;
	mul.f32 	%f283, %f168, 0fC0000000;
	mov.b32 	%f169, %r729;
	mul.f32 	%f282, %f169, 0fC0000000;
	mov.b32 	%f170, %r760;
	mul.f32 	%f281, %f170, 0fC0000000;
	mov.b32 	%f171, %r759;
	mul.f32 	%f280, %f171, 0fC0000000;
	mov.b32 	%f172, %r758;
	mul.f32 	%f279, %f172, 0fC0000000;
	mov.b32 	%f173, %r757;
	mul.f32 	%f278, %f173, 0fC0000000;
	mov.b32 	%f174, %r756;
	mul.f32 	%f277, %f174, 0fC0000000;
	mov.b32 	%f175, %r755;
	mul.f32 	%f276, %f175, 0fC0000000;
	mov.b32 	%f176, %r754;
	mul.f32 	%f275, %f176, 0fC0000000;
	mov.b32 	%f177, %r753;
	mul.f32 	%f274, %f177, 0fC0000000;
	mov.b32 	%f178, %r752;
	mul.f32 	%f273, %f178, 0fC0000000;
	mov.b32 	%f179, %r751;
	mul.f32 	%f272, %f179, 0fC0000000;
	mov.b32 	%f180, %r750;
	mul.f32 	%f271, %f180, 0fC0000000;
	mov.b32 	%f181, %r749;
	mul.f32 	%f270, %f181, 0fC0000000;
	mov.b32 	%f182, %r748;
	mul.f32 	%f269, %f182, 0fC0000000;
	mov.b32 	%f183, %r747;
	mul.f32 	%f268, %f183, 0fC0000000;
	mov.b32 	%f184, %r746;
	mul.f32 	%f267, %f184, 0fC0000000;
	mov.b32 	%f185, %r745;
	mul.f32 	%f266, %f185, 0fC0000000;
	mov.b32 	%f186, %r776;
	mul.f32 	%f265, %f186, 0fC0000000;
	mov.b32 	%f187, %r775;
	mul.f32 	%f264, %f187, 0fC0000000;
	mov.b32 	%f188, %r774;
	mul.f32 	%f263, %f188, 0fC0000000;
	mov.b32 	%f189, %r773;
	mul.f32 	%f262, %f189, 0fC0000000;
	mov.b32 	%f190, %r772;
	mul.f32 	%f261, %f190, 0fC0000000;
	mov.b32 	%f191, %r771;
	mul.f32 	%f260, %f191, 0fC0000000;
	mov.b32 	%f192, %r770;
	mul.f32 	%f259, %f192, 0fC0000000;
	mov.b32 	%f193, %r769;
	mul.f32 	%f258, %f193, 0fC0000000;
	mov.b32 	%f194, %r768;
	mul.f32 	%f257, %f194, 0fC0000000;
	mov.b32 	%f195, %r767;
	mul.f32 	%f256, %f195, 0fC0000000;
	mov.b32 	%f196, %r766;
	mul.f32 	%f255, %f196, 0fC0000000;
	mov.b32 	%f197, %r765;
	mul.f32 	%f254, %f197, 0fC0000000;
	mov.b32 	%f198, %r764;
	mul.f32 	%f253, %f198, 0fC0000000;
	mov.b32 	%f199, %r763;
	mul.f32 	%f252, %f199, 0fC0000000;
	mov.b32 	%f200, %r762;
	mul.f32 	%f251, %f200, 0fC0000000;
	mov.b32 	%f201, %r761;
	mul.f32 	%f250, %f201, 0fC0000000;
	mov.b32 	%f202, %r792;
	mul.f32 	%f249, %f202, 0fC0000000;
	mov.b32 	%f203, %r791;
	mul.f32 	%f248, %f203, 0fC0000000;
	mov.b32 	%f204, %r790;
	mul.f32 	%f247, %f204, 0fC0000000;
	mov.b32 	%f205, %r789;
	mul.f32 	%f246, %f205, 0fC0000000;
	mov.b32 	%f206, %r788;
	mul.f32 	%f245, %f206, 0fC0000000;
	mov.b32 	%f207, %r787;
	mul.f32 	%f244, %f207, 0fC0000000;
	mov.b32 	%f208, %r786;
	mul.f32 	%f243, %f208, 0fC0000000;
	mov.b32 	%f209, %r785;
	mul.f32 	%f242, %f209, 0fC0000000;
	mov.b32 	%f210, %r784;
	mul.f32 	%f241, %f210, 0fC0000000;
	mov.b32 	%f211, %r783;
	mul.f32 	%f240, %f211, 0fC0000000;
	mov.b32 	%f212, %r782;
	mul.f32 	%f239, %f212, 0fC0000000;
	mov.b32 	%f213, %r781;
	mul.f32 	%f238, %f213, 0fC0000000;
	mov.b32 	%f214, %r780;
	mul.f32 	%f237, %f214, 0fC0000000;
	mov.b32 	%f215, %r779;
	mul.f32 	%f236, %f215, 0fC0000000;
	mov.b32 	%f216, %r778;
	mul.f32 	%f235, %f216, 0fC0000000;
	mov.b32 	%f217, %r777;
	mul.f32 	%f234, %f217, 0fC0000000;
$L__BB0_28:
	setp.lt.s32 	%p27, %r19, -7;
	max.s32 	%r603, %r20, 0;
	add.s32 	%r30, %r603, 1;
	@%p27 bra 	$L__BB0_45;
	st.shared.f32 	[%r8], %f297;
	st.shared.f32 	[%r8+256], %f296;
	st.shared.f32 	[%r8+32], %f295;
	st.shared.f32 	[%r8+288], %f294;
	setp.lt.s32 	%p28, %r19, 8;
	@%p28 bra 	$L__BB0_33;
	st.shared.f32 	[%r8+2048], %f293;
	st.shared.f32 	[%r8+2304], %f292;
	st.shared.f32 	[%r8+2080], %f291;
	st.shared.f32 	[%r8+2336], %f290;
	setp.eq.s32 	%p29, %r30, 2;
	@%p29 bra 	$L__BB0_33;
	st.shared.f32 	[%r8+4096], %f289;
	st.shared.f32 	[%r8+4352], %f288;
	st.shared.f32 	[%r8+4128], %f287;
	st.shared.f32 	[%r8+4384], %f286;
	setp.eq.s32 	%p30, %r30, 3;
	@%p30 bra 	$L__BB0_33;
	st.shared.f32 	[%r8+6144], %f285;
	st.shared.f32 	[%r8+6400], %f284;
	st.shared.f32 	[%r8+6176], %f283;
	st.shared.f32 	[%r8+6432], %f282;
$L__BB0_33:
	st.shared.f32 	[%r8+64], %f281;
	st.shared.f32 	[%r8+320], %f280;
	st.shared.f32 	[%r8+96], %f279;
	st.shared.f32 	[%r8+352], %f278;
	@%p28 bra 	$L__BB0_37;
	st.shared.f32 	[%r8+2112], %f277;
	st.shared.f32 	[%r8+2368], %f276;
	st.shared.f32 	[%r8+2144], %f275;
	st.shared.f32 	[%r8+2400], %f274;
	setp.eq.s32 	%p32, %r30, 2;
	@%p32 bra 	$L__BB0_37;
	st.shared.f32 	[%r8+4160], %f273;
	st.shared.f32 	[%r8+4416], %f272;
	st.shared.f32 	[%r8+4192], %f271;
	st.shared.f32 	[%r8+4448], %f270;
	setp.eq.s32 	%p33, %r30, 3;
	@%p33 bra 	$L__BB0_37;
	st.shared.f32 	[%r8+6208], %f269;
	st.shared.f32 	[%r8+6464], %f268;
	st.shared.f32 	[%r8+6240], %f267;
	st.shared.f32 	[%r8+6496], %f266;
$L__BB0_37:
	st.shared.f32 	[%r8+128], %f265;
	st.shared.f32 	[%r8+384], %f264;
	st.shared.f32 	[%r8+160], %f263;
	st.shared.f32 	[%r8+416], %f262;
	@%p28 bra 	$L__BB0_41;
	st.shared.f32 	[%r8+2176], %f261;
	st.shared.f32 	[%r8+2432], %f260;
	st.shared.f32 	[%r8+2208], %f259;
	st.shared.f32 	[%r8+2464], %f258;
	setp.eq.s32 	%p35, %r30, 2;
	@%p35 bra 	$L__BB0_41;
	st.shared.f32 	[%r8+4224], %f257;
	st.shared.f32 	[%r8+4480], %f256;
	st.shared.f32 	[%r8+4256], %f255;
	st.shared.f32 	[%r8+4512], %f254;
	setp.eq.s32 	%p36, %r30, 3;
	@%p36 bra 	$L__BB0_41;
	st.shared.f32 	[%r8+6272], %f253;
	st.shared.f32 	[%r8+6528], %f252;
	st.shared.f32 	[%r8+6304], %f251;
	st.shared.f32 	[%r8+6560], %f250;
$L__BB0_41:
	setp.lt.s32 	%p37, %r19, 8;
	st.shared.f32 	[%r8+192], %f249;
	st.shared.f32 	[%r8+448], %f248;
	st.shared.f32 	[%r8+224], %f247;
	st.shared.f32 	[%r8+480], %f246;
	@%p37 bra 	$L__BB0_45;
	st.shared.f32 	[%r8+2240], %f245;
	st.shared.f32 	[%r8+2496], %f244;
	st.shared.f32 	[%r8+2272], %f243;
	st.shared.f32 	[%r8+2528], %f242;
	setp.eq.s32 	%p38, %r30, 2;
	@%p38 bra 	$L__BB0_45;
	st.shared.f32 	[%r8+4288], %f241;
	st.shared.f32 	[%r8+4544], %f240;
	st.shared.f32 	[%r8+4320], %f239;
	st.shared.f32 	[%r8+4576], %f238;
	setp.eq.s32 	%p39, %r30, 3;
	@%p39 bra 	$L__BB0_45;
	st.shared.f32 	[%r8+6336], %f237;
	st.shared.f32 	[%r8+6592], %f236;
	st.shared.f32 	[%r8+6368], %f235;
	st.shared.f32 	[%r8+6624], %f234;
$L__BB0_45:
	bar.sync 	0;
	add.s32 	%r639, %r17, 64;
	@%p1 bra 	$L__BB0_66;
	mul.wide.u32 	%rd82, %r17, 4;
	add.s64 	%rd27, %rd2, %rd82;
	add.s32 	%r266, %r17, 1;
	setp.le.s32 	%p40, %r281, %r266;
	@%p40 bra 	$L__BB0_59;
	min.s32 	%r267, %r639, %r281;
	mov.u32 	%r793, %r6;
$L__BB0_48:
	setp.eq.s32 	%p49, %r17, 0;
	sub.s32 	%r620, %r793, %r1;
	shr.s32 	%r621, %r620, 31;
	shr.u32 	%r622, %r621, 27;
	add.s32 	%r623, %r620, %r622;
	shr.s32 	%r624, %r623, 5;
	shl.b32 	%r625, %r620, 2;
	mov.u32 	%r626, my_shared_memory;
	add.s32 	%r269, %r626, %r625;
	ld.shared.f32 	%f228, [%r269];
	mul.wide.s32 	%rd98, %r793, 4;
	add.s64 	%rd99, %rd3, %rd98;
	ld.global.f32 	%f129, [%rd99];
	add.f32 	%f229, %f228, %f129;
	ld.global.f32 	%f230, [%rd27];
	add.f32 	%f130, %f229, %f230;
	mul.wide.s32 	%rd100, %r624, 4;
	add.s64 	%rd28, %rd5, %rd100;
	add.s64 	%rd29, %rd4, %rd100;
	@%p49 bra 	$L__BB0_50;
	ld.local.f32 	%f299, [%rd29];
	setp.geu.f32 	%p50, %f130, %f299;
	@%p50 bra 	$L__BB0_51;
$L__BB0_50:
	st.local.u32 	[%rd28], %r17;
	mov.f32 	%f299, %f130;
$L__BB0_51:
	mov.u32 	%r794, %r266;
$L__BB0_52:
	sub.s32 	%r627, %r794, %r17;
	shl.b32 	%r628, %r627, 8;
	add.s32 	%r629, %r269, %r628;
	ld.shared.f32 	%f231, [%r629];
	add.f32 	%f232, %f231, %f129;
	mul.wide.u32 	%rd101, %r794, 4;
	add.s64 	%rd102, %rd2, %rd101;
	ld.global.f32 	%f233, [%rd102];
	add.f32 	%f133, %f232, %f233;
	setp.geu.f32 	%p51, %f133, %f299;
	@%p51 bra 	$L__BB0_54;
	st.local.u32 	[%rd28], %r794;
	mov.f32 	%f299, %f133;
$L__BB0_54:
	add.s32 	%r794, %r794, 1;
	setp.lt.s32 	%p52, %r794, %r267;
	@%p52 bra 	$L__BB0_52;
	st.local.f32 	[%rd29], %f299;
	ld.local.u32 	%r630, [%rd28];
	add.s64 	%rd104, %rd1, %rd98;
	st.global.u32 	[%rd104], %r630;
	add.s32 	%r272, %r793, 64;
	setp.ge.s32 	%p53, %r793, %r1;
	setp.ge.s32 	%p54, %r272, %r280;
	or.pred  	%p55, %p53, %p54;
	mov.u32 	%r793, %r272;
	@%p55 bra 	$L__BB0_66;
	bra.uni 	$L__BB0_48;
$L__BB0_56:
	setp.eq.s32 	%p8, %r21, 2;
	ld.global.u32 	%r726, [%rd107+-16];
	ld.global.u32 	%r725, [%rd107];
	@%p8 bra 	$L__BB0_6;
	setp.eq.s32 	%p9, %r21, 3;
	ld.global.u32 	%r724, [%rd108+-16];
	ld.global.u32 	%r723, [%rd108];
	@%p9 bra 	$L__BB0_6;
	ld.global.u32 	%r722, [%rd110+-16];
	ld.global.u32 	%r721, [%rd110];
	bra.uni 	$L__BB0_6;
$L__BB0_59:
	setp.eq.s32 	%p41, %r17, 0;
	mov.u32 	%r796, %r6;
	@%p41 bra 	$L__BB0_60;
	bra.uni 	$L__BB0_62;
$L__BB0_60:
	mov.u32 	%r795, %r6;
$L__BB0_61:
	sub.s32 	%r611, %r795, %r1;
	shr.s32 	%r612, %r611, 31;
	shr.u32 	%r613, %r612, 27;
	add.s32 	%r614, %r611, %r613;
	shr.s32 	%r615, %r614, 5;
	shl.b32 	%r616, %r611, 2;
	mov.u32 	%r617, my_shared_memory;
	add.s32 	%r618, %r617, %r616;
	ld.shared.f32 	%f223, [%r618];
	mul.wide.s32 	%rd92, %r795, 4;
	add.s64 	%rd93, %rd3, %rd92;
	ld.global.f32 	%f224, [%rd93];
	add.f32 	%f225, %f223, %f224;
	ld.global.f32 	%f226, [%rd27];
	add.f32 	%f227, %f225, %f226;
	mul.wide.s32 	%rd94, %r615, 4;
	add.s64 	%rd95, %rd4, %rd94;
	st.local.f32 	[%rd95], %f227;
	add.s64 	%rd96, %rd5, %rd94;
	mov.b32 	%r619, 0;
	st.local.u32 	[%rd96], %r619;
	add.s64 	%rd97, %rd1, %rd92;
	st.global.u32 	[%rd97], %r619;
	add.s32 	%r274, %r795, 64;
	setp.ge.s32 	%p46, %r795, %r1;
	setp.ge.s32 	%p47, %r274, %r280;
	or.pred  	%p48, %p46, %p47;
	mov.u32 	%r795, %r274;
	@%p48 bra 	$L__BB0_66;
	bra.uni 	$L__BB0_61;
$L__BB0_62:
	sub.s32 	%r604, %r796, %r1;
	shr.s32 	%r605, %r604, 31;
	shr.u32 	%r606, %r605, 27;
	add.s32 	%r607, %r604, %r606;
	shr.s32 	%r276, %r607, 5;
	shl.b32 	%r608, %r604, 2;
	mov.u32 	%r609, my_shared_memory;
	add.s32 	%r610, %r609, %r608;
	ld.shared.f32 	%f218, [%r610];
	mul.wide.s32 	%rd83, %r796, 4;
	add.s64 	%rd84, %rd3, %rd83;
	ld.global.f32 	%f219, [%rd84];
	add.f32 	%f220, %f218, %f219;
	ld.global.f32 	%f221, [%rd27];
	add.f32 	%f136, %f220, %f221;
	mul.wide.s32 	%rd85, %r276, 4;
	add.s64 	%rd30, %rd4, %rd85;
	ld.local.f32 	%f222, [%rd30];
	setp.lt.f32 	%p42, %f136, %f222;
	@%p42 bra 	$L__BB0_64;
	add.s64 	%rd87, %rd5, %rd85;
	ld.local.u32 	%r797, [%rd87];
	bra.uni 	$L__BB0_65;
$L__BB0_64:
	st.local.f32 	[%rd30], %f136;
	add.s64 	%rd89, %rd5, %rd85;
	st.local.u32 	[%rd89], %r17;
	mov.u32 	%r797, %r17;
$L__BB0_65:
	add.s64 	%rd91, %rd1, %rd83;
	st.global.u32 	[%rd91], %r797;
	add.s32 	%r279, %r796, 64;
	setp.lt.s32 	%p43, %r796, %r1;
	setp.lt.s32 	%p44, %r279, %r280;
	and.pred  	%p45, %p43, %p44;
	mov.u32 	%r796, %r279;
	@%p45 bra 	$L__BB0_62;
$L__BB0_66:
	bar.sync 	0;
	setp.lt.s32 	%p56, %r639, %r281;
	@%p56 bra 	$L__BB0_2;
$L__BB0_67:
	ret;

}
	// .globl	_ZN3cub18CUB_300001_SM_10006detail11EmptyKernelIvEEvv
.visible .entry _ZN3cub18CUB_300001_SM_10006detail11EmptyKernelIvEEvv()
{


	ret;

}
	// .globl	_ZN3cub18CUB_300001_SM_10006detail6reduce27DeviceSegmentedReduceKernelINS2_10policy_hubIii5AddOpE10Policy1000EPiS8_S8_S8_iS5_iiEEvT0_T1_T2_T3_T5_T6_
.visible .entry _ZN3cub18CUB_300001_SM_10006detail6reduce27DeviceSegmentedReduceKernelINS2_10policy_hubIii5AddOpE10Policy1000EPiS8_S8_S8_iS5_iiEEvT0_T1_T2_T3_T5_T6_(
	.param .u64 .ptr .align 1 _ZN3cub18CUB_300001_SM_10006detail6reduce27DeviceSegmentedReduceKernelINS2_10policy_hubIii5AddOpE10Policy1000EPiS8_S8_S8_iS5_iiEEvT0_T1_T2_T3_T5_T6__param_0,
	.param .u64 .ptr .align 1 _ZN3cub18CUB_300001_SM_10006detail6reduce27DeviceSegmentedReduceKernelINS2_10policy_hubIii5AddOpE10Policy1000EPiS8_S8_S8_iS5_iiEEvT0_T1_T2_T3_T5_T6__param_1,
	.param .u64 .ptr .align 1 _ZN3cub18CUB_300001_SM_10006detail6reduce27DeviceSegmentedReduceKernelINS2_10policy_hubIii5AddOpE10Policy1000EPiS8_S8_S8_iS5_iiEEvT0_T1_T2_T3_T5_T6__param_2,
	.param .u64 .ptr .align 1 _ZN3cub18CUB_300001_SM_10006detail6reduce27DeviceSegmentedReduceKernelINS2_10policy_hubIii5AddOpE10Policy1000EPiS8_S8_S8_iS5_iiEEvT0_T1_T2_T3_T5_T6__param_3,
	.param .align 1 .b8 _ZN3cub18CUB_300001_SM_10006detail6reduce27DeviceSegmentedReduceKernelINS2_10policy_hubIii5AddOpE10Policy1000EPiS8_S8_S8_iS5_iiEEvT0_T1_T2_T3_T5_T6__param_4[1],
	.param .u32 _ZN3cub18CUB_300001_SM_10006detail6reduce27DeviceSegmentedReduceKernelINS2_10policy_hubIii5AddOpE10Policy1000EPiS8_S8_S8_iS5_iiEEvT0_T1_T2_T3_T5_T6__param_5
)
.maxntid 256
{
	.reg .pred 	%p<95>;
	.reg .b16 	%rs<7>;
	.reg .b32 	%r<704>;
	.reg .b64 	%rd<166>;
	// demoted variable
	.shared .align 4 .b8 _ZZN3cub18CUB_300001_SM_10006detail6reduce27DeviceSegmentedReduceKernelINS2_10policy_hubIii5AddOpE10Policy1000EPiS8_S8_S8_iS5_iiEEvT0_T1_T2_T3_T5_T6_E12temp_storage[44];
	ld.param.u64 	%rd21, [_ZN3cub18CUB_300001_SM_10006detail6reduce27DeviceSegmentedReduceKernelINS2_10policy_hubIii5AddOpE10Policy1000EPiS8_S8_S8_iS5_iiEEvT0_T1_T2_T3_T5_T6__param_0];
	ld.param.u64 	%rd22, [_ZN3cub18CUB_300001_SM_10006detail6reduce27DeviceSegmentedReduceKernelINS2_10policy_hubIii5AddOpE10Policy1000EPiS8_S8_S8_iS5_iiEEvT0_T1_T2_T3_T5_T6__param_1];
	ld.param.u64 	%rd23, [_ZN3cub18CUB_300001_SM_10006detail6reduce27DeviceSegmentedReduceKernelINS2_10policy_hubIii5AddOpE10Policy1000EPiS8_S8_S8_iS5_iiEEvT0_T1_T2_T3_T5_T6__param_2];
	ld.param.u64 	%rd24, [_ZN3cub18CUB_300001_SM_10006detail6reduce27DeviceSegmentedReduceKernelINS2_10policy_hubIii5AddOpE10Policy1000EPiS8_S8_S8_iS5_iiEEvT0_T1_T2_T3_T5_T6__param_3];
	cvta.to.global.u64 	%rd1, %rd22;
	cvta.to.global.u64 	%rd25, %rd24;
	cvta.to.global.u64 	%rd26, %rd23;
	mov.u32 	%r1, %ctaid.x;
	mul.wide.u32 	%rd27, %r1, 4;
	add.s64 	%rd28, %rd26, %rd27;
	ld.global.u32 	%r2, [%rd28];
	add.s64 	%rd29, %rd25, %rd27;
	ld.global.u32 	%r3, [%rd29];
	setp.ne.s32 	%p1, %r3, %r2;
	@%p1 bra 	$L__BB2_3;
	mov.u32 	%r648, %tid.x;
	setp.ne.s32 	%p94, %r648, 0;
	@%p94 bra 	$L__BB2_72;
	ld.param.u32 	%r650, [_ZN3cub18CUB_300001_SM_10006detail6reduce27DeviceSegmentedReduceKernelINS2_10policy_hubIii5AddOpE10Policy1000EPiS8_S8_S8_iS5_iiEEvT0_T1_T2_T3_T5_T6__param_5];
	add.s64 	%rd160, %rd1, %rd27;
	st.global.u32 	[%rd160], %r650;
	bra.uni 	$L__BB2_72;
$L__BB2_3:
	mul.wide.s32 	%rd30, %r2, 4;
	add.s64 	%rd2, %rd21, %rd30;
	and.b64  	%rd31, %rd2, 15;
	setp.ne.s64 	%p2, %rd31, 0;
	@%p2 bra 	$L__BB2_37;
	sub.s32 	%r4, %r3, %r2;
	setp.gt.s32 	%p48, %r4, 4095;
	@%p48 bra 	$L__BB2_22;
	mov.u32 	%r5, %tid.x;
	setp.ge.s32 	%p64, %r5, %r4;
	mov.b32 	%r661, 0;
	mov.u32 	%r656, %r5;
	@%p64 bra 	$L__BB2_7;
	shl.b32 	%r519, %r5, 2;
	cvt.u64.u32 	%rd145, %r519;
	add.s64 	%rd144, %rd2, %rd145;
	// begin inline asm
	ld.global.nc.u32 %r661, [%rd144];
	// end inline asm
	add.s32 	%r656, %r5, 256;
$L__BB2_7:
	setp.ge.s32 	%p65, %r656, %r4;
	@%p65 bra 	$L__BB2_13;
	not.b32 	%r521, %r656;
	add.s32 	%r522, %r3, %r521;
	sub.s32 	%r10, %r522, %r2;
	and.b32  	%r523, %r10, 768;
	setp.eq.s32 	%p66, %r523, 768;
	@%p66 bra 	$L__BB2_11;
	mul.wide.u32 	%rd147, %r656, 4;
	add.s64 	%rd148, %rd30, %rd147;
	add.s64 	%rd162, %rd21, %rd148;
	shr.u32 	%r524, %r10, 8;
	add.s32 	%r525, %r524, 1;
	and.b32  	%r526, %r525, 3;
	neg.s32 	%r653, %r526;
$L__BB2_10:
	.pragma "nounroll";
	// begin inline asm
	ld.global.nc.u32 %r527, [%rd162];
	// end inline asm
	add.s32 	%r661, %r527, %r661;
	add.s32 	%r656, %r656, 256;
	add.s64 	%rd162, %rd162, 1024;
	add.s32 	%r653, %r653, 1;
	setp.ne.s32 	%p67, %r653, 0;
	@%p67 bra 	$L__BB2_10;
$L__BB2_11:
	setp.lt.u32 	%p68, %r10, 768;
	@%p68 bra 	$L__BB2_13;
$L__BB2_12:
	mul.wide.s32 	%rd155, %r656, 4;
	add.s64 	%rd151, %rd2, %rd155;
	// begin inline asm
	ld.global.nc.u32 %r528, [%rd151];
	// end inline asm
	add.s32 	%r532, %r528, %r661;
	add.s64 	%rd152, %rd151, 1024;
	// begin inline asm
	ld.global.nc.u32 %r529, [%rd152];
	// end inline asm
	add.s32 	%r533, %r529, %r532;
	add.s64 	%rd153, %rd151, 2048;
	// begin inline asm
	ld.global.nc.u32 %r530, [%rd153];
	// end inline asm
	add.s32 	%r534, %r530, %r533;
	add.s64 	%rd154, %rd151, 3072;
	// begin inline asm
	ld.global.nc.u32 %r531, [%rd154];
	// end inline asm
	add.s32 	%r661, %r531, %r534;
	add.s32 	%r656, %r656, 1024;
	setp.lt.s32 	%p69, %r656, %r4;
	@%p69 bra 	$L__BB2_12;
$L__BB2_13:
	setp.lt.s32 	%p70, %r4, 256;
	@%p70 bra 	$L__BB2_18;
	// begin inline asm
	mov.u32 %r598, %laneid;
	// end inline asm
	mov.b32 	%r601, 1;
	mov.b32 	%r622, 31;
	mov.b32 	%r623, -1;
	// begin inline asm
	shfl.sync.down.b32 %r599, %r661, %r601, %r622, %r623;
	// end inline asm
	setp.gt.s32 	%p86, %r598, 30;
	selp.b32 	%r624, 0, %r599, %p86;
	add.s32 	%r605, %r624, %r661;
	mov.b32 	%r606, 2;
	// begin inline asm
	shfl.sync.down.b32 %r604, %r605, %r606, %r622, %r623;
	// end inline asm
	setp.gt.s32 	%p87, %r598, 29;
	selp.b32 	%r625, 0, %r604, %p87;
	add.s32 	%r610, %r605, %r625;
	mov.b32 	%r611, 4;
	// begin inline asm
	shfl.sync.down.b32 %r609, %r610, %r611, %r622, %r623;
	// end inline asm
	setp.gt.s32 	%p88, %r598, 27;
	selp.b32 	%r626, 0, %r609, %p88;
	add.s32 	%r615, %r610, %r626;
	mov.b32 	%r616, 8;
	// begin inline asm
	shfl.sync.down.b32 %r614, %r615, %r616, %r622, %r623;
	// end inline asm
	setp.gt.s32 	%p89, %r598, 23;
	selp.b32 	%r627, 0, %r614, %p89;
	add.s32 	%r620, %r615, %r627;
	mov.b32 	%r621, 16;
	// begin inline asm
	shfl.sync.down.b32 %r619, %r620, %r621, %r622, %r623;
	// end inline asm
	setp.gt.s32 	%p90, %r598, 15;
	selp.b32 	%r628, 0, %r619, %p90;
	add.s32 	%r703, %r620, %r628;
	setp.ne.s32 	%p91, %r598, 0;
	@%p91 bra 	$L__BB2_16;
	shr.u32 	%r629, %r5, 3;
	and.b32  	%r630, %r629, 124;
	mov.u32 	%r631, _ZZN3cub18CUB_300001_SM_10006detail6reduce27DeviceSegmentedReduceKernelINS2_10policy_hubIii5AddOpE10Policy1000EPiS8_S8_S8_iS5_iiEEvT0_T1_T2_T3_T5_T6_E12temp_storage;
	add.s32 	%r632, %r631, %r630;
	st.shared.u32 	[%r632+8], %r703;
$L__BB2_16:
	bar.sync 	0;
	setp.ne.s32 	%p92, %r5, 0;
	@%p92 bra 	$L__BB2_70;
	ld.shared.u32 	%r633, [_ZZN3cub18CUB_300001_SM_10006detail6reduce27DeviceSegmentedReduceKernelINS2_10policy_hubIii5AddOpE10Policy1000EPiS8_S8_S8_iS5_iiEEvT0_T1_T2_T3_T5_T6_E12temp_storage+12];
	add.s32 	%r634, %r633, %r703;
	ld.shared.u32 	%r635, [_ZZN3cub18CUB_300001_SM_10006detail6reduce27DeviceSegmentedReduceKernelINS2_10policy_hubIii5AddOpE10Policy1000EPiS8_S8_S8_iS5_iiEEvT0_T1_T2_T3_T5_T6_E12temp_storage+16];
	add.s32 	%r636, %r634, %r635;
	ld.shared.u32 	%r637, [_ZZN3cub18CUB_300001_SM_10006detail6reduce27DeviceSegmentedReduceKernelINS2_10policy_hubIii5AddOpE10Policy1000EPiS8_S8_S8_iS5_iiEEvT0_T1_T2_T3_T5_T6_E12temp_storage+20];
	add.s32 	%r638, %r636, %r637;
	ld.shared.u32 	%r639, [_ZZN3cub18CUB_300001_SM_10006detail6reduce27DeviceSegmentedReduceKernelINS2_10policy_hubIii5AddOpE10Policy1000EPiS8_S8_S8_iS5_iiEEvT0_T1_T2_T3_T5_T6_E12temp_storage+24];
	add.s32 	%r640, %r638, %r639;
	ld.shared.u32 	%r641, [_ZZN3cub18CUB_300001_SM_10006detail6reduce27DeviceSegmentedReduceKernelINS2_10policy_hubIii5AddOpE10Policy1000EPiS8_S8_S8_iS5_iiEEvT0_T1_T2_T3_T5_T6_E12temp_storage+28];
	add.s32 	%r642, %r640, %r641;
	ld.shared.u32 	%r643, [_ZZN3cub18CUB_300001_SM_10006detail6reduce27DeviceSegmentedReduceKernelINS2_10policy_hubIii5AddOpE10Policy1000EPiS8_S8_S8_iS5_iiEEvT0_T1_T2_T3_T5_T6_E12temp_storage+32];
	add.s32 	%r644, %r642, %r643;
	ld.shared.u32 	%r645, [_ZZN3cub18CUB_300001_SM_10006detail6reduce27DeviceSegmentedReduceKernelINS2_10policy_hubIii5AddOpE10Policy1000EPiS8_S8_S8_iS5_iiEEvT0_T1_T2_T3_T5_T6_E12temp_storage+36];
	add.s32 	%r703, %r644, %r645;
	bra.uni 	$L__BB2_70;
$L__BB2_18:
	// begin inline asm
	mov.u32 %r535, %laneid;
	// end inline asm
	and.b32  	%r561, %r5, 992;
	add.s32 	%r562, %r561, 32;
	setp.gt.s32 	%p71, %r562, %r4;
	not.b32 	%r563, %r561;
	add.s32 	%r564, %r4, %r563;
	selp.b32 	%r559, %r564, 31, %p71;
	mov.b32 	%r538, 1;
	mov.b32 	%r560, -1;
	// begin inline asm
	shfl.sync.down.b32 %r536, %r661, %r538, %r559, %r560;
	// end inline asm
	setp.lt.s32 	%p72, %r535, %r559;
	selp.b32 	%r565, %r536, 0, %p72;
	add.s32 	%r542, %r565, %r661;
	mov.b32 	%r543, 2;
	// begin inline asm
	shfl.sync.down.b32 %r541, %r542, %r543, %r559, %r560;
	// end inline asm
	add.s32 	%r566, %r535, 2;
	setp.gt.s32 	%p73, %r566, %r559;
	selp.b32 	%r567, 0, %r541, %p73;
	add.s32 	%r547, %r542, %r567;
	mov.b32 	%r548, 4;
	// begin inline asm
	shfl.sync.down.b32 %r546, %r547, %r548, %r559, %r560;
	// end inline asm
	add.s32 	%r568, %r535, 4;
	setp.gt.s32 	%p74, %r568, %r559;
	selp.b32 	%r569, 0, %r546, %p74;
	add.s32 	%r552, %r547, %r569;
	mov.b32 	%r553, 8;
	// begin inline asm
	shfl.sync.down.b32 %r551, %r552, %r553, %r559, %r560;
	// end inline asm
	add.s32 	%r570, %r535, 8;
	setp.gt.s32 	%p75, %r570, %r559;
	selp.b32 	%r571, 0, %r551, %p75;
	add.s32 	%r557, %r552, %r571;
	mov.b32 	%r558, 16;
	// begin inline asm
	shfl.sync.down.b32 %r556, %r557, %r558, %r559, %r560;
	// end inline asm
	add.s32 	%r572, %r535, 16;
	setp.gt.s32 	%p76, %r572, %r559;
	selp.b32 	%r573, 0, %r556, %p76;
	add.s32 	%r703, %r557, %r573;
	setp.ne.s32 	%p77, %r535, 0;
	@%p77 bra 	$L__BB2_20;
	shr.u32 	%r574, %r5, 3;
	and.b32  	%r575, %r574, 124;
	mov.u32 	%r576, _ZZN3cub18CUB_300001_SM_10006detail6reduce27DeviceSegmentedReduceKernelINS2_10policy_hubIii5AddOpE10Policy1000EPiS8_S8_S8_iS5_iiEEvT0_T1_T2_T3_T5_T6_E12temp_storage;
	add.s32 	%r577, %r576, %r575;
	st.shared.u32 	[%r577+8], %r703;
$L__BB2_20:
	bar.sync 	0;
	setp.ne.s32 	%p78, %r5, 0;
	@%p78 bra 	$L__BB2_70;
	setp.gt.s32 	%p79, %r4, 32;
	ld.shared.u32 	%r578, [_ZZN3cub18CUB_300001_SM_10006detail6reduce27DeviceSegmentedReduceKernelINS2_10policy_hubIii5AddOpE10Policy1000EPiS8_S8_S8_iS5_iiEEvT0_T1_T2_T3_T5_T6_E12temp_storage+12];
	selp.b32 	%r579, %r578, 0, %p79;
	add.s32 	%r580, %r579, %r703;
	setp.gt.s32 	%p80, %r4, 64;
	ld.shared.u32 	%r581, [_ZZN3cub18CUB_300001_SM_10006detail6reduce27DeviceSegmentedReduceKernelINS2_10policy_hubIii5AddOpE10Policy1000EPiS8_S8_S8_iS5_iiEEvT0_T1_T2_T3_T5_T6_E12temp_storage+16];
	selp.b32 	%r582, %r581, 0, %p80;
	add.s32 	%r583, %r580, %r582;
	setp.gt.s32 	%p81, %r4, 96;
	ld.shared.u32 	%r584, [_ZZN3cub18CUB_300001_SM_10006detail6reduce27DeviceSegmentedReduceKernelINS2_10policy_hubIii5AddOpE10Policy1000EPiS8_S8_S8_iS5_iiEEvT0_T1_T2_T3_T5_T6_E12temp_storage+20];
	selp.b32 	%r585, %r584, 0, %p81;
	add.s32 	%r586, %r583, %r585;
	setp.gt.s32 	%p82, %r4, 128;
	ld.shared.u32 	%r587, [_ZZN3cub18CUB_300001_SM_10006detail6reduce27DeviceSegmentedReduceKernelINS2_10policy_hubIii5AddOpE10Policy1000EPiS8_S8_S8_iS5_iiEEvT0_T1_T2_T3_T5_T6_E12temp_storage+24];
	selp.b32 	%r588, %r587, 0, %p82;
	add.s32 	%r589, %r586, %r588;
	setp.gt.s32 	%p83, %r4, 160;
	ld.shared.u32 	%r590, [_ZZN3cub18CUB_300001_SM_10006detail6reduce27DeviceSegmentedReduceKernelINS2_10policy_hubIii5AddOpE10Policy1000EPiS8_S8_S8_iS5_iiEEvT0_T1_T2_T3_T5_T6_E12temp_storage+28];
	selp.b32 	%r591, %r590, 0, %p83;
	add.s32 	%r592, %r589, %r591;
	setp.gt.s32 	%p84, %r4, 192;
	ld.shared.u32 	%r593, [_ZZN3cub18CUB_300001_SM_10006detail6reduce27DeviceSegmentedReduceKernelINS2_10policy_hubIii5AddOpE10Policy1000EPiS8_S8_S8_iS5_iiEEvT0_T1_T2_T3_T5_T6_E12temp_storage+32];
	selp.b32 	%r594, %r593, 0, %p84;
	add.s32 	%r595, %r592, %r594;
	setp.gt.s32 	%p85, %r4, 224;
	ld.shared.u32 	%r596, [_ZZN3cub18CUB_300001_SM_10006detail6reduce27DeviceSegmentedReduceKernelINS2_10policy_hubIii5AddOpE10Policy1000EPiS8_S8_S8_iS5_iiEEvT0_T1_T2_T3_T5_T6_E12temp_storage+36];
	selp.b32 	%r597, %r596, 0, %p85;
	add.s32 	%r703, %r595, %r597;
	bra.uni 	$L__BB2_70;
$L__BB2_22:
	mov.u32 	%r30, %tid.x;
	shl.b32 	%r390, %r30, 2;
	mul.wide.u32 	%rd112, %r390, 4;
	add.s64 	%rd102, %rd2, %rd112;
	// begin inline asm
	ld.global.nc.v2.u64 {%rd100, %rd101}, [%rd102];
	// end inline asm
	mov.b64 	{%r391, %r392}, %rd101;
	mov.b64 	{%r393, %r394}, %rd100;
	add.s64 	%rd105, %rd102, 4096;
	// begin inline asm
	ld.global.nc.v2.u64 {%rd103, %rd104}, [%rd105];
	// end inline asm
	mov.b64 	{%r395, %r396}, %rd104;
	mov.b64 	{%r397, %r398}, %rd103;
	add.s64 	%rd108, %rd102, 8192;
	// begin inline asm
	ld.global.nc.v2.u64 {%rd106, %rd107}, [%rd108];
	// end inline asm
	mov.b64 	{%r399, %r400}, %rd107;
	mov.b64 	{%r401, %r402}, %rd106;
	add.s64 	%rd111, %rd102, 12288;
	// begin inline asm
	ld.global.nc.v2.u64 {%rd109, %rd110}, [%rd111];
	// end inline asm
	mov.b64 	{%r403, %r404}, %rd110;
	mov.b64 	{%r405, %r406}, %rd109;
	add.s32 	%r407, %r394, %r393;
	add.s32 	%r408, %r391, %r407;
	add.s32 	%r409, %r392, %r408;
	add.s32 	%r410, %r397, %r409;
	add.s32 	%r411, %r398, %r410;
	add.s32 	%r412, %r395, %r411;
	add.s32 	%r413, %r396, %r412;
	add.s32 	%r414, %r401, %r413;
	add.s32 	%r415, %r402, %r414;
	add.s32 	%r416, %r399, %r415;
	add.s32 	%r417, %r400, %r416;
	add.s32 	%r418, %r405, %r417;
	add.s32 	%r419, %r406, %r418;
	add.s32 	%r420, %r403, %r419;
	add.s32 	%r676, %r404, %r420;
	add.s32 	%r663, %r2, 4352;
	add.s32 	%r33, %r3, -4097;
	add.s32 	%r34, %r30, %r2;
	sub.s32 	%r662, %r33, %r34;
	mov.b32 	%r664, 0;
$L__BB2_23:
	add.s32 	%r41, %r2, 4096;
	add.s32 	%r421, %r3, -4096;
	setp.gt.s32 	%p49, %r41, %r421;
	@%p49 bra 	$L__BB2_25;
	cvt.s64.s32 	%rd125, %r2;
	cvt.u64.u32 	%rd126, %r390;
	add.s64 	%rd127, %rd125, %rd126;
	shl.b64 	%rd128, %rd127, 2;
	add.s64 	%rd129, %rd21, %rd128;
	add.s64 	%rd115, %rd129, 16384;
	// begin inline asm
	ld.global.nc.v2.u64 {%rd113, %rd114}, [%rd115];
	// end inline asm
	mov.b64 	{%r423, %r424}, %rd114;
	mov.b64 	{%r425, %r426}, %rd113;
	add.s64 	%rd118, %rd129, 20480;
	// begin inline asm
	ld.global.nc.v2.u64 {%rd116, %rd117}, [%rd118];
	// end inline asm
	mov.b64 	{%r427, %r428}, %rd117;
	mov.b64 	{%r429, %r430}, %rd116;
	add.s64 	%rd121, %rd129, 24576;
	// begin inline asm
	ld.global.nc.v2.u64 {%rd119, %rd120}, [%rd121];
	// end inline asm
	mov.b64 	{%r431, %r432}, %rd120;
	mov.b64 	{%r433, %r434}, %rd119;
	add.s64 	%rd124, %rd129, 28672;
	// begin inline asm
	ld.global.nc.v2.u64 {%rd122, %rd123}, [%rd124];
	// end inline asm
	mov.b64 	{%r435, %r436}, %rd123;
	mov.b64 	{%r437, %r438}, %rd122;
	add.s32 	%r439, %r425, %r676;
	add.s32 	%r440, %r426, %r439;
	add.s32 	%r441, %r423, %r440;
	add.s32 	%r442, %r424, %r441;
	add.s32 	%r443, %r429, %r442;
	add.s32 	%r444, %r430, %r443;
	add.s32 	%r445, %r427, %r444;
	add.s32 	%r446, %r428, %r445;
	add.s32 	%r447, %r433, %r446;
	add.s32 	%r448, %r434, %r447;
	add.s32 	%r449, %r431, %r448;
	add.s32 	%r450, %r432, %r449;
	add.s32 	%r451, %r437, %r450;
	add.s32 	%r452, %r438, %r451;
	add.s32 	%r453, %r435, %r452;
	add.s32 	%r676, %r436, %r453;
	sub.s32 	%r454, %r3, %r41;
	setp.lt.s32 	%p50, %r454, 4096;
	add.s32 	%r664, %r664, 1;
	add.s32 	%r663, %r663, 4096;
	add.s32 	%r662, %r662, -4096;
	mov.u32 	%r2, %r41;
	@%p50 bra 	$L__BB2_33;
	bra.uni 	$L__BB2_23;
$L__BB2_25:
	setp.le.s32 	%p51, %r3, %r41;
	@%p51 bra 	$L__BB2_33;
	sub.s32 	%r46, %r3, %r41;
	setp.ge.s32 	%p52, %r30, %r46;
	@%p52 bra 	$L__BB2_33;
	shl.b32 	%r456, %r664, 12;
	add.s32 	%r457, %r34, %r456;
	sub.s32 	%r47, %r33, %r457;
	and.b32  	%r458, %r47, 768;
	setp.eq.s32 	%p53, %r458, 768;
	mov.u32 	%r670, %r30;
	@%p53 bra 	$L__BB2_30;
	cvt.u64.u32 	%rd130, %r30;
	cvt.s64.s32 	%rd131, %r2;
	add.s64 	%rd132, %rd130, %rd131;
	shl.b64 	%rd133, %rd132, 2;
	add.s64 	%rd134, %rd21, %rd133;
	add.s64 	%rd163, %rd134, 16384;
	cvt.u16.u32 	%rs4, %r662;
	shr.u16 	%rs5, %rs4, 8;
	add.s16 	%rs6, %rs5, 1;
	cvt.u32.u16 	%r459, %rs6;
	and.b32  	%r460, %r459, 3;
	neg.s32 	%r667, %r460;
	mov.u32 	%r670, %r30;
$L__BB2_29:
	.pragma "nounroll";
	// begin inline asm
	ld.global.nc.u32 %r461, [%rd163];
	// end inline asm
	add.s32 	%r676, %r461, %r676;
	add.s32 	%r670, %r670, 256;
	add.s64 	%rd163, %rd163, 1024;
	add.s32 	%r667, %r667, 1;
	setp.ne.s32 	%p54, %r667, 0;
	@%p54 bra 	$L__BB2_29;
$L__BB2_30:
	setp.lt.u32 	%p55, %r47, 768;
	@%p55 bra 	$L__BB2_33;
	add.s64 	%rd10, %rd21, 16384;
	cvt.s64.s32 	%rd11, %r2;
	add.s32 	%r673, %r670, %r663;
$L__BB2_32:
	cvt.s64.s32 	%rd140, %r670;
	add.s64 	%rd141, %rd11, %rd140;
	shl.b64 	%rd142, %rd141, 2;
	add.s64 	%rd136, %rd10, %rd142;
	mul.wide.s32 	%rd143, %r673, 4;
	add.s64 	%rd137, %rd21, %rd143;
	// begin inline asm
	ld.global.nc.u32 %r462, [%rd136];
	// end inline asm
	add.s32 	%r466, %r462, %r676;
	// begin inline asm
	ld.global.nc.u32 %r463, [%rd137];
	// end inline asm
	add.s32 	%r467, %r463, %r466;
	add.s64 	%rd138, %rd137, 1024;
	// begin inline asm
	ld.global.nc.u32 %r464, [%rd138];
	// end inline asm
	add.s32 	%r468, %r464, %r467;
	add.s64 	%rd139, %rd137, 2048;
	// begin inline asm
	ld.global.nc.u32 %r465, [%rd139];
	// end inline asm
	add.s32 	%r676, %r465, %r468;
	add.s32 	%r670, %r670, 1024;
	add.s32 	%r673, %r673, 1024;
	setp.lt.s32 	%p56, %r670, %r46;
	@%p56 bra 	$L__BB2_32;
$L__BB2_33:
	// begin inline asm
	mov.u32 %r469, %laneid;
	// end inline asm
	mov.b32 	%r472, 1;
	mov.b32 	%r493, 31;
	mov.b32 	%r494, -1;
	// begin inline asm
	shfl.sync.down.b32 %r470, %r676, %r472, %r493, %r494;
	// end inline asm
	setp.gt.s32 	%p57, %r469, 30;
	selp.b32 	%r495, 0, %r470, %p57;
	add.s32 	%r476, %r495, %r676;
	mov.b32 	%r477, 2;
	// begin inline asm
	shfl.sync.down.b32 %r475, %r476, %r477, %r493, %r494;
	// end inline asm
	setp.gt.s32 	%p58, %r469, 29;
	selp.b32 	%r496, 0, %r475, %p58;
	add.s32 	%r481, %r476, %r496;
	mov.b32 	%r482, 4;
	// begin inline asm
	shfl.sync.down.b32 %r480, %r481, %r482, %r493, %r494;
	// end inline asm
	setp.gt.s32 	%p59, %r469, 27;
	selp.b32 	%r497, 0, %r480, %p59;
	add.s32 	%r486, %r481, %r497;
	mov.b32 	%r487, 8;
	// begin inline asm
	shfl.sync.down.b32 %r485, %r486, %r487, %r493, %r494;
	// end inline asm
	setp.gt.s32 	%p60, %r469, 23;
	selp.b32 	%r498, 0, %r485, %p60;
	add.s32 	%r491, %r486, %r498;
	mov.b32 	%r492, 16;
	// begin inline asm
	shfl.sync.down.b32 %r490, %r491, %r492, %r493, %r494;
	// end inline asm
	setp.gt.s32 	%p61, %r469, 15;
	selp.b32 	%r499, 0, %r490, %p61;
	add.s32 	%r703, %r491, %r499;
	setp.ne.s32 	%p62, %r469, 0;
	@%p62 bra 	$L__BB2_35;
	shr.u32 	%r500, %r30, 3;
	and.b32  	%r501, %r500, 124;
	mov.u32 	%r502, _ZZN3cub18CUB_300001_SM_10006detail6reduce27DeviceSegmentedReduceKernelINS2_10policy_hubIii5AddOpE10Policy1000EPiS8_S8_S8_iS5_iiEEvT0_T1_T2_T3_T5_T6_E12temp_storage;
	add.s32 	%r503, %r502, %r501;
	st.shared.u32 	[%r503+8], %r703;
$L__BB2_35:
	bar.sync 	0;
	setp.ne.s32 	%p63, %r30, 0;
	@%p63 bra 	$L__BB2_70;
	ld.shared.u32 	%r504, [_ZZN3cub18CUB_300001_SM_10006detail6reduce27DeviceSegmentedReduceKernelINS2_10policy_hubIii5AddOpE10Policy1000EPiS8_S8_S8_iS5_iiEEvT0_T1_T2_T3_T5_T6_E12temp_storage+12];
	add.s32 	%r505, %r504, %r703;
	ld.shared.u32 	%r506, [_ZZN3cub18CUB_300001_SM_10006detail6reduce27DeviceSegmentedReduceKernelINS2_10policy_hubIii5AddOpE10Policy1000EPiS8_S8_S8_iS5_iiEEvT0_T1_T2_T3_T5_T6_E12temp_storage+16];
	add.s32 	%r507, %r505, %r506;
	ld.shared.u32 	%r508, [_ZZN3cub18CUB_300001_SM_10006detail6reduce27DeviceSegmentedReduceKernelINS2_10policy_hubIii5AddOpE10Policy1000EPiS8_S8_S8_iS5_iiEEvT0_T1_T2_T3_T5_T6_E12temp_storage+20];
	add.s32 	%r509, %r507, %r508;
	ld.shared.u32 	%r510, [_ZZN3cub18CUB_300001_SM_10006detail6reduce27DeviceSegmentedReduceKernelINS2_10policy_hubIii5AddOpE10Policy1000EPiS8_S8_S8_iS5_iiEEvT0_T1_T2_T3_T5_T6_E12temp_storage+24];
	add.s32 	%r511, %r509, %r510;
	ld.shared.u32 	%r512, [_ZZN3cub18CUB_300001_SM_10006detail6reduce27DeviceSegmentedReduceKernelINS2_10policy_hubIii5AddOpE10Policy1000EPiS8_S8_S8_iS5_iiEEvT0_T1_T2_T3_T5_T6_E12temp_storage+28];
	add.s32 	%r513, %r511, %r512;
	ld.shared.u32 	%r514, [_ZZN3cub18CUB_300001_SM_10006detail6reduce27DeviceSegmentedReduceKernelINS2_10policy_hubIii5AddOpE10Policy1000EPiS8_S8_S8_iS5_iiEEvT0_T1_T2_T3_T5_T6_E12temp_storage+32];
	add.s32 	%r515, %r513, %r514;
	ld.shared.u32 	%r516, [_ZZN3cub18CUB_300001_SM_10006detail6reduce27DeviceSegmentedReduceKernelINS2_10policy_hubIii5AddOpE10Policy1000EPiS8_S8_S8_iS5_iiEEvT0_T1_T2_T3_T5_T6_E12temp_storage+36];
	add.s32 	%r703, %r515, %r516;
	bra.uni 	$L__BB2_70;
$L__BB2_37:
	sub.s32 	%r68, %r3, %r2;
	setp.gt.s32 	%p3, %r68, 4095;
	@%p3 bra 	$L__BB2_55;
	mov.u32 	%r69, %tid.x;
	setp.ge.s32 	%p19, %r69, %r68;
	mov.b32 	%r687, 0;
	mov.u32 	%r682, %r69;
	@%p19 bra 	$L__BB2_40;
	shl.b32 	%r262, %r69, 2;
	cvt.u64.u32 	%rd89, %r262;
	add.s64 	%rd88, %rd2, %rd89;
	// begin inline asm
	ld.global.nc.u32 %r687, [%rd88];
	// end inline asm
	add.s32 	%r682, %r69, 256;
$L__BB2_40:
	setp.ge.s32 	%p20, %r682, %r68;
	@%p20 bra 	$L__BB2_46;
	not.b32 	%r264, %r682;
	add.s32 	%r265, %r3, %r264;
	sub.s32 	%r74, %r265, %r2;
	and.b32  	%r266, %r74, 768;
	setp.eq.s32 	%p21, %r266, 768;
	@%p21 bra 	$L__BB2_44;
	mul.wide.u32 	%rd91, %r682, 4;
	add.s64 	%rd92, %rd30, %rd91;
	add.s64 	%rd164, %rd21, %rd92;
	shr.u32 	%r267, %r74, 8;
	add.s32 	%r268, %r267, 1;
	and.b32  	%r269, %r268, 3;
	neg.s32 	%r679, %r269;
$L__BB2_43:
	.pragma "nounroll";
	// begin inline asm
	ld.global.nc.u32 %r270, [%rd164];
	// end inline asm
	add.s32 	%r687, %r270, %r687;
	add.s32 	%r682, %r682, 256;
	add.s64 	%rd164, %rd164, 1024;
	add.s32 	%r679, %r679, 1;
	setp.ne.s32 	%p22, %r679, 0;
	@%p22 bra 	$L__BB2_43;
$L__BB2_44:
	setp.lt.u32 	%p23, %r74, 768;
	@%p23 bra 	$L__BB2_46;
$L__BB2_45:
	mul.wide.s32 	%rd99, %r682, 4;
	add.s64 	%rd95, %rd2, %rd99;
	// begin inline asm
	ld.global.nc.u32 %r271, [%rd95];
	// end inline asm
	add.s32 	%r275, %r271, %r687;
	add.s64 	%rd96, %rd95, 1024;
	// begin inline asm
	ld.global.nc.u32 %r272, [%rd96];
	// end inline asm
	add.s32 	%r276, %r272, %r275;
	add.s64 	%rd97, %rd95, 2048;
	// begin inline asm
	ld.global.nc.u32 %r273, [%rd97];
	// end inline asm
	add.s32 	%r277, %r273, %r276;
	add.s64 	%rd98, %rd95, 3072;
	// begin inline asm
	ld.global.nc.u32 %r274, [%rd98];
	// end inline asm
	add.s32 	%r687, %r274, %r277;
	add.s32 	%r682, %r682, 1024;
	setp.lt.s32 	%p24, %r682, %r68;
	@%p24 bra 	$L__BB2_45;
$L__BB2_46:
	setp.lt.s32 	%p25, %r68, 256;
	@%p25 bra 	$L__BB2_51;
	// begin inline asm
	mov.u32 %r341, %laneid;
	// end inline asm
	mov.b32 	%r344, 1;
	mov.b32 	%r365, 31;
	mov.b32 	%r366, -1;
	// begin inline asm
	shfl.sync.down.b32 %r342, %r687, %r344, %r365, %r366;
	// end inline asm
	setp.gt.s32 	%p41, %r341, 30;
	selp.b32 	%r367, 0, %r342, %p41;
	add.s32 	%r348, %r367, %r687;
	mov.b32 	%r349, 2;
	// begin inline asm
	shfl.sync.down.b32 %r347, %r348, %r349, %r365, %r366;
	// end inline asm
	setp.gt.s32 	%p42, %r341, 29;
	selp.b32 	%r368, 0, %r347, %p42;
	add.s32 	%r353, %r348, %r368;
	mov.b32 	%r354, 4;
	// begin inline asm
	shfl.sync.down.b32 %r352, %r353, %r354, %r365, %r366;
	// end inline asm
	setp.gt.s32 	%p43, %r341, 27;
	selp.b32 	%r369, 0, %r352, %p43;
	add.s32 	%r358, %r353, %r369;
	mov.b32 	%r359, 8;
	// begin inline asm
	shfl.sync.down.b32 %r357, %r358, %r359, %r365, %r366;
	// end inline asm
	setp.gt.s32 	%p44, %r341, 23;
	selp.b32 	%r370, 0, %r357, %p44;
	add.s32 	%r363, %r358, %r370;
	mov.b32 	%r364, 16;
	// begin inline asm
	shfl.sync.down.b32 %r362, %r363, %r364, %r365, %r366;
	// end inline asm
	setp.gt.s32 	%p45, %r341, 15;
	selp.b32 	%r371, 0, %r362, %p45;
	add.s32 	%r703, %r363, %r371;
	setp.ne.s32 	%p46, %r341, 0;
	@%p46 bra 	$L__BB2_49;
	shr.u32 	%r372, %r69, 3;
	and.b32  	%r373, %r372, 124;
	mov.u32 	%r374, _ZZN3cub18CUB_300001_SM_10006detail6reduce27DeviceSegmentedReduceKernelINS2_10policy_hubIii5AddOpE10Policy1000EPiS8_S8_S8_iS5_iiEEvT0_T1_T2_T3_T5_T6_E12temp_storage;
	add.s32 	%r375, %r374, %r373;
	st.shared.u32 	[%r375+8], %r703;
$L__BB2_49:
	bar.sync 	0;
	setp.ne.s32 	%p47, %r69, 0;
	@%p47 bra 	$L__BB2_70;
	ld.shared.u32 	%r376, [_ZZN3cub18CUB_300001_SM_10006detail6reduce27DeviceSegmentedReduceKernelINS2_10policy_hubIii5AddOpE10Policy1000EPiS8_S8_S8_iS5_iiEEvT0_T1_T2_T3_T5_T6_E12temp_storage+12];
	add.s32 	%r377, %r376, %r703;
	ld.shared.u32 	%r378, [_ZZN3cub18CUB_300001_SM_10006detail6reduce27DeviceSegmentedReduceKernelINS2_10policy_hubIii5AddOpE10Policy1000EPiS8_S8_S8_iS5_iiEEvT0_T1_T2_T3_T5_T6_E12temp_storage+16];
	add.s32 	%r379, %r377, %r378;
	ld.shared.u32 	%r380, [_ZZN3cub18CUB_300001_SM_10006detail6reduce27DeviceSegmentedReduceKernelINS2_10policy_hubIii5AddOpE10Policy1000EPiS8_S8_S8_iS5_iiEEvT0_T1_T2_T3_T5_T6_E12temp_storage+20];
	add.s32 	%r381, %r379, %r380;
	ld.shared.u32 	%r382, [_ZZN3cub18CUB_300001_SM_10006detail6reduce27DeviceSegmentedReduceKernelINS2_10policy_hubIii5AddOpE10Policy1000EPiS8_S8_S8_iS5_iiEEvT0_T1_T2_T3_T5_T6_E12temp_storage+24];
	add.s32 	%r383, %r381, %r382;
	ld.shared.u32 	%r384, [_ZZN3cub18CUB_300001_SM_10006detail6reduce27DeviceSegmentedReduceKernelINS2_10policy_hubIii5AddOpE10Policy1000EPiS8_S8_S8_iS5_iiEEvT0_T1_T2_T3_T5_T6_E12temp_storage+28];
	add.s32 	%r385, %r383, %r384;
	ld.shared.u32 	%r386, [_ZZN3cub18CUB_300001_SM_10006detail6reduce27DeviceSegmentedReduceKernelINS2_10policy_hubIii5AddOpE10Policy1000EPiS8_S8_S8_iS5_iiEEvT0_T1_T2_T3_T5_T6_E12temp_storage+32];
	add.s32 	%r387, %r385, %r386;
	ld.shared.u32 	%r388, [_ZZN3cub18CUB_300001_SM_10006detail6reduce27DeviceSegmentedReduceKernelINS2_10policy_hubIii5AddOpE10Policy1000EPiS8_S8_S8_iS5_iiEEvT0_T1_T2_T3_T5_T6_E12temp_storage+36];
	add.s32 	%r703, %r387, %r388;
	bra.uni 	$L__BB2_70;
$L__BB2_51:
	// begin inline asm
	mov.u32 %r278, %laneid;
	// end inline asm
	and.b32  	%r304, %r69, 992;
	add.s32 	%r305, %r304, 32;
	setp.gt.s32 	%p26, %r305, %r68;
	not.b32 	%r306, %r304;
	add.s32 	%r307, %r68, %r306;
	selp.b32 	%r302, %r307, 31, %p26;
	mov.b32 	%r281, 1;
	mov.b32 	%r303, -1;
	// begin inline asm
	shfl.sync.down.b32 %r279, %r687, %r281, %r302, %r303;
	// end inline asm
	setp.lt.s32 	%p27, %r278, %r302;
	selp.b32 	%r308, %r279, 0, %p27;
	add.s32 	%r285, %r308, %r687;
	mov.b32 	%r286, 2;
	// begin inline asm
	shfl.sync.down.b32 %r284, %r285, %r286, %r302, %r303;
	// end inline asm
	add.s32 	%r309, %r278, 2;
	setp.gt.s32 	%p28, %r309, %r302;
	selp.b32 	%r310, 0, %r284, %p28;
	add.s32 	%r290, %r285, %r310;
	mov.b32 	%r291, 4;
	// begin inline asm
	shfl.sync.down.b32 %r289, %r290, %r291, %r302, %r303;
	// end inline asm
	add.s32 	%r311, %r278, 4;
	setp.gt.s32 	%p29, %r311, %r302;
	selp.b32 	%r312, 0, %r289, %p29;
	add.s32 	%r295, %r290, %r312;
	mov.b32 	%r296, 8;
	// begin inline asm
	shfl.sync.down.b32 %r294, %r295, %r296, %r302, %r303;
	// end inline asm
	add.s32 	%r313, %r278, 8;
	setp.gt.s32 	%p30, %r313, %r302;
	selp.b32 	%r314, 0, %r294, %p30;
	add.s32 	%r300, %r295, %r314;
	mov.b32 	%r301, 16;
	// begin inline asm
	shfl.sync.down.b32 %r299, %r300, %r301, %r302, %r303;
	// end inline asm
	add.s32 	%r315, %r278, 16;
	setp.gt.s32 	%p31, %r315, %r302;
	selp.b32 	%r316, 0, %r299, %p31;
	add.s32 	%r703, %r300, %r316;
	setp.ne.s32 	%p32, %r278, 0;
	@%p32 bra 	$L__BB2_53;
	shr.u32 	%r317, %r69, 3;
	and.b32  	%r318, %r317, 124;
	mov.u32 	%r319, _ZZN3cub18CUB_300001_SM_10006detail6reduce27DeviceSegmentedReduceKernelINS2_10policy_hubIii5AddOpE10Policy1000EPiS8_S8_S8_iS5_iiEEvT0_T1_T2_T3_T5_T6_E12temp_storage;
	add.s32 	%r320, %r319, %r318;
	st.shared.u32 	[%r320+8], %r703;
$L__BB2_53:
	bar.sync 	0;
	setp.ne.s32 	%p33, %r69, 0;
	@%p33 bra 	$L__BB2_70;
	setp.gt.s32 	%p34, %r68, 32;
	ld.shared.u32 	%r321, [_ZZN3cub18CUB_300001_SM_10006detail6reduce27DeviceSegmentedReduceKernelINS2_10policy_hubIii5AddOpE10Policy1000EPiS8_S8_S8_iS5_iiEEvT0_T1_T2_T3_T5_T6_E12temp_storage+12];
	selp.b32 	%r322, %r321, 0, %p34;
	add.s32 	%r323, %r322, %r703;
	setp.gt.s32 	%p35, %r68, 64;
	ld.shared.u32 	%r324, [_ZZN3cub18CUB_300001_SM_10006detail6reduce27DeviceSegmentedReduceKernelINS2_10policy_hubIii5AddOpE10Policy1000EPiS8_S8_S8_iS5_iiEEvT0_T1_T2_T3_T5_T6_E12temp_storage+16];
	selp.b32 	%r325, %r324, 0, %p35;
	add.s32 	%r326, %r323, %r325;
	setp.gt.s32 	%p36, %r68, 96;
	ld.shared.u32 	%r327, [_ZZN3cub18CUB_300001_SM_10006detail6reduce27DeviceSegmentedReduceKernelINS2_10policy_hubIii5AddOpE10Policy1000EPiS8_S8_S8_iS5_iiEEvT0_T1_T2_T3_T5_T6_E12temp_storage+20];
	selp.b32 	%r328, %r327, 0, %p36;
	add.s32 	%r329, %r326, %r328;
	setp.gt.s32 	%p37, %r68, 128;
	ld.shared.u32 	%r330, [_ZZN3cub18CUB_300001_SM_10006detail6reduce27DeviceSegmentedReduceKernelINS2_10policy_hubIii5AddOpE10Policy1000EPiS8_S8_S8_iS5_iiEEvT0_T1_T2_T3_T5_T6_E12temp_storage+24];
	selp.b32 	%r331, %r330, 0, %p37;
	add.s32 	%r332, %r329, %r331;
	setp.gt.s32 	%p38, %r68, 160;
	ld.shared.u32 	%r333, [_ZZN3cub18CUB_300001_SM_10006detail6reduce27DeviceSegmentedReduceKernelINS2_10policy_hubIii5AddOpE10Policy1000EPiS8_S8_S8_iS5_iiEEvT0_T1_T2_T3_T5_T6_E12temp_storage+28];
	selp.b32 	%r334, %r333, 0, %p38;
	add.s32 	%r335, %r332, %r334;
	setp.gt.s32 	%p39, %r68, 192;
	ld.shared.u32 	%r336, [_ZZN3cub18CUB_300001_SM_10006detail6reduce27DeviceSegmentedReduceKernelINS2_10policy_hubIii5AddOpE10Policy1000EPiS8_S8_S8_iS5_iiEEvT0_T1_T2_T3_T5_T6_E12temp_storage+32];
	selp.b32 	%r337, %r336, 0, %p39;
	add.s32 	%r338, %r335, %r337;
	setp.gt.s32 	%p40, %r68, 224;
	ld.shared.u32 	%r339, [_ZZN3cub18CUB_300001_SM_10006detail6reduce27DeviceSegmentedReduceKernelINS2_10policy_hubIii5AddOpE10Policy1000EPiS8_S8_S8_iS5_iiEEvT0_T1_T2_T3_T5_T6_E12temp_storage+36];
	selp.b32 	%r340, %r339, 0, %p40;
	add.s32 	%r703, %r338, %r340;
	bra.uni 	$L__BB2_70;
$L__BB2_55:
	mov.u32 	%r94, %tid.x;
	mul.wide.u32 	%rd48, %r94, 4;
	add.s64 	%rd32, %rd2, %rd48;
	// begin inline asm
	ld.global.nc.u32 %r134, [%rd32];
	// end inline asm
	add.s64 	%rd33, %rd32, 1024;
	// begin inline asm
	ld.global.nc.u32 %r135, [%rd33];
	// end inline asm
	add.s64 	%rd34, %rd32, 2048;
	// begin inline asm
	ld.global.nc.u32 %r136, [%rd34];
	// end inline asm
	add.s64 	%rd35, %rd32, 3072;
	// begin inline asm
	ld.global.nc.u32 %r137, [%rd35];
	// end inline asm
	add.s64 	%rd36, %rd32, 4096;
	// begin inline asm
	ld.global.nc.u32 %r138, [%rd36];
	// end inline asm
	add.s64 	%rd37, %rd32, 5120;
	// begin inline asm
	ld.global.nc.u32 %r139, [%rd37];
	// end inline asm
	add.s64 	%rd38, %rd32, 6144;
	// begin inline asm
	ld.global.nc.u32 %r140, [%rd38];
	// end inline asm
	add.s64 	%rd39, %rd32, 7168;
	// begin inline asm
	ld.global.nc.u32 %r141, [%rd39];
	// end inline asm
	add.s64 	%rd40, %rd32, 8192;
	// begin inline asm
	ld.global.nc.u32 %r142, [%rd40];
	// end inline asm
	add.s64 	%rd41, %rd32, 9216;
	// begin inline asm
	ld.global.nc.u32 %r143, [%rd41];
	// end inline asm
	add.s64 	%rd42, %rd32, 10240;
	// begin inline asm
	ld.global.nc.u32 %r144, [%rd42];
	// end inline asm
	add.s64 	%rd43, %rd32, 11264;
	// begin inline asm
	ld.global.nc.u32 %r145, [%rd43];
	// end inline asm
	add.s64 	%rd44, %rd32, 12288;
	// begin inline asm
	ld.global.nc.u32 %r146, [%rd44];
	// end inline asm
	add.s64 	%rd45, %rd32, 13312;
	// begin inline asm
	ld.global.nc.u32 %r147, [%rd45];
	// end inline asm
	add.s64 	%rd46, %rd32, 14336;
	// begin inline asm
	ld.global.nc.u32 %r148, [%rd46];
	// end inline asm
	add.s64 	%rd47, %rd32, 15360;
	// begin inline asm
	ld.global.nc.u32 %r149, [%rd47];
	// end inline asm
	add.s32 	%r151, %r135, %r134;
	add.s32 	%r152, %r136, %r151;
	add.s32 	%r153, %r137, %r152;
	add.s32 	%r154, %r138, %r153;
	add.s32 	%r155, %r139, %r154;
	add.s32 	%r156, %r140, %r155;
	add.s32 	%r157, %r141, %r156;
	add.s32 	%r158, %r142, %r157;
	add.s32 	%r159, %r143, %r158;
	add.s32 	%r160, %r144, %r159;
	add.s32 	%r161, %r145, %r160;
	add.s32 	%r162, %r146, %r161;
	add.s32 	%r163, %r147, %r162;
	add.s32 	%r164, %r148, %r163;
	add.s32 	%r702, %r149, %r164;
	add.s32 	%r689, %r2, 4352;
	add.s32 	%r97, %r3, -4097;
	add.s32 	%r98, %r94, %r2;
	sub.s32 	%r688, %r97, %r98;
	mov.b32 	%r690, 0;
$L__BB2_56:
	add.s32 	%r105, %r2, 4096;
	add.s32 	%r165, %r3, -4096;
	setp.gt.s32 	%p4, %r105, %r165;
	@%p4 bra 	$L__BB2_58;
	cvt.s64.s32 	%rd65, %r105;
	cvt.s64.s32 	%rd66, %r2;
	cvt.u64.u32 	%rd67, %r94;
	add.s64 	%rd68, %rd67, %rd66;
	shl.b64 	%rd69, %rd68, 2;
	add.s64 	%rd70, %rd21, %rd69;
	add.s64 	%rd49, %rd70, 16384;
	// begin inline asm
	ld.global.nc.u32 %r166, [%rd49];
	// end inline asm
	add.s64 	%rd71, %rd67, %rd65;
	shl.b64 	%rd72, %rd71, 2;
	add.s64 	%rd73, %rd21, %rd72;
	add.s64 	%rd50, %rd73, 1024;
	// begin inline asm
	ld.global.nc.u32 %r167, [%rd50];
	// end inline asm
	add.s64 	%rd51, %rd73, 2048;
	// begin inline asm
	ld.global.nc.u32 %r168, [%rd51];
	// end inline asm
	add.s64 	%rd52, %rd73, 3072;
	// begin inline asm
	ld.global.nc.u32 %r169, [%rd52];
	// end inline asm
	add.s64 	%rd53, %rd73, 4096;
	// begin inline asm
	ld.global.nc.u32 %r170, [%rd53];
	// end inline asm
	add.s64 	%rd54, %rd73, 5120;
	// begin inline asm
	ld.global.nc.u32 %r171, [%rd54];
	// end inline asm
	add.s64 	%rd55, %rd73, 6144;
	// begin inline asm
	ld.global.nc.u32 %r172, [%rd55];
	// end inline asm
	add.s64 	%rd56, %rd73, 7168;
	// begin inline asm
	ld.global.nc.u32 %r173, [%rd56];
	// end inline asm
	add.s64 	%rd57, %rd73, 8192;
	// begin inline asm
	ld.global.nc.u32 %r174, [%rd57];
	// end inline asm
	add.s64 	%rd58, %rd73, 9216;
	// begin inline asm
	ld.global.nc.u32 %r175, [%rd58];
	// end inline asm
	add.s64 	%rd59, %rd73, 10240;
	// begin inline asm
	ld.global.nc.u32 %r176, [%rd59];
	// end inline asm
	add.s64 	%rd60, %rd73, 11264;
	// begin inline asm
	ld.global.nc.u32 %r177, [%rd60];
	// end inline asm
	add.s64 	%rd61, %rd73, 12288;
	// begin inline asm
	ld.global.nc.u32 %r178, [%rd61];
	// end inline asm
	add.s64 	%rd62, %rd73, 13312;
	// begin inline asm
	ld.global.nc.u32 %r179, [%rd62];
	// end inline asm
	add.s64 	%rd63, %rd73, 14336;
	// begin inline asm
	ld.global.nc.u32 %r180, [%rd63];
	// end inline asm
	add.s64 	%rd64, %rd73, 15360;
	// begin inline asm
	ld.global.nc.u32 %r181, [%rd64];
	// end inline asm
	add.s32 	%r182, %r166, %r702;
	add.s32 	%r183, %r167, %r182;
	add.s32 	%r184, %r168, %r183;
	add.s32 	%r185, %r169, %r184;
	add.s32 	%r186, %r170, %r185;
	add.s32 	%r187, %r171, %r186;
	add.s32 	%r188, %r172, %r187;
	add.s32 	%r189, %r173, %r188;
	add.s32 	%r190, %r174, %r189;
	add.s32 	%r191, %r175, %r190;
	add.s32 	%r192, %r176, %r191;
	add.s32 	%r193, %r177, %r192;
	add.s32 	%r194, %r178, %r193;
	add.s32 	%r195, %r179, %r194;
	add.s32 	%r196, %r180, %r195;
	add.s32 	%r702, %r181, %r196;
	sub.s32 	%r197, %r3, %r105;
	setp.lt.s32 	%p5, %r197, 4096;
	add.s32 	%r690, %r690, 1;
	add.s32 	%r689, %r689, 4096;
	add.s32 	%r688, %r688, -4096;
	mov.u32 	%r2, %r105;
	@%p5 bra 	$L__BB2_66;
	bra.uni 	$L__BB2_56;
$L__BB2_58:
	setp.le.s32 	%p6, %r3, %r105;
	@%p6 bra 	$L__BB2_66;
	sub.s32 	%r110, %r3, %r105;
	setp.ge.s32 	%p7, %r94, %r110;
	@%p7 bra 	$L__BB2_66;
	shl.b32 	%r199, %r690, 12;
	add.s32 	%r200, %r98, %r199;
	sub.s32 	%r111, %r97, %r200;
	and.b32  	%r201, %r111, 768;
	setp.eq.s32 	%p8, %r201, 768;
	mov.u32 	%r696, %r94;
	@%p8 bra 	$L__BB2_63;
	cvt.s64.s32 	%rd74, %r2;
	cvt.u64.u32 	%rd75, %r94;
	add.s64 	%rd76, %rd75, %rd74;
	shl.b64 	%rd77, %rd76, 2;
	add.s64 	%rd78, %rd21, %rd77;
	add.s64 	%rd165, %rd78, 16384;
	cvt.u16.u32 	%rs1, %r688;
	shr.u16 	%rs2, %rs1, 8;
	add.s16 	%rs3, %rs2, 1;
	cvt.u32.u16 	%r202, %rs3;
	and.b32  	%r203, %r202, 3;
	neg.s32 	%r693, %r203;
	mov.u32 	%r696, %r94;
$L__BB2_62:
	.pragma "nounroll";
	// begin inline asm
	ld.global.nc.u32 %r204, [%rd165];
	// end inline asm
	add.s32 	%r702, %r204, %r702;
	add.s32 	%r696, %r696, 256;
	add.s64 	%rd165, %rd165, 1024;
	add.s32 	%r693, %r693, 1;
	setp.ne.s32 	%p9, %r693, 0;
	@%p9 bra 	$L__BB2_62;
$L__BB2_63:
	setp.lt.u32 	%p10, %r111, 768;
	@%p10 bra 	$L__BB2_66;
	add.s64 	%rd19, %rd21, 16384;
	cvt.s64.s32 	%rd20, %r2;
	add.s32 	%r699, %r696, %r689;
$L__BB2_65:
	cvt.s64.s32 	%rd84, %r696;
	add.s64 	%rd85, %rd20, %rd84;
	shl.b64 	%rd86, %rd85, 2;
	add.s64 	%rd80, %rd19, %rd86;
	mul.wide.s32 	%rd87, %r699, 4;
	add.s64 	%rd81, %rd21, %rd87;
	// begin inline asm
	ld.global.nc.u32 %r205, [%rd80];
	// end inline asm
	add.s32 	%r209, %r205, %r702;
	// begin inline asm
	ld.global.nc.u32 %r206, [%rd81];
	// end inline asm
	add.s32 	%r210, %r206, %r209;
	add.s64 	%rd82, %rd81, 1024;
	// begin inline asm
	ld.global.nc.u32 %r207, [%rd82];
	// end inline asm
	add.s32 	%r211, %r207, %r210;
	add.s64 	%rd83, %rd81, 2048;
	// begin inline asm
	ld.global.nc.u32 %r208, [%rd83];
	// end inline asm
	add.s32 	%r702, %r208, %r211;
	add.s32 	%r696, %r696, 1024;
	add.s32 	%r699, %r699, 1024;
	setp.lt.s32 	%p11, %r696, %r110;
	@%p11 bra 	$L__BB2_65;
$L__BB2_66:
	// begin inline asm
	mov.u32 %r212, %laneid;
	// end inline asm
	mov.b32 	%r215, 1;
	mov.b32 	%r236, 31;
	mov.b32 	%r237, -1;
	// begin inline asm
	shfl.sync.down.b32 %r213, %r702, %r215, %r236, %r237;
	// end inline asm
	setp.gt.s32 	%p12, %r212, 30;
	selp.b32 	%r238, 0, %r213, %p12;
	add.s32 	%r219, %r238, %r702;
	mov.b32 	%r220, 2;
	// begin inline asm
	shfl.sync.down.b32 %r218, %r219, %r220, %r236, %r237;
	// end inline asm
	setp.gt.s32 	%p13, %r212, 29;
	selp.b32 	%r239, 0, %r218, %p13;
	add.s32 	%r224, %r219, %r239;
	mov.b32 	%r225, 4;
	// begin inline asm
	shfl.sync.down.b32 %r223, %r224, %r225, %r236, %r237;
	// end inline asm
	setp.gt.s32 	%p14, %r212, 27;
	selp.b32 	%r240, 0, %r223, %p14;
	add.s32 	%r229, %r224, %r240;
	mov.b32 	%r230, 8;
	// begin inline asm
	shfl.sync.down.b32 %r228, %r229, %r230, %r236, %r237;
	// end inline asm
	setp.gt.s32 	%p15, %r212, 23;
	selp.b32 	%r241, 0, %r228, %p15;
	add.s32 	%r234, %r229, %r241;
	mov.b32 	%r235, 16;
	// begin inline asm
	shfl.sync.down.b32 %r233, %r234, %r235, %r236, %r237;
	// end inline asm
	setp.gt.s32 	%p16, %r212, 15;
	selp.b32 	%r242, 0, %r233, %p16;
	add.s32 	%r703, %r234, %r242;
	setp.ne.s32 	%p17, %r212, 0;
	@%p17 bra 	$L__BB2_68;
	shr.u32 	%r243, %r94, 3;
	and.b32  	%r244, %r243, 124;
	mov.u32 	%r245, _ZZN3cub18CUB_300001_SM_10006detail6reduce27DeviceSegmentedReduceKernelINS2_10policy_hubIii5AddOpE10Policy1000EPiS8_S8_S8_iS5_iiEEvT0_T1_T2_T3_T5_T6_E12temp_storage;
	add.s32 	%r246, %r245, %r244;
	st.shared.u32 	[%r246+8], %r703;
$L__BB2_68:
	bar.sync 	0;
	setp.ne.s32 	%p18, %r94, 0;
	@%p18 bra 	$L__BB2_70;
	ld.shared.u32 	%r247, [_ZZN3cub18CUB_300001_SM_10006detail6reduce27DeviceSegmentedReduceKernelINS2_10policy_hubIii5AddOpE10Policy1000EPiS8_S8_S8_iS5_iiEEvT0_T1_T2_T3_T5_T6_E12temp_storage+12];
	add.s32 	%r248, %r247, %r703;
	ld.shared.u32 	%r249, [_ZZN3cub18CUB_300001_SM_10006detail6reduce27DeviceSegmentedReduceKernelINS2_10policy_hubIii5AddOpE10Policy1000EPiS8_S8_S8_iS5_iiEEvT0_T1_T2_T3_T5_T6_E12temp_storage+16];
	add.s32 	%r250, %r248, %r249;
	ld.shared.u32 	%r251, [_ZZN3cub18CUB_300001_SM_10006detail6reduce27DeviceSegmentedReduceKernelINS2_10policy_hubIii5AddOpE10Policy1000EPiS8_S8_S8_iS5_iiEEvT0_T1_T2_T3_T5_T6_E12temp_storage+20];
	add.s32 	%r252, %r250, %r251;
	ld.shared.u32 	%r253, [_ZZN3cub18CUB_300001_SM_10006detail6reduce27DeviceSegmentedReduceKernelINS2_10policy_hubIii5AddOpE10Policy1000EPiS8_S8_S8_iS5_iiEEvT0_T1_T2_T3_T5_T6_E12temp_storage+24];
	add.s32 	%r254, %r252, %r253;
	ld.shared.u32 	%r255, [_ZZN3cub18CUB_300001_SM_10006detail6reduce27DeviceSegmentedReduceKernelINS2_10policy_hubIii5AddOpE10Policy1000EPiS8_S8_S8_iS5_iiEEvT0_T1_T2_T3_T5_T6_E12temp_storage+28];
	add.s32 	%r256, %r254, %r255;
	ld.shared.u32 	%r257, [_ZZN3cub18CUB_300001_SM_10006detail6reduce27DeviceSegmentedReduceKernelINS2_10policy_hubIii5AddOpE10Policy1000EPiS8_S8_S8_iS5_iiEEvT0_T1_T2_T3_T5_T6_E12temp_storage+32];
	add.s32 	%r258, %r256, %r257;
	ld.shared.u32 	%r259, [_ZZN3cub18CUB_300001_SM_10006detail6reduce27DeviceSegmentedReduceKernelINS2_10policy_hubIii5AddOpE10Policy1000EPiS8_S8_S8_iS5_iiEEvT0_T1_T2_T3_T5_T6_E12temp_storage+36];
	add.s32 	%r703, %r258, %r259;
$L__BB2_70:
	mov.u32 	%r646, %tid.x;
	setp.ne.s32 	%p93, %r646, 0;
	@%p93 bra 	$L__BB2_72;
	ld.param.u32 	%r649, [_ZN3cub18CUB_300001_SM_10006detail6reduce27DeviceSegmentedReduceKernelINS2_10policy_hubIii5AddOpE10Policy1000EPiS8_S8_S8_iS5_iiEEvT0_T1_T2_T3_T5_T6__param_5];
	ld.param.u64 	%rd161, [_ZN3cub18CUB_300001_SM_10006detail6reduce27DeviceSegmentedReduceKernelINS2_10policy_hubIii5AddOpE10Policy1000EPiS8_S8_S8_iS5_iiEEvT0_T1_T2_T3_T5_T6__param_1];
	cvta.to.global.u64 	%rd156, %rd161;
	add.s64 	%rd158, %rd156, %rd27;
	add.s32 	%r647, %r703, %r649;
	st.global.u32 	[%rd158], %r647;
$L__BB2_72:
	ret;

}
	// .globl	_ZN3cub18CUB_300001_SM_10006detail6reduce27DeviceSegmentedReduceKernelINS2_10policy_hubIfi5AddOpE10Policy1000EPfS8_PiS9_iS5_ffEEvT0_T1_T2_T3_T5_T6_
.visible .entry _ZN3cub18CUB_300001_SM_10006detail6reduce27DeviceSegmentedReduceKernelINS2_10policy_hubIfi5AddOpE10Policy1000EPfS8_PiS9_iS5_ffEEvT0_T1_T2_T3_T5_T6_(
	.param .u64 .ptr .align 1 _ZN3cub18CUB_300001_SM_10006detail6reduce27DeviceSegmentedReduceKernelINS2_10policy_hubIfi5AddOpE10Policy1000EPfS8_PiS9_iS5_ffEEvT0_T1_T2_T3_T5_T6__param_0,
	.param .u64 .ptr .align 1 _ZN3cub18CUB_300001_SM_10006detail6reduce27DeviceSegmentedReduceKernelINS2_10policy_hubIfi5AddOpE10Policy1000EPfS8_PiS9_iS5_ffEEvT0_T1_T2_T3_T5_T6__param_1,
	.param .u64 .ptr .align 1 _ZN3cub18CUB_300001_SM_10006detail6reduce27DeviceSegmentedReduceKernelINS2_10policy_hubIfi5AddOpE10Policy1000EPfS8_PiS9_iS5_ffEEvT0_T1_T2_T3_T5_T6__param_2,
	.param .u64 .ptr .align 1 _ZN3cub18CUB_300001_SM_10006detail6reduce27DeviceSegmentedReduceKernelINS2_10policy_hubIfi5AddOpE10Policy1000EPfS8_PiS9_iS5_ffEEvT0_T1_T2_T3_T5_T6__param_3,
	.param .align 1 .b8 _ZN3cub18CUB_300001_SM_10006detail6reduce27DeviceSegmentedReduceKernelINS2_10policy_hubIfi5AddOpE10Policy1000EPfS8_PiS9_iS5_ffEEvT0_T1_T2_T3_T5_T6__param_4[1],
	.param .f32 _ZN3cub18CUB_300001_SM_10006detail6reduce27DeviceSegmentedReduceKernelINS2_10policy_hubIfi5AddOpE10Policy1000EPfS8_PiS9_iS5_ffEEvT0_T1_T2_T3_T5_T6__param_5
)
.maxntid 256
{
	.reg .pred 	%p<95>;
	.reg .b16 	%rs<7>;
	.reg .b32 	%r<426>;
	.reg .b32 	%f<417>;
	.reg .b64 	%rd<166>;
	// demoted variable
	.shared .align 4 .b8 _ZZN3cub18CUB_300001_SM_10006detail6reduce27DeviceSegmentedReduceKernelINS2_10policy_hubIfi5AddOpE10Policy1000EPfS8_PiS9_iS5_ffEEvT0_T1_T2_T3_T5_T6_E12temp_storage[44];
	ld.param.u64 	%rd21, [_ZN3cub18CUB_300001_SM_10006detail6reduce27DeviceSegmentedReduceKernelINS2_10policy_hubIfi5AddOpE10Policy1000EPfS8_PiS9_iS5_ffEEvT0_T1_T2_T3_T5_T6__param_0];
	ld.param.u64 	%rd22, [_ZN3cub18CUB_300001_SM_10006detail6reduce27DeviceSegmentedReduceKernelINS2_10policy_hubIfi5AddOpE10Policy1000EPfS8_PiS9_iS5_ffEEvT0_T1_T2_T3_T5_T6__param_1];
	ld.param.u64 	%rd23, [_ZN3cub18CUB_300001_SM_10006detail6reduce27DeviceSegmentedReduceKernelINS2_10policy_hubIfi5AddOpE10Policy1000EPfS8_PiS9_iS5_ffEEvT0_T1_T2_T3_T5_T6__param_2];
	ld.param.u64 	%rd24, [_ZN3cub18CUB_300001_SM_10006detail6reduce27DeviceSegmentedReduceKernelINS2_10policy_hubIfi5AddOpE10Policy1000EPfS8_PiS9_iS5_ffEEvT0_T1_T2_T3_T5_T6__param_3];
	cvta.to.global.u64 	%rd1, %rd22;
	cvta.to.global.u64 	%rd25, %rd24;
	cvta.to.global.u64 	%rd26, %rd23;
	mov.u32 	%r1, %ctaid.x;
	mul.wide.u32 	%rd27, %r1, 4;
	add.s64 	%rd28, %rd26, %rd27;
	ld.global.u32 	%r2, [%rd28];
	add.s64 	%rd29, %rd25, %rd27;
	ld.global.u32 	%r3, [%rd29];
	setp.ne.s32 	%p1, %r3, %r2;
	@%p1 bra 	$L__BB3_3;
	mov.u32 	%r397, %tid.x;
	setp.ne.s32 	%p94, %r397, 0;
	@%p94 bra 	$L__BB3_72;
	ld.param.f32 	%f391, [_ZN3cub18CUB_300001_SM_10006detail6reduce27DeviceSegmentedReduceKernelINS2_10policy_hubIfi5AddOpE10Policy1000EPfS8_PiS9_iS5_ffEEvT0_T1_T2_T3_T5_T6__param_5];
	add.s64 	%rd160, %rd1, %rd27;
	st.global.f32 	[%rd160], %f391;
	bra.uni 	$L__BB3_72;
$L__BB3_3:
	mul.wide.s32 	%rd30, %r2, 4;
	add.s64 	%rd2, %rd21, %rd30;
	and.b64  	%rd31, %rd2, 15;
	setp.ne.s64 	%p2, %rd31, 0;
	@%p2 bra 	$L__BB3_37;
	sub.s32 	%r4, %r3, %r2;
	setp.gt.s32 	%p48, %r4, 4095;
	@%p48 bra 	$L__BB3_22;
	mov.u32 	%r5, %tid.x;
	setp.ge.s32 	%p64, %r5, %r4;
	mov.f32 	%f397, 0f00000000;
	mov.u32 	%r401, %r5;
	@%p64 bra 	$L__BB3_7;
	shl.b32 	%r316, %r5, 2;
	cvt.u64.u32 	%rd145, %r316;
	add.s64 	%rd144, %rd2, %rd145;
	// begin inline asm
	ld.global.nc.u32 %r315, [%rd144];
	// end inline asm
	mov.b32 	%f397, %r315;
	add.s32 	%r401, %r5, 256;
$L__BB3_7:
	setp.ge.s32 	%p65, %r401, %r4;
	@%p65 bra 	$L__BB3_13;
	not.b32 	%r317, %r401;
	add.s32 	%r318, %r3, %r317;
	sub.s32 	%r8, %r318, %r2;
	and.b32  	%r319, %r8, 768;
	setp.eq.s32 	%p66, %r319, 768;
	@%p66 bra 	$L__BB3_11;
	mul.wide.u32 	%rd147, %r401, 4;
	add.s64 	%rd148, %rd30, %rd147;
	add.s64 	%rd162, %rd21, %rd148;
	shr.u32 	%r320, %r8, 8;
	add.s32 	%r321, %r320, 1;
	and.b32  	%r322, %r321, 3;
	neg.s32 	%r399, %r322;
$L__BB3_10:
	.pragma "nounroll";
	// begin inline asm
	ld.global.nc.u32 %r323, [%rd162];
	// end inline asm
	mov.b32 	%f321, %r323;
	add.f32 	%f397, %f397, %f321;
	add.s32 	%r401, %r401, 256;
	add.s64 	%rd162, %rd162, 1024;
	add.s32 	%r399, %r399, 1;
	setp.ne.s32 	%p67, %r399, 0;
	@%p67 bra 	$L__BB3_10;
$L__BB3_11:
	setp.lt.u32 	%p68, %r8, 768;
	@%p68 bra 	$L__BB3_13;
$L__BB3_12:
	mul.wide.s32 	%rd155, %r401, 4;
	add.s64 	%rd151, %rd2, %rd155;
	// begin inline asm
	ld.global.nc.u32 %r324, [%rd151];
	// end inline asm
	mov.b32 	%f322, %r324;
	add.f32 	%f323, %f397, %f322;
	add.s64 	%rd152, %rd151, 1024;
	// begin inline asm
	ld.global.nc.u32 %r325, [%rd152];
	// end inline asm
	mov.b32 	%f324, %r325;
	add.f32 	%f325, %f323, %f324;
	add.s64 	%rd153, %rd151, 2048;
	// begin inline asm
	ld.global.nc.u32 %r326, [%rd153];
	// end inline asm
	mov.b32 	%f326, %r326;
	add.f32 	%f327, %f325, %f326;
	add.s64 	%rd154, %rd151, 3072;
	// begin inline asm
	ld.global.nc.u32 %r327, [%rd154];
	// end inline asm
	mov.b32 	%f328, %r327;
	add.f32 	%f397, %f327, %f328;
	add.s32 	%r401, %r401, 1024;
	setp.lt.s32 	%p69, %r401, %r4;
	@%p69 bra 	$L__BB3_12;
$L__BB3_13:
	setp.lt.s32 	%p70, %r4, 256;
	@%p70 bra 	$L__BB3_18;
	// begin inline asm
	mov.u32 %r366, %laneid;
	// end inline asm
	mov.b32 	%r368, %f397;
	mov.b32 	%r369, 1;
	mov.b32 	%r390, 31;
	mov.b32 	%r391, -1;
	// begin inline asm
	shfl.sync.down.b32 %r367, %r368, %r369, %r390, %r391;
	// end inline asm
	setp.gt.s32 	%p86, %r366, 30;
	mov.b32 	%f363, %r367;
	add.f32 	%f364, %f397, %f363;
	selp.f32 	%f365, %f397, %f364, %p86;
	mov.b32 	%r373, %f365;
	mov.b32 	%r374, 2;
	// begin inline asm
	shfl.sync.down.b32 %r372, %r373, %r374, %r390, %r391;
	// end inline asm
	setp.gt.s32 	%p87, %r366, 29;
	mov.b32 	%f366, %r372;
	add.f32 	%f367, %f365, %f366;
	selp.f32 	%f368, %f365, %f367, %p87;
	mov.b32 	%r378, %f368;
	mov.b32 	%r379, 4;
	// begin inline asm
	shfl.sync.down.b32 %r377, %r378, %r379, %r390, %r391;
	// end inline asm
	setp.gt.s32 	%p88, %r366, 27;
	mov.b32 	%f369, %r377;
	add.f32 	%f370, %f368, %f369;
	selp.f32 	%f371, %f368, %f370, %p88;
	mov.b32 	%r383, %f371;
	mov.b32 	%r384, 8;
	// begin inline asm
	shfl.sync.down.b32 %r382, %r383, %r384, %r390, %r391;
	// end inline asm
	setp.gt.s32 	%p89, %r366, 23;
	mov.b32 	%f372, %r382;
	add.f32 	%f373, %f371, %f372;
	selp.f32 	%f374, %f371, %f373, %p89;
	mov.b32 	%r388, %f374;
	mov.b32 	%r389, 16;
	// begin inline asm
	shfl.sync.down.b32 %r387, %r388, %r389, %r390, %r391;
	// end inline asm
	setp.gt.s32 	%p90, %r366, 15;
	mov.b32 	%f375, %r387;
	add.f32 	%f10, %f374, %f375;
	selp.f32 	%f416, %f374, %f10, %p90;
	setp.ne.s32 	%p91, %r366, 0;
	@%p91 bra 	$L__BB3_16;
	shr.u32 	%r392, %r5, 3;
	and.b32  	%r393, %r392, 124;
	mov.u32 	%r394, _ZZN3cub18CUB_300001_SM_10006detail6reduce27DeviceSegmentedReduceKernelINS2_10policy_hubIfi5AddOpE10Policy1000EPfS8_PiS9_iS5_ffEEvT0_T1_T2_T3_T5_T6_E12temp_storage;
	add.s32 	%r395, %r394, %r393;
	st.shared.f32 	[%r395+8], %f10;
$L__BB3_16:
	bar.sync 	0;
	setp.ne.s32 	%p92, %r5, 0;
	@%p92 bra 	$L__BB3_70;
	ld.shared.f32 	%f376, [_ZZN3cub18CUB_300001_SM_10006detail6reduce27DeviceSegmentedReduceKernelINS2_10policy_hubIfi5AddOpE10Policy1000EPfS8_PiS9_iS5_ffEEvT0_T1_T2_T3_T5_T6_E12temp_storage+12];
	add.f32 	%f377, %f416, %f376;
	ld.shared.f32 	%f378, [_ZZN3cub18CUB_300001_SM_10006detail6reduce27DeviceSegmentedReduceKernelINS2_10policy_hubIfi5AddOpE10Policy1000EPfS8_PiS9_iS5_ffEEvT0_T1_T2_T3_T5_T6_E12temp_storage+16];
	add.f32 	%f379, %f377, %f378;
	ld.shared.f32 	%f380, [_ZZN3cub18CUB_300001_SM_10006detail6reduce27DeviceSegmentedReduceKernelINS2_10policy_hubIfi5AddOpE10Policy1000EPfS8_PiS9_iS5_ffEEvT0_T1_T2_T3_T5_T6_E12temp_storage+20];
	add.f32 	%f381, %f379, %f380;
	ld.shared.f32 	%f382, [_ZZN3cub18CUB_300001_SM_10006detail6reduce27DeviceSegmentedReduceKernelINS2_10policy_hubIfi5AddOpE10Policy1000EPfS8_PiS9_iS5_ffEEvT0_T1_T2_T3_T5_T6_E12temp_storage+24];
	add.f32 	%f383, %f381, %f382;
	ld.shared.f32 	%f384, [_ZZN3cub18CUB_300001_SM_10006detail6reduce27DeviceSegmentedReduceKernelINS2_10policy_hubIfi5AddOpE10Policy1000EPfS8_PiS9_iS5_ffEEvT0_T1_T2_T3_T5_T6_E12temp_storage+28];
	add.f32 	%f385, %f383, %f384;
	ld.shared.f32 	%f386, [_ZZN3cub18CUB_300001_SM_10006detail6reduce27DeviceSegmentedReduceKernelINS2_10policy_hubIfi5AddOpE10Policy1000EPfS8_PiS9_iS5_ffEEvT0_T1_T2_T3_T5_T6_E12temp_storage+32];
	add.f32 	%f387, %f385, %f386;
	ld.shared.f32 	%f388, [_ZZN3cub18CUB_300001_SM_10006detail6reduce27DeviceSegmentedReduceKernelINS2_10policy_hubIfi5AddOpE10Policy1000EPfS8_PiS9_iS5_ffEEvT0_T1_T2_T3_T5_T6_E12temp_storage+36];
	add.f32 	%f416, %f387, %f388;
	bra.uni 	$L__BB3_70;
$L__BB3_18:
	// begin inline asm
	mov.u32 %r328, %laneid;
	// end inline asm
	and.b32  	%r354, %r5, 992;
	add.s32 	%r355, %r354, 32;
	setp.gt.s32 	%p71, %r355, %r4;
	not.b32 	%r356, %r354;
	add.s32 	%r357, %r4, %r356;
	selp.b32 	%r352, %r357, 31, %p71;
	mov.b32 	%r330, %f397;
	mov.b32 	%r331, 1;
	mov.b32 	%r353, -1;
	// begin inline asm
	shfl.sync.down.b32 %r329, %r330, %r331, %r352, %r353;
	// end inline asm
	setp.lt.s32 	%p72, %r328, %r352;
	mov.b32 	%f329, %r329;
	add.f32 	%f330, %f397, %f329;
	selp.f32 	%f331, %f330, %f397, %p72;
	mov.b32 	%r335, %f331;
	mov.b32 	%r336, 2;
	// begin inline asm
	shfl.sync.down.b32 %r334, %r335, %r336, %r352, %r353;
	// end inline asm
	add.s32 	%r358, %r328, 2;
	setp.gt.s32 	%p73, %r358, %r352;
	mov.b32 	%f332, %r334;
	add.f32 	%f333, %f331, %f332;
	selp.f32 	%f334, %f331, %f333, %p73;
	mov.b32 	%r340, %f334;
	mov.b32 	%r341, 4;
	// begin inline asm
	shfl.sync.down.b32 %r339, %r340, %r341, %r352, %r353;
	// end inline asm
	add.s32 	%r359, %r328, 4;
	setp.gt.s32 	%p74, %r359, %r352;
	mov.b32 	%f335, %r339;
	add.f32 	%f336, %f334, %f335;
	selp.f32 	%f337, %f334, %f336, %p74;
	mov.b32 	%r345, %f337;
	mov.b32 	%r346, 8;
	// begin inline asm
	shfl.sync.down.b32 %r344, %r345, %r346, %r352, %r353;
	// end inline asm
	add.s32 	%r360, %r328, 8;
	setp.gt.s32 	%p75, %r360, %r352;
	mov.b32 	%f338, %r344;
	add.f32 	%f339, %f337, %f338;
	selp.f32 	%f340, %f337, %f339, %p75;
	mov.b32 	%r350, %f340;
	mov.b32 	%r351, 16;
	// begin inline asm
	shfl.sync.down.b32 %r349, %r350, %r351, %r352, %r353;
	// end inline asm
	add.s32 	%r361, %r328, 16;
	setp.gt.s32 	%p76, %r361, %r352;
	mov.b32 	%f341, %r349;
	add.f32 	%f342, %f340, %f341;
	selp.f32 	%f416, %f340, %f342, %p76;
	setp.ne.s32 	%p77, %r328, 0;
	@%p77 bra 	$L__BB3_20;
	shr.u32 	%r362, %r5, 3;
	and.b32  	%r363, %r362, 124;
	mov.u32 	%r364, _ZZN3cub18CUB_300001_SM_10006detail6reduce27DeviceSegmentedReduceKernelINS2_10policy_hubIfi5AddOpE10Policy1000EPfS8_PiS9_iS5_ffEEvT0_T1_T2_T3_T5_T6_E12temp_storage;
	add.s32 	%r365, %r364, %r363;
	st.shared.f32 	[%r365+8], %f416;
$L__BB3_20:
	bar.sync 	0;
	setp.ne.s32 	%p78, %r5, 0;
	@%p78 bra 	$L__BB3_70;
	setp.gt.s32 	%p79, %r4, 32;
	ld.shared.f32 	%f343, [_ZZN3cub18CUB_300001_SM_10006detail6reduce27DeviceSegmentedReduceKernelINS2_10policy_hubIfi5AddOpE10Policy1000EPfS8_PiS9_iS5_ffEEvT0_T1_T2_T3_T5_T6_E12temp_storage+12];
	add.f32 	%f344, %f416, %f343;
	selp.f32 	%f345, %f344, %f416, %p79;
	setp.gt.s32 	%p80, %r4, 64;
	ld.shared.f32 	%f346, [_ZZN3cub18CUB_300001_SM_10006detail6reduce27DeviceSegmentedReduceKernelINS2_10policy_hubIfi5AddOpE10Policy1000EPfS8_PiS9_iS5_ffEEvT0_T1_T2_T3_T5_T6_E12temp_storage+16];
	add.f32 	%f347, %f346, %f345;
	selp.f32 	%f348, %f347, %f345, %p80;
	setp.gt.s32 	%p81, %r4, 96;
	ld.shared.f32 	%f349, [_ZZN3cub18CUB_300001_SM_10006detail6reduce27DeviceSegmentedReduceKernelINS2_10policy_hubIfi5AddOpE10Policy1000EPfS8_PiS9_iS5_ffEEvT0_T1_T2_T3_T5_T6_E12temp_storage+20];
	add.f32 	%f350, %f349, %f348;
	selp.f32 	%f351, %f350, %f348, %p81;
	setp.gt.s32 	%p82, %r4, 128;
	ld.shared.f32 	%f352, [_ZZN3cub18CUB_300001_SM_10006detail6reduce27DeviceSegmentedReduceKernelINS2_10policy_hubIfi5AddOpE10Policy1000EPfS8_PiS9_iS5_ffEEvT0_T1_T2_T3_T5_T6_E12temp_storage+24];
	add.f32 	%f353, %f352, %f351;
	selp.f32 	%f354, %f353, %f351, %p82;
	setp.gt.s32 	%p83, %r4, 160;
	ld.shared.f32 	%f355, [_ZZN3cub18CUB_300001_SM_10006detail6reduce27DeviceSegmentedReduceKernelINS2_10policy_hubIfi5AddOpE10Policy1000EPfS8_PiS9_iS5_ffEEvT0_T1_T2_T3_T5_T6_E12temp_storage+28];
	add.f32 	%f356, %f355, %f354;
	selp.f32 	%f357, %f356, %f354, %p83;
	setp.gt.s32 	%p84, %r4, 192;
	ld.shared.f32 	%f358, [_ZZN3cub18CUB_300001_SM_10006detail6reduce27DeviceSegmentedReduceKernelINS2_10policy_hubIfi5AddOpE10Policy1000EPfS8_PiS9_iS5_ffEEvT0_T1_T2_T3_T5_T6_E12temp_storage+32];
	add.f32 	%f359, %f358, %f357;
	selp.f32 	%f360, %f359, %f357, %p84;
	setp.gt.s32 	%p85, %r4, 224;
	ld.shared.f32 	%f361, [_ZZN3cub18CUB_300001_SM_10006detail6reduce27DeviceSegmentedReduceKernelINS2_10policy_hubIfi5AddOpE10Policy1000EPfS8_PiS9_iS5_ffEEvT0_T1_T2_T3_T5_T6_E12temp_storage+36];
	add.f32 	%f362, %f361, %f360;
	selp.f32 	%f416, %f362, %f360, %p85;
	bra.uni 	$L__BB3_70;
$L__BB3_22:
	mov.u32 	%r17, %tid.x;
	shl.b32 	%r239, %r17, 2;
	mul.wide.u32 	%rd112, %r239, 4;
	add.s64 	%rd102, %rd2, %rd112;
	// begin inline asm
	ld.global.nc.v2.u64 {%rd100, %rd101}, [%rd102];
	// end inline asm
	mov.b64 	{%r240, %r241}, %rd101;
	mov.b64 	{%r242, %r243}, %rd100;
	mov.b32 	%f223, %r243;
	mov.b32 	%f224, %r242;
	mov.b32 	%f225, %r241;
	mov.b32 	%f226, %r240;
	add.s64 	%rd105, %rd102, 4096;
	// begin inline asm
	ld.global.nc.v2.u64 {%rd103, %rd104}, [%rd105];
	// end inline asm
	mov.b64 	{%r244, %r245}, %rd104;
	mov.b64 	{%r246, %r247}, %rd103;
	mov.b32 	%f227, %r247;
	mov.b32 	%f228, %r246;
	mov.b32 	%f229, %r245;
	mov.b32 	%f230, %r244;
	add.s64 	%rd108, %rd102, 8192;
	// begin inline asm
	ld.global.nc.v2.u64 {%rd106, %rd107}, [%rd108];
	// end inline asm
	mov.b64 	{%r248, %r249}, %rd107;
	mov.b64 	{%r250, %r251}, %rd106;
	mov.b32 	%f231, %r251;
	mov.b32 	%f232, %r250;
	mov.b32 	%f233, %r249;
	mov.b32 	%f234, %r248;
	add.s64 	%rd111, %rd102, 12288;
	// begin inline asm
	ld.global.nc.v2.u64 {%rd109, %rd110}, [%rd111];
	// end inline asm
	mov.b64 	{%r252, %r253}, %rd110;
	mov.b64 	{%r254, %r255}, %rd109;
	mov.b32 	%f235, %r255;
	mov.b32 	%f236, %r254;
	mov.b32 	%f237, %r253;
	mov.b32 	%f238, %r252;
	add.f32 	%f239, %f224, %f223;
	add.f32 	%f240, %f239, %f226;
	add.f32 	%f241, %f240, %f225;
	add.f32 	%f242, %f241, %f228;
	add.f32 	%f243, %f242, %f227;
	add.f32 	%f244, %f243, %f230;
	add.f32 	%f245, %f244, %f229;
	add.f32 	%f246, %f245, %f232;
	add.f32 	%f247, %f246, %f231;
	add.f32 	%f248, %f247, %f234;
	add.f32 	%f249, %f248, %f233;
	add.f32 	%f250, %f249, %f236;
	add.f32 	%f251, %f250, %f235;
	add.f32 	%f252, %f251, %f238;
	add.f32 	%f403, %f252, %f237;
	add.s32 	%r404, %r2, 4352;
	add.s32 	%r19, %r3, -4097;
	add.s32 	%r20, %r17, %r2;
	sub.s32 	%r403, %r19, %r20;
	mov.b32 	%r405, 0;
$L__BB3_23:
	add.s32 	%r26, %r2, 4096;
	add.s32 	%r256, %r3, -4096;
	setp.gt.s32 	%p49, %r26, %r256;
	@%p49 bra 	$L__BB3_25;
	cvt.s64.s32 	%rd125, %r2;
	cvt.u64.u32 	%rd126, %r239;
	add.s64 	%rd127, %rd125, %rd126;
	shl.b64 	%rd128, %rd127, 2;
	add.s64 	%rd129, %rd21, %rd128;
	add.s64 	%rd115, %rd129, 16384;
	// begin inline asm
	ld.global.nc.v2.u64 {%rd113, %rd114}, [%rd115];
	// end inline asm
	mov.b64 	{%r258, %r259}, %rd114;
	mov.b64 	{%r260, %r261}, %rd113;
	mov.b32 	%f253, %r261;
	mov.b32 	%f254, %r260;
	mov.b32 	%f255, %r259;
	mov.b32 	%f256, %r258;
	add.s64 	%rd118, %rd129, 20480;
	// begin inline asm
	ld.global.nc.v2.u64 {%rd116, %rd117}, [%rd118];
	// end inline asm
	mov.b64 	{%r262, %r263}, %rd117;
	mov.b64 	{%r264, %r265}, %rd116;
	mov.b32 	%f257, %r265;
	mov.b32 	%f258, %r264;
	mov.b32 	%f259, %r263;
	mov.b32 	%f260, %r262;
	add.s64 	%rd121, %rd129, 24576;
	// begin inline asm
	ld.global.nc.v2.u64 {%rd119, %rd120}, [%rd121];
	// end inline asm
	mov.b64 	{%r266, %r267}, %rd120;
	mov.b64 	{%r268, %r269}, %rd119;
	mov.b32 	%f261, %r269;
	mov.b32 	%f262, %r268;
	mov.b32 	%f263, %r267;
	mov.b32 	%f264, %r266;
	add.s64 	%rd124, %rd129, 28672;
	// begin inline asm
	ld.global.nc.v2.u64 {%rd122, %rd123}, [%rd124];
	// end inline asm
	mov.b64 	{%r270, %r271}, %rd123;
	mov.b64 	{%r272, %r273}, %rd122;
	mov.b32 	%f265, %r273;
	mov.b32 	%f266, %r272;
	mov.b32 	%f267, %r271;
	mov.b32 	%f268, %r270;
	add.f32 	%f269, %f403, %f254;
	add.f32 	%f270, %f269, %f253;
	add.f32 	%f271, %f270, %f256;
	add.f32 	%f272, %f271, %f255;
	add.f32 	%f273, %f272, %f258;
	add.f32 	%f274, %f273, %f257;
	add.f32 	%f275, %f274, %f260;
	add.f32 	%f276, %f275, %f259;
	add.f32 	%f277, %f276, %f262;
	add.f32 	%f278, %f277, %f261;
	add.f32 	%f279, %f278, %f264;
	add.f32 	%f280, %f279, %f263;
	add.f32 	%f281, %f280, %f266;
	add.f32 	%f282, %f281, %f265;
	add.f32 	%f283, %f282, %f268;
	add.f32 	%f403, %f283, %f267;
	sub.s32 	%r274, %r3, %r26;
	setp.lt.s32 	%p50, %r274, 4096;
	add.s32 	%r405, %r405, 1;
	add.s32 	%r404, %r404, 4096;
	add.s32 	%r403, %r403, -4096;
	mov.u32 	%r2, %r26;
	@%p50 bra 	$L__BB3_33;
	bra.uni 	$L__BB3_23;
$L__BB3_25:
	setp.le.s32 	%p51, %r3, %r26;
	@%p51 bra 	$L__BB3_33;
	sub.s32 	%r30, %r3, %r26;
	setp.ge.s32 	%p52, %r17, %r30;
	@%p52 bra 	$L__BB3_33;
	shl.b32 	%r275, %r405, 12;
	add.s32 	%r276, %r20, %r275;
	sub.s32 	%r31, %r19, %r276;
	and.b32  	%r277, %r31, 768;
	setp.eq.s32 	%p53, %r277, 768;
	mov.u32 	%r409, %r17;
	@%p53 bra 	$L__BB3_30;
	cvt.u64.u32 	%rd130, %r17;
	cvt.s64.s32 	%rd131, %r2;
	add.s64 	%rd132, %rd130, %rd131;
	shl.b64 	%rd133, %rd132, 2;
	add.s64 	%rd134, %rd21, %rd133;
	add.s64 	%rd163, %rd134, 16384;
	cvt.u16.u32 	%rs4, %r403;
	shr.u16 	%rs5, %rs4, 8;
	add.s16 	%rs6, %rs5, 1;
	cvt.u32.u16 	%r278, %rs6;
	and.b32  	%r279, %r278, 3;
	neg.s32 	%r407, %r279;
	mov.u32 	%r409, %r17;
$L__BB3_29:
	.pragma "nounroll";
	// begin inline asm
	ld.global.nc.u32 %r280, [%rd163];
	// end inline asm
	mov.b32 	%f285, %r280;
	add.f32 	%f403, %f403, %f285;
	add.s32 	%r409, %r409, 256;
	add.s64 	%rd163, %rd163, 1024;
	add.s32 	%r407, %r407, 1;
	setp.ne.s32 	%p54, %r407, 0;
	@%p54 bra 	$L__BB3_29;
$L__BB3_30:
	setp.lt.u32 	%p55, %r31, 768;
	@%p55 bra 	$L__BB3_33;
	add.s64 	%rd10, %rd21, 16384;
	cvt.s64.s32 	%rd11, %r2;
	add.s32 	%r410, %r409, %r404;
$L__BB3_32:
	cvt.s64.s32 	%rd140, %r409;
	add.s64 	%rd141, %rd11, %rd140;
	shl.b64 	%rd142, %rd141, 2;
	add.s64 	%rd136, %rd10, %rd142;
	mul.wide.s32 	%rd143, %r410, 4;
	add.s64 	%rd137, %rd21, %rd143;
	// begin inline asm
	ld.global.nc.u32 %r281, [%rd136];
	// end inline asm
	mov.b32 	%f286, %r281;
	add.f32 	%f287, %f403, %f286;
	// begin inline asm
	ld.global.nc.u32 %r282, [%rd137];
	// end inline asm
	mov.b32 	%f288, %r282;
	add.f32 	%f289, %f287, %f288;
	add.s64 	%rd138, %rd137, 1024;
	// begin inline asm
	ld.global.nc.u32 %r283, [%rd138];
	// end inline asm
	mov.b32 	%f290, %r283;
	add.f32 	%f291, %f289, %f290;
	add.s64 	%rd139, %rd137, 2048;
	// begin inline asm
	ld.global.nc.u32 %r284, [%rd139];
	// end inline asm
	mov.b32 	%f292, %r284;
	add.f32 	%f403, %f291, %f292;
	add.s32 	%r409, %r409, 1024;
	add.s32 	%r410, %r410, 1024;
	setp.lt.s32 	%p56, %r409, %r30;
	@%p56 bra 	$L__BB3_32;
$L__BB3_33:
	// begin inline asm
	mov.u32 %r285, %laneid;
	// end inline asm
	mov.b32 	%r287, %f403;
	mov.b32 	%r288, 1;
	mov.b32 	%r309, 31;
	mov.b32 	%r310, -1;
	// begin inline asm
	shfl.sync.down.b32 %r286, %r287, %r288, %r309, %r310;
	// end inline asm
	setp.gt.s32 	%p57, %r285, 30;
	mov.b32 	%f293, %r286;
	add.f32 	%f294, %f403, %f293;
	selp.f32 	%f295, %f403, %f294, %p57;
	mov.b32 	%r292, %f295;
	mov.b32 	%r293, 2;
	// begin inline asm
	shfl.sync.down.b32 %r291, %r292, %r293, %r309, %r310;
	// end inline asm
	setp.gt.s32 	%p58, %r285, 29;
	mov.b32 	%f296, %r291;
	add.f32 	%f297, %f295, %f296;
	selp.f32 	%f298, %f295, %f297, %p58;
	mov.b32 	%r297, %f298;
	mov.b32 	%r298, 4;
	// begin inline asm
	shfl.sync.down.b32 %r296, %r297, %r298, %r309, %r310;
	// end inline asm
	setp.gt.s32 	%p59, %r285, 27;
	mov.b32 	%f299, %r296;
	add.f32 	%f300, %f298, %f299;
	selp.f32 	%f301, %f298, %f300, %p59;
	mov.b32 	%r302, %f301;
	mov.b32 	%r303, 8;
	// begin inline asm
	shfl.sync.down.b32 %r301, %r302, %r303, %r309, %r310;
	// end inline asm
	setp.gt.s32 	%p60, %r285, 23;
	mov.b32 	%f302, %r301;
	add.f32 	%f303, %f301, %f302;
	selp.f32 	%f304, %f301, %f303, %p60;
	mov.b32 	%r307, %f304;
	mov.b32 	%r308, 16;
	// begin inline asm
	shfl.sync.down.b32 %r306, %r307, %r308, %r309, %r310;
	// end inline asm
	setp.gt.s32 	%p61, %r285, 15;
	mov.b32 	%f305, %r306;
	add.f32 	%f25, %f304, %f305;
	selp.f32 	%f416, %f304, %f25, %p61;
	setp.ne.s32 	%p62, %r285, 0;
	@%p62 bra 	$L__BB3_35;
	shr.u32 	%r311, %r17, 3;
	and.b32  	%r312, %r311, 124;
	mov.u32 	%r313, _ZZN3cub18CUB_300001_SM_10006detail6reduce27DeviceSegmentedReduceKernelINS2_10policy_hubIfi5AddOpE10Policy1000EPfS8_PiS9_iS5_ffEEvT0_T1_T2_T3_T5_T6_E12temp_storage;
	add.s32 	%r314, %r313, %r312;
	st.shared.f32 	[%r314+8], %f25;
$L__BB3_35:
	bar.sync 	0;
	setp.ne.s32 	%p63, %r17, 0;
	@%p63 bra 	$L__BB3_70;
	ld.shared.f32 	%f306, [_ZZN3cub18CUB_300001_SM_10006detail6reduce27DeviceSegmentedReduceKernelINS2_10policy_hubIfi5AddOpE10Policy1000EPfS8_PiS9_iS5_ffEEvT0_T1_T2_T3_T5_T6_E12temp_storage+12];
	add.f32 	%f307, %f416, %f306;
	ld.shared.f32 	%f308, [_ZZN3cub18CUB_300001_SM_10006detail6reduce27DeviceSegmentedReduceKernelINS2_10policy_hubIfi5AddOpE10Policy1000EPfS8_PiS9_iS5_ffEEvT0_T1_T2_T3_T5_T6_E12temp_storage+16];
	add.f32 	%f309, %f307, %f308;
	ld.shared.f32 	%f310, [_ZZN3cub18CUB_300001_SM_10006detail6reduce27DeviceSegmentedReduceKernelINS2_10policy_hubIfi5AddOpE10Policy1000EPfS8_PiS9_iS5_ffEEvT0_T1_T2_T3_T5_T6_E12temp_storage+20];
	add.f32 	%f311, %f309, %f310;
	ld.shared.f32 	%f312, [_ZZN3cub18CUB_300001_SM_10006detail6reduce27DeviceSegmentedReduceKernelINS2_10policy_hubIfi5AddOpE10Policy1000EPfS8_PiS9_iS5_ffEEvT0_T1_T2_T3_T5_T6_E12temp_storage+24];
	add.f32 	%f313, %f311, %f312;
	ld.shared.f32 	%f314, [_ZZN3cub18CUB_300001_SM_10006detail6reduce27DeviceSegmentedReduceKernelINS2_10policy_hubIfi5AddOpE10Policy1000EPfS8_PiS9_iS5_ffEEvT0_T1_T2_T3_T5_T6_E12temp_storage+28];
	add.f32 	%f315, %f313, %f314;
	ld.shared.f32 	%f316, [_ZZN3cub18CUB_300001_SM_10006detail6reduce27DeviceSegmentedReduceKernelINS2_10policy_hubIfi5AddOpE10Policy1000EPfS8_PiS9_iS5_ffEEvT0_T1_T2_T3_T5_T6_E12temp_storage+32];
	add.f32 	%f317, %f315, %f316;
	ld.shared.f32 	%f318, [_ZZN3cub18CUB_300001_SM_10006detail6reduce27DeviceSegmentedReduceKernelINS2_10policy_hubIfi5AddOpE10Policy1000EPfS8_PiS9_iS5_ffEEvT0_T1_T2_T3_T5_T6_E12temp_storage+36];
	add.f32 	%f416, %f317, %f318;
	bra.uni 	$L__BB3_70;
$L__BB3_37:
	sub.s32 	%r43, %r3, %r2;
	setp.gt.s32 	%p3, %r43, 4095;
	@%p3 bra 	$L__BB3_55;
	mov.u32 	%r44, %tid.x;
	setp.ge.s32 	%p19, %r44, %r43;
	mov.f32 	%f409, 0f00000000;
	mov.u32 	%r415, %r44;
	@%p19 bra 	$L__BB3_40;
	shl.b32 	%r158, %r44, 2;
	cvt.u64.u32 	%rd89, %r158;
	add.s64 	%rd88, %rd2, %rd89;
	// begin inline asm
	ld.global.nc.u32 %r157, [%rd88];
	// end inline asm
	mov.b32 	%f409, %r157;
	add.s32 	%r415, %r44, 256;
$L__BB3_40:
	setp.ge.s32 	%p20, %r415, %r43;
	@%p20 bra 	$L__BB3_46;
	not.b32 	%r159, %r415;
	add.s32 	%r160, %r3, %r159;
	sub.s32 	%r47, %r160, %r2;
	and.b32  	%r161, %r47, 768;
	setp.eq.s32 	%p21, %r161, 768;
	@%p21 bra 	$L__BB3_44;
	mul.wide.u32 	%rd91, %r415, 4;
	add.s64 	%rd92, %rd30, %rd91;
	add.s64 	%rd164, %rd21, %rd92;
	shr.u32 	%r162, %r47, 8;
	add.s32 	%r163, %r162, 1;
	and.b32  	%r164, %r163, 3;
	neg.s32 	%r413, %r164;
$L__BB3_43:
	.pragma "nounroll";
	// begin inline asm
	ld.global.nc.u32 %r165, [%rd164];
	// end inline asm
	mov.b32 	%f155, %r165;
	add.f32 	%f409, %f409, %f155;
	add.s32 	%r415, %r415, 256;
	add.s64 	%rd164, %rd164, 1024;
	add.s32 	%r413, %r413, 1;
	setp.ne.s32 	%p22, %r413, 0;
	@%p22 bra 	$L__BB3_43;
$L__BB3_44:
	setp.lt.u32 	%p23, %r47, 768;
	@%p23 bra 	$L__BB3_46;
$L__BB3_45:
	mul.wide.s32 	%rd99, %r415, 4;
	add.s64 	%rd95, %rd2, %rd99;
	// begin inline asm
	ld.global.nc.u32 %r166, [%rd95];
	// end inline asm
	mov.b32 	%f156, %r166;
	add.f32 	%f157, %f409, %f156;
	add.s64 	%rd96, %rd95, 1024;
	// begin inline asm
	ld.global.nc.u32 %r167, [%rd96];
	// end inline asm
	mov.b32 	%f158, %r167;
	add.f32 	%f159, %f157, %f158;
	add.s64 	%rd97, %rd95, 2048;
	// begin inline asm
	ld.global.nc.u32 %r168, [%rd97];
	// end inline asm
	mov.b32 	%f160, %r168;
	add.f32 	%f161, %f159, %f160;
	add.s64 	%rd98, %rd95, 3072;
	// begin inline asm
	ld.global.nc.u32 %r169, [%rd98];
	// end inline asm
	mov.b32 	%f162, %r169;
	add.f32 	%f409, %f161, %f162;
	add.s32 	%r415, %r415, 1024;
	setp.lt.s32 	%p24, %r415, %r43;
	@%p24 bra 	$L__BB3_45;
$L__BB3_46:
	setp.lt.s32 	%p25, %r43, 256;
	@%p25 bra 	$L__BB3_51;
	// begin inline asm
	mov.u32 %r208, %laneid;
	// end inline asm
	mov.b32 	%r210, %f409;
	mov.b32 	%r211, 1;
	mov.b32 	%r232, 31;
	mov.b32 	%r233, -1;
	// begin inline asm
	shfl.sync.down.b32 %r209, %r210, %r211, %r232, %r233;
	// end inline asm
	setp.gt.s32 	%p41, %r208, 30;
	mov.b32 	%f197, %r209;
	add.f32 	%f198, %f409, %f197;
	selp.f32 	%f199, %f409, %f198, %p41;
	mov.b32 	%r215, %f199;
	mov.b32 	%r216, 2;
	// begin inline asm
	shfl.sync.down.b32 %r214, %r215, %r216, %r232, %r233;
	// end inline asm
	setp.gt.s32 	%p42, %r208, 29;
	mov.b32 	%f200, %r214;
	add.f32 	%f201, %f199, %f200;
	selp.f32 	%f202, %f199, %f201, %p42;
	mov.b32 	%r220, %f202;
	mov.b32 	%r221, 4;
	// begin inline asm
	shfl.sync.down.b32 %r219, %r220, %r221, %r232, %r233;
	// end inline asm
	setp.gt.s32 	%p43, %r208, 27;
	mov.b32 	%f203, %r219;
	add.f32 	%f204, %f202, %f203;
	selp.f32 	%f205, %f202, %f204, %p43;
	mov.b32 	%r225, %f205;
	mov.b32 	%r226, 8;
	// begin inline asm
	shfl.sync.down.b32 %r224, %r225, %r226, %r232, %r233;
	// end inline asm
	setp.gt.s32 	%p44, %r208, 23;
	mov.b32 	%f206, %r224;
	add.f32 	%f207, %f205, %f206;
	selp.f32 	%f208, %f205, %f207, %p44;
	mov.b32 	%r230, %f208;
	mov.b32 	%r231, 16;
	// begin inline asm
	shfl.sync.down.b32 %r229, %r230, %r231, %r232, %r233;
	// end inline asm
	setp.gt.s32 	%p45, %r208, 15;
	mov.b32 	%f209, %r229;
	add.f32 	%f37, %f208, %f209;
	selp.f32 	%f416, %f208, %f37, %p45;
	setp.ne.s32 	%p46, %r208, 0;
	@%p46 bra 	$L__BB3_49;
	shr.u32 	%r234, %r44, 3;
	and.b32  	%r235, %r234, 124;
	mov.u32 	%r236, _ZZN3cub18CUB_300001_SM_10006detail6reduce27DeviceSegmentedReduceKernelINS2_10policy_hubIfi5AddOpE10Policy1000EPfS8_PiS9_iS5_ffEEvT0_T1_T2_T3_T5_T6_E12temp_storage;
	add.s32 	%r237, %r236, %r235;
	st.shared.f32 	[%r237+8], %f37;
$L__BB3_49:
	bar.sync 	0;
	setp.ne.s32 	%p47, %r44, 0;
	@%p47 bra 	$L__BB3_70;
	ld.shared.f32 	%f210, [_ZZN3cub18CUB_300001_SM_10006detail6reduce27DeviceSegmentedReduceKernelINS2_10policy_hubIfi5AddOpE10Policy1000EPfS8_PiS9_iS5_ffEEvT0_T1_T2_T3_T5_T6_E12temp_storage+12];
	add.f32 	%f211, %f416, %f210;
	ld.shared.f32 	%f212, [_ZZN3cub18CUB_300001_SM_10006detail6reduce27DeviceSegmentedReduceKernelINS2_10policy_hubIfi5AddOpE10Policy1000EPfS8_PiS9_iS5_ffEEvT0_T1_T2_T3_T5_T6_E12temp_storage+16];
	add.f32 	%f213, %f211, %f212;
	ld.shared.f32 	%f214, [_ZZN3cub18CUB_300001_SM_10006detail6reduce27DeviceSegmentedReduceKernelINS2_10policy_hubIfi5AddOpE10Policy1000EPfS8_PiS9_iS5_ffEEvT0_T1_T2_T3_T5_T6_E12temp_storage+20];
	add.f32 	%f215, %f213, %f214;
	ld.shared.f32 	%f216, [_ZZN3cub18CUB_300001_SM_10006detail6reduce27DeviceSegmentedReduceKernelINS2_10policy_hubIfi5AddOpE10Policy1000EPfS8_PiS9_iS5_ffEEvT0_T1_T2_T3_T5_T6_E12temp_storage+24];
	add.f32 	%f217, %f215, %f216;
	ld.shared.f32 	%f218, [_ZZN3cub18CUB_300001_SM_10006detail6reduce27DeviceSegmentedReduceKernelINS2_10policy_hubIfi5AddOpE10Policy1000EPfS8_PiS9_iS5_ffEEvT0_T1_T2_T3_T5_T6_E12temp_storage+28];
	add.f32 	%f219, %f217, %f218;
	ld.shared.f32 	%f220, [_ZZN3cub18CUB_300001_SM_10006detail6reduce27DeviceSegmentedReduceKernelINS2_10policy_hubIfi5AddOpE10Policy1000EPfS8_PiS9_iS5_ffEEvT0_T1_T2_T3_T5_T6_E12temp_storage+32];
	add.f32 	%f221, %f219, %f220;
	ld.shared.f32 	%f222, [_ZZN3cub18CUB_300001_SM_10006detail6reduce27DeviceSegmentedReduceKernelINS2_10policy_hubIfi5AddOpE10Policy1000EPfS8_PiS9_iS5_ffEEvT0_T1_T2_T3_T5_T6_E12temp_storage+36];
	add.f32 	%f416, %f221, %f222;
	bra.uni 	$L__BB3_70;
$L__BB3_51:
	// begin inline asm
	mov.u32 %r170, %laneid;
	// end inline asm
	and.b32  	%r196, %r44, 992;
	add.s32 	%r197, %r196, 32;
	setp.gt.s32 	%p26, %r197, %r43;
	not.b32 	%r198, %r196;
	add.s32 	%r199, %r43, %r198;
	selp.b32 	%r194, %r199, 31, %p26;
	mov.b32 	%r172, %f409;
	mov.b32 	%r173, 1;
	mov.b32 	%r195, -1;
	// begin inline asm
	shfl.sync.down.b32 %r171, %r172, %r173, %r194, %r195;
	// end inline asm
	setp.lt.s32 	%p27, %r170, %r194;
	mov.b32 	%f163, %r171;
	add.f32 	%f164, %f409, %f163;
	selp.f32 	%f165, %f164, %f409, %p27;
	mov.b32 	%r177, %f165;
	mov.b32 	%r178, 2;
	// begin inline asm
	shfl.sync.down.b32 %r176, %r177, %r178, %r194, %r195;
	// end inline asm
	add.s32 	%r200, %r170, 2;
	setp.gt.s32 	%p28, %r200, %r194;
	mov.b32 	%f166, %r176;
	add.f32 	%f167, %f165, %f166;
	selp.f32 	%f168, %f165, %f167, %p28;
	mov.b32 	%r182, %f168;
	mov.b32 	%r183, 4;
	// begin inline asm
	shfl.sync.down.b32 %r181, %r182, %r183, %r194, %r195;
	// end inline asm
	add.s32 	%r201, %r170, 4;
	setp.gt.s32 	%p29, %r201, %r194;
	mov.b32 	%f169, %r181;
	add.f32 	%f170, %f168, %f169;
	selp.f32 	%f171, %f168, %f170, %p29;
	mov.b32 	%r187, %f171;
	mov.b32 	%r188, 8;
	// begin inline asm
	shfl.sync.down.b32 %r186, %r187, %r188, %r194, %r195;
	// end inline asm
	add.s32 	%r202, %r170, 8;
	setp.gt.s32 	%p30, %r202, %r194;
	mov.b32 	%f172, %r186;
	add.f32 	%f173, %f171, %f172;
	selp.f32 	%f174, %f171, %f173, %p30;
	mov.b32 	%r192, %f174;
	mov.b32 	%r193, 16;
	// begin inline asm
	shfl.sync.down.b32 %r191, %r192, %r193, %r194, %r195;
	// end inline asm
	add.s32 	%r203, %r170, 16;
	setp.gt.s32 	%p31, %r203, %r194;
	mov.b32 	%f175, %r191;
	add.f32 	%f176, %f174, %f175;
	selp.f32 	%f416, %f174, %f176, %p31;
	setp.ne.s32 	%p32, %r170, 0;
	@%p32 bra 	$L__BB3_53;
	shr.u32 	%r204, %r44, 3;
	and.b32  	%r205, %r204, 124;
	mov.u32 	%r206, _ZZN3cub18CUB_300001_SM_10006detail6reduce27DeviceSegmentedReduceKernelINS2_10policy_hubIfi5AddOpE10Policy1000EPfS8_PiS9_iS5_ffEEvT0_T1_T2_T3_T5_T6_E12temp_storage;
	add.s32 	%r207, %r206, %r205;
	st.shared.f32 	[%r207+8], %f416;
$L__BB3_53:
	bar.sync 	0;
	setp.ne.s32 	%p33, %r44, 0;
	@%p33 bra 	$L__BB3_70;
	setp.gt.s32 	%p34, %r43, 32;
	ld.shared.f32 	%f177, [_ZZN3cub18CUB_300001_SM_10006detail6reduce27DeviceSegmentedReduceKernelINS2_10policy_hubIfi5AddOpE10Policy1000EPfS8_PiS9_iS5_ffEEvT0_T1_T2_T3_T5_T6_E12temp_storage+12];
	add.f32 	%f178, %f416, %f177;
	selp.f32 	%f179, %f178, %f416, %p34;
	setp.gt.s32 	%p35, %r43, 64;
	ld.shared.f32 	%f180, [_ZZN3cub18CUB_300001_SM_10006detail6reduce27DeviceSegmentedReduceKernelINS2_10policy_hubIfi5AddOpE10Policy1000EPfS8_PiS9_iS5_ffEEvT0_T1_T2_T3_T5_T6_E12temp_storage+16];
	add.f32 	%f181, %f180, %f179;
	selp.f32 	%f182, %f181, %f179, %p35;
	setp.gt.s32 	%p36, %r43, 96;
	ld.shared.f32 	%f183, [_ZZN3cub18CUB_300001_SM_10006detail6reduce27DeviceSegmentedReduceKernelINS2_10policy_hubIfi5AddOpE10Policy1000EPfS8_PiS9_iS5_ffEEvT0_T1_T2_T3_T5_T6_E12temp_storage+20];
	add.f32 	%f184, %f183, %f182;
	selp.f32 	%f185, %f184, %f182, %p36;
	setp.gt.s32 	%p37, %r43, 128;
	ld.shared.f32 	%f186, [_ZZN3cub18CUB_300001_SM_10006detail6reduce27DeviceSegmentedReduceKernelINS2_10policy_hubIfi5AddOpE10Policy1000EPfS8_PiS9_iS5_ffEEvT0_T1_T2_T3_T5_T6_E12temp_storage+24];
	add.f32 	%f187, %f186, %f185;
	selp.f32 	%f188, %f187, %f185, %p37;
	setp.gt.s32 	%p38, %r43, 160;
	ld.shared.f32 	%f189, [_ZZN3cub18CUB_300001_SM_10006detail6reduce27DeviceSegmentedReduceKernelINS2_10policy_hubIfi5AddOpE10Policy1000EPfS8_PiS9_iS5_ffEEvT0_T1_T2_T3_T5_T6_E12temp_storage+28];
	add.f32 	%f190, %f189, %f188;
	selp.f32 	%f191, %f190, %f188, %p38;
	setp.gt.s32 	%p39, %r43, 192;
	ld.shared.f32 	%f192, [_ZZN3cub18CUB_300001_SM_10006detail6reduce27DeviceSegmentedReduceKernelINS2_10policy_hubIfi5AddOpE10Policy1000EPfS8_PiS9_iS5_ffEEvT0_T1_T2_T3_T5_T6_E12temp_storage+32];
	add.f32 	%f193, %f192, %f191;
	selp.f32 	%f194, %f193, %f191, %p39;
	setp.gt.s32 	%p40, %r43, 224;
	ld.shared.f32 	%f195, [_ZZN3cub18CUB_300001_SM_10006detail6reduce27DeviceSegmentedReduceKernelINS2_10policy_hubIfi5AddOpE10Policy1000EPfS8_PiS9_iS5_ffEEvT0_T1_T2_T3_T5_T6_E12temp_storage+36];
	add.f32 	%f196, %f195, %f194;
	selp.f32 	%f416, %f196, %f194, %p40;
	bra.uni 	$L__BB3_70;
$L__BB3_55:
	mov.u32 	%r56, %tid.x;
	mul.wide.u32 	%rd48, %r56, 4;
	add.s64 	%rd32, %rd2, %rd48;
	// begin inline asm
	ld.global.nc.u32 %r82, [%rd32];
	// end inline asm
	mov.b32 	%f57, %r82;
	add.s64 	%rd33, %rd32, 1024;
	// begin inline asm
	ld.global.nc.u32 %r83, [%rd33];
	// end inline asm
	mov.b32 	%f58, %r83;
	add.s64 	%rd34, %rd32, 2048;
	// begin inline asm
	ld.global.nc.u32 %r84, [%rd34];
	// end inline asm
	mov.b32 	%f59, %r84;
	add.s64 	%rd35, %rd32, 3072;
	// begin inline asm
	ld.global.nc.u32 %r85, [%rd35];
	// end inline asm
	mov.b32 	%f60, %r85;
	add.s64 	%rd36, %rd32, 4096;
	// begin inline asm
	ld.global.nc.u32 %r86, [%rd36];
	// end inline asm
	mov.b32 	%f61, %r86;
	add.s64 	%rd37, %rd32, 5120;
	// begin inline asm
	ld.global.nc.u32 %r87, [%rd37];
	// end inline asm
	mov.b32 	%f62, %r87;
	add.s64 	%rd38, %rd32, 6144;
	// begin inline asm
	ld.global.nc.u32 %r88, [%rd38];
	// end inline asm
	mov.b32 	%f63, %r88;
	add.s64 	%rd39, %rd32, 7168;
	// begin inline asm
	ld.global.nc.u32 %r89, [%rd39];
	// end inline asm
	mov.b32 	%f64, %r89;
	add.s64 	%rd40, %rd32, 8192;
	// begin inline asm
	ld.global.nc.u32 %r90, [%rd40];
	// end inline asm
	mov.b32 	%f65, %r90;
	add.s64 	%rd41, %rd32, 9216;
	// begin inline asm
	ld.global.nc.u32 %r91, [%rd41];
	// end inline asm
	mov.b32 	%f66, %r91;
	add.s64 	%rd42, %rd32, 10240;
	// begin inline asm
	ld.global.nc.u32 %r92, [%rd42];
	// end inline asm
	mov.b32 	%f67, %r92;
	add.s64 	%rd43, %rd32, 11264;
	// begin inline asm
	ld.global.nc.u32 %r93, [%rd43];
	// end inline asm
	mov.b32 	%f68, %r93;
	add.s64 	%rd44, %rd32, 12288;
	// begin inline asm
	ld.global.nc.u32 %r94, [%rd44];
	// end inline asm
	mov.b32 	%f69, %r94;
	add.s64 	%rd45, %rd32, 13312;
	// begin inline asm
	ld.global.nc.u32 %r95, [%rd45];
	// end inline asm
	mov.b32 	%f70, %r95;
	add.s64 	%rd46, %rd32, 14336;
	// begin inline asm
	ld.global.nc.u32 %r96, [%rd46];
	// end inline asm
	mov.b32 	%f71, %r96;
	add.s64 	%rd47, %rd32, 15360;
	// begin inline asm
	ld.global.nc.u32 %r97, [%rd47];
	// end inline asm
	mov.b32 	%f72, %r97;
	add.f32 	%f73, %f57, %f58;
	add.f32 	%f74, %f73, %f59;
	add.f32 	%f75, %f74, %f60;
	add.f32 	%f76, %f75, %f61;
	add.f32 	%f77, %f76, %f62;
	add.f32 	%f78, %f77, %f63;
	add.f32 	%f79, %f78, %f64;
	add.f32 	%f80, %f79, %f65;
	add.f32 	%f81, %f80, %f66;
	add.f32 	%f82, %f81, %f67;
	add.f32 	%f83, %f82, %f68;
	add.f32 	%f84, %f83, %f69;
	add.f32 	%f85, %f84, %f70;
	add.f32 	%f86, %f85, %f71;
	add.f32 	%f415, %f86, %f72;
	add.s32 	%r418, %r2, 4352;
	add.s32 	%r58, %r3, -4097;
	add.s32 	%r59, %r56, %r2;
	sub.s32 	%r417, %r58, %r59;
	mov.b32 	%r419, 0;
$L__BB3_56:
	add.s32 	%r65, %r2, 4096;
	add.s32 	%r99, %r3, -4096;
	setp.gt.s32 	%p4, %r65, %r99;
	@%p4 bra 	$L__BB3_58;
	cvt.s64.s32 	%rd65, %r65;
	cvt.s64.s32 	%rd66, %r2;
	cvt.u64.u32 	%rd67, %r56;
	add.s64 	%rd68, %rd67, %rd66;
	shl.b64 	%rd69, %rd68, 2;
	add.s64 	%rd70, %rd21, %rd69;
	add.s64 	%rd49, %rd70, 16384;
	// begin inline asm
	ld.global.nc.u32 %r100, [%rd49];
	// end inline asm
	mov.b32 	%f87, %r100;
	add.s64 	%rd71, %rd67, %rd65;
	shl.b64 	%rd72, %rd71, 2;
	add.s64 	%rd73, %rd21, %rd72;
	add.s64 	%rd50, %rd73, 1024;
	// begin inline asm
	ld.global.nc.u32 %r101, [%rd50];
	// end inline asm
	mov.b32 	%f88, %r101;
	add.s64 	%rd51, %rd73, 2048;
	// begin inline asm
	ld.global.nc.u32 %r102, [%rd51];
	// end inline asm
	mov.b32 	%f89, %r102;
	add.s64 	%rd52, %rd73, 3072;
	// begin inline asm
	ld.global.nc.u32 %r103, [%rd52];
	// end inline asm
	mov.b32 	%f90, %r103;
	add.s64 	%rd53, %rd73, 4096;
	// begin inline asm
	ld.global.nc.u32 %r104, [%rd53];
	// end inline asm
	mov.b32 	%f91, %r104;
	add.s64 	%rd54, %rd73, 5120;
	// begin inline asm
	ld.global.nc.u32 %r105, [%rd54];
	// end inline asm
	mov.b32 	%f92, %r105;
	add.s64 	%rd55, %rd73, 6144;
	// begin inline asm
	ld.global.nc.u32 %r106, [%rd55];
	// end inline asm
	mov.b32 	%f93, %r106;
	add.s64 	%rd56, %rd73, 7168;
	// begin inline asm
	ld.global.nc.u32 %r107, [%rd56];
	// end inline asm
	mov.b32 	%f94, %r107;
	add.s64 	%rd57, %rd73, 8192;
	// begin inline asm
	ld.global.nc.u32 %r108, [%rd57];
	// end inline asm
	mov.b32 	%f95, %r108;
	add.s64 	%rd58, %rd73, 9216;
	// begin inline asm
	ld.global.nc.u32 %r109, [%rd58];
	// end inline asm
	mov.b32 	%f96, %r109;
	add.s64 	%rd59, %rd73, 10240;
	// begin inline asm
	ld.global.nc.u32 %r110, [%rd59];
	// end inline asm
	mov.b32 	%f97, %r110;
	add.s64 	%rd60, %rd73, 11264;
	// begin inline asm
	ld.global.nc.u32 %r111, [%rd60];
	// end inline asm
	mov.b32 	%f98, %r111;
	add.s64 	%rd61, %rd73, 12288;
	// begin inline asm
	ld.global.nc.u32 %r112, [%rd61];
	// end inline asm
	mov.b32 	%f99, %r112;
	add.s64 	%rd62, %rd73, 13312;
	// begin inline asm
	ld.global.nc.u32 %r113, [%rd62];
	// end inline asm
	mov.b32 	%f100, %r113;
	add.s64 	%rd63, %rd73, 14336;
	// begin inline asm
	ld.global.nc.u32 %r114, [%rd63];
	// end inline asm
	mov.b32 	%f101, %r114;
	add.s64 	%rd64, %rd73, 15360;
	// begin inline asm
	ld.global.nc.u32 %r115, [%rd64];
	// end inline asm
	mov.b32 	%f102, %r115;
	add.f32 	%f103, %f415, %f87;
	add.f32 	%f104, %f103, %f88;
	add.f32 	%f105, %f104, %f89;
	add.f32 	%f106, %f105, %f90;
	add.f32 	%f107, %f106, %f91;
	add.f32 	%f108, %f107, %f92;
	add.f32 	%f109, %f108, %f93;
	add.f32 	%f110, %f109, %f94;
	add.f32 	%f111, %f110, %f95;
	add.f32 	%f112, %f111, %f96;
	add.f32 	%f113, %f112, %f97;
	add.f32 	%f114, %f113, %f98;
	add.f32 	%f115, %f114, %f99;
	add.f32 	%f116, %f115, %f100;
	add.f32 	%f117, %f116, %f101;
	add.f32 	%f415, %f117, %f102;
	sub.s32 	%r116, %r3, %r65;
	setp.lt.s32 	%p5, %r116, 4096;
	add.s32 	%r419, %r419, 1;
	add.s32 	%r418, %r418, 4096;
	add.s32 	%r417, %r417, -4096;
	mov.u32 	%r2, %r65;
	@%p5 bra 	$L__BB3_66;
	bra.uni 	$L__BB3_56;
$L__BB3_58:
	setp.le.s32 	%p6, %r3, %r65;
	@%p6 bra 	$L__BB3_66;
	sub.s32 	%r69, %r3, %r65;
	setp.ge.s32 	%p7, %r56, %r69;
	@%p7 bra 	$L__BB3_66;
	shl.b32 	%r117, %r419, 12;
	add.s32 	%r118, %r59, %r117;
	sub.s32 	%r70, %r58, %r118;
	and.b32  	%r119, %r70, 768;
	setp.eq.s32 	%p8, %r119, 768;
	mov.u32 	%r423, %r56;
	@%p8 bra 	$L__BB3_63;
	cvt.s64.s32 	%rd74, %r2;
	cvt.u64.u32 	%rd75, %r56;
	add.s64 	%rd76, %rd75, %rd74;
	shl.b64 	%rd77, %rd76, 2;
	add.s64 	%rd78, %rd21, %rd77;
	add.s64 	%rd165, %rd78, 16384;
	cvt.u16.u32 	%rs1, %r417;
	shr.u16 	%rs2, %rs1, 8;
	add.s16 	%rs3, %rs2, 1;
	cvt.u32.u16 	%r120, %rs3;
	and.b32  	%r121, %r120, 3;
	neg.s32 	%r421, %r121;
	mov.u32 	%r423, %r56;
$L__BB3_62:
	.pragma "nounroll";
	// begin inline asm
	ld.global.nc.u32 %r122, [%rd165];
	// end inline asm
	mov.b32 	%f119, %r122;
	add.f32 	%f415, %f415, %f119;
	add.s32 	%r423, %r423, 256;
	add.s64 	%rd165, %rd165, 1024;
	add.s32 	%r421, %r421, 1;
	setp.ne.s32 	%p9, %r421, 0;
	@%p9 bra 	$L__BB3_62;
$L__BB3_63:
	setp.lt.u32 	%p10, %r70, 768;
	@%p10 bra 	$L__BB3_66;
	add.s64 	%rd19, %rd21, 16384;
	cvt.s64.s32 	%rd20, %r2;
	add.s32 	%r424, %r423, %r418;
$L__BB3_65:
	cvt.s64.s32 	%rd84, %r423;
	add.s64 	%rd85, %rd20, %rd84;
	shl.b64 	%rd86, %rd85, 2;
	add.s64 	%rd80, %rd19, %rd86;
	mul.wide.s32 	%rd87, %r424, 4;
	add.s64 	%rd81, %rd21, %rd87;
	// begin inline asm
	ld.global.nc.u32 %r123, [%rd80];
	// end inline asm
	mov.b32 	%f120, %r123;
	add.f32 	%f121, %f415, %f120;
	// begin inline asm
	ld.global.nc.u32 %r124, [%rd81];
	// end inline asm
	mov.b32 	%f122, %r124;
	add.f32 	%f123, %f121, %f122;
	add.s64 	%rd82, %rd81, 1024;
	// begin inline asm
	ld.global.nc.u32 %r125, [%rd82];
	// end inline asm
	mov.b32 	%f124, %r125;
	add.f32 	%f125, %f123, %f124;
	add.s64 	%rd83, %rd81, 2048;
	// begin inline asm
	ld.global.nc.u32 %r126, [%rd83];
	// end inline asm
	mov.b32 	%f126, %r126;
	add.f32 	%f415, %f125, %f126;
	add.s32 	%r423, %r423, 1024;
	add.s32 	%r424, %r424, 1024;
	setp.lt.s32 	%p11, %r423, %r69;
	@%p11 bra 	$L__BB3_65;
$L__BB3_66:
	// begin inline asm
	mov.u32 %r127, %laneid;
	// end inline asm
	mov.b32 	%r129, %f415;
	mov.b32 	%r130, 1;
	mov.b32 	%r151, 31;
	mov.b32 	%r152, -1;
	// begin inline asm
	shfl.sync.down.b32 %r128, %r129, %r130, %r151, %r152;
	// end inline asm
	setp.gt.s32 	%p12, %r127, 30;
	mov.b32 	%f127, %r128;
	add.f32 	%f128, %f415, %f127;
	selp.f32 	%f129, %f415, %f128, %p12;
	mov.b32 	%r134, %f129;
	mov.b32 	%r135, 2;
	// begin inline asm
	shfl.sync.down.b32 %r133, %r134, %r135, %r151, %r152;
	// end inline asm
	setp.gt.s32 	%p13, %r127, 29;
	mov.b32 	%f130, %r133;
	add.f32 	%f131, %f129, %f130;
	selp.f32 	%f132, %f129, %f131, %p13;
	mov.b32 	%r139, %f132;
	mov.b32 	%r140, 4;
	// begin inline asm
	shfl.sync.down.b32 %r138, %r139, %r140, %r151, %r152;
	// end inline asm
	setp.gt.s32 	%p14, %r127, 27;
	mov.b32 	%f133, %r138;
	add.f32 	%f134, %f132, %f133;
	selp.f32 	%f135, %f132, %f134, %p14;
	mov.b32 	%r144, %f135;
	mov.b32 	%r145, 8;
	// begin inline asm
	shfl.sync.down.b32 %r143, %r144, %r145, %r151, %r152;
	// end inline asm
	setp.gt.s32 	%p15, %r127, 23;
	mov.b32 	%f136, %r143;
	add.f32 	%f137, %f135, %f136;
	selp.f32 	%f138, %f135, %f137, %p15;
	mov.b32 	%r149, %f138;
	mov.b32 	%r150, 16;
	// begin inline asm
	shfl.sync.down.b32 %r148, %r149, %r150, %r151, %r152;
	// end inline asm
	setp.gt.s32 	%p16, %r127, 15;
	mov.b32 	%f139, %r148;
	add.f32 	%f52, %f138, %f139;
	selp.f32 	%f416, %f138, %f52, %p16;
	setp.ne.s32 	%p17, %r127, 0;
	@%p17 bra 	$L__BB3_68;
	shr.u32 	%r153, %r56, 3;
	and.b32  	%r154, %r153, 124;
	mov.u32 	%r155, _ZZN3cub18CUB_300001_SM_10006detail6reduce27DeviceSegmentedReduceKernelINS2_10policy_hubIfi5AddOpE10Policy1000EPfS8_PiS9_iS5_ffEEvT0_T1_T2_T3_T5_T6_E12temp_storage;
	add.s32 	%r156, %r155, %r154;
	st.shared.f32 	[%r156+8], %f52;
$L__BB3_68:
	bar.sync 	0;
	setp.ne.s32 	%p18, %r56, 0;
	@%p18 bra 	$L__BB3_70;
	ld.shared.f32 	%f140, [_ZZN3cub18CUB_300001_SM_10006detail6reduce27DeviceSegmentedReduceKernelINS2_10policy_hubIfi5AddOpE10Policy1000EPfS8_PiS9_iS5_ffEEvT0_T1_T2_T3_T5_T6_E12temp_storage+12];
	add.f32 	%f141, %f416, %f140;
	ld.shared.f32 	%f142, [_ZZN3cub18CUB_300001_SM_10006detail6reduce27DeviceSegmentedReduceKernelINS2_10policy_hubIfi5AddOpE10Policy1000EPfS8_PiS9_iS5_ffEEvT0_T1_T2_T3_T5_T6_E12temp_storage+16];
	add.f32 	%f143, %f141, %f142;
	ld.shared.f32 	%f144, [_ZZN3cub18CUB_300001_SM_10006detail6reduce27DeviceSegmentedReduceKernelINS2_10policy_hubIfi5AddOpE10Policy1000EPfS8_PiS9_iS5_ffEEvT0_T1_T2_T3_T5_T6_E12temp_storage+20];
	add.f32 	%f145, %f143, %f144;
	ld.shared.f32 	%f146, [_ZZN3cub18CUB_300001_SM_10006detail6reduce27DeviceSegmentedReduceKernelINS2_10policy_hubIfi5AddOpE10Policy1000EPfS8_PiS9_iS5_ffEEvT0_T1_T2_T3_T5_T6_E12temp_storage+24];
	add.f32 	%f147, %f145, %f146;
	ld.shared.f32 	%f148, [_ZZN3cub18CUB_300001_SM_10006detail6reduce27DeviceSegmentedReduceKernelINS2_10policy_hubIfi5AddOpE10Policy1000EPfS8_PiS9_iS5_ffEEvT0_T1_T2_T3_T5_T6_E12temp_storage+28];
	add.f32 	%f149, %f147, %f148;
	ld.shared.f32 	%f150, [_ZZN3cub18CUB_300001_SM_10006detail6reduce27DeviceSegmentedReduceKernelINS2_10policy_hubIfi5AddOpE10Policy1000EPfS8_PiS9_iS5_ffEEvT0_T1_T2_T3_T5_T6_E12temp_storage+32];
	add.f32 	%f151, %f149, %f150;
	ld.shared.f32 	%f152, [_ZZN3cub18CUB_300001_SM_10006detail6reduce27DeviceSegmentedReduceKernelINS2_10policy_hubIfi5AddOpE10Policy1000EPfS8_PiS9_iS5_ffEEvT0_T1_T2_T3_T5_T6_E12temp_storage+36];
	add.f32 	%f416, %f151, %f152;
$L__BB3_70:
	mov.u32 	%r396, %tid.x;
	setp.ne.s32 	%p93, %r396, 0;
	@%p93 bra 	$L__BB3_72;
	ld.param.f32 	%f390, [_ZN3cub18CUB_300001_SM_10006detail6reduce27DeviceSegmentedReduceKernelINS2_10policy_hubIfi5AddOpE10Policy1000EPfS8_PiS9_iS5_ffEEvT0_T1_T2_T3_T5_T6__param_5];
	ld.param.u64 	%rd161, [_ZN3cub18CUB_300001_SM_10006detail6reduce27DeviceSegmentedReduceKernelINS2_10policy_hubIfi5AddOpE10Policy1000EPfS8_PiS9_iS5_ffEEvT0_T1_T2_T3_T5_T6__param_1];
	cvta.to.global.u64 	%rd156, %rd161;
	add.s64 	%rd158, %rd156, %rd27;
	add.f32 	%f389, %f390, %f416;
	st.global.f32 	[%rd158], %f389;
$L__BB3_72:
	ret;

}
	// .globl	_ZN6kmeans16compute_clustersEiiiPfS0_Pj
.visible .entry _ZN6kmeans16compute_clustersEiiiPfS0_Pj(
	.param .u32 _ZN6kmeans16compute_clustersEiiiPfS0_Pj_param_0,
	.param .u32 _ZN6kmeans16compute_clustersEiiiPfS0_Pj_param_1,
	.param .u32 _ZN6kmeans16compute_clustersEiiiPfS0_Pj_param_2,
	.param .u64 .ptr .align 1 _ZN6kmeans16compute_clustersEiiiPfS0_Pj_param_3,
	.param .u64 .ptr .align 1 _ZN6kmeans16compute_clustersEiiiPfS0_Pj_param_4,
	.param .u64 .ptr .align 1 _ZN6kmeans16compute_clustersEiiiPfS0_Pj_param_5
)
{
	.reg .pred 	%p<28>;
	.reg .b32 	%r<112>;
	.reg .b32 	%f<233>;
	.reg .b64 	%rd<56>;

	ld.param.u32 	%r57, [_ZN6kmeans16compute_clustersEiiiPfS0_Pj_param_0];
	ld.param.u32 	%r55, [_ZN6kmeans16compute_clustersEiiiPfS0_Pj_param_1];
	ld.param.u32 	%r56, [_ZN6kmeans16compute_clustersEiiiPfS0_Pj_param_2];
	ld.param.u64 	%rd8, [_ZN6kmeans16compute_clustersEiiiPfS0_Pj_param_3];
	ld.param.u64 	%rd9, [_ZN6kmeans16compute_clustersEiiiPfS0_Pj_param_4];
	ld.param.u64 	%rd7, [_ZN6kmeans16compute_clustersEiiiPfS0_Pj_param_5];
	cvta.to.global.u64 	%rd1, %rd9;
	cvta.to.global.u64 	%rd2, %rd8;
	mov.u32 	%r58, %tid.x;
	mov.u32 	%r59, %tid.y;
	shl.b32 	%r60, %r59, 5;
	add.s32 	%r61, %r60, %r58;
	mov.u32 	%r62, %ctaid.x;
	shl.b32 	%r63, %r62, 7;
	add.s32 	%r1, %r61, %r63;
	setp.ge.s32 	%p1, %r1, %r57;
	@%p1 bra 	$L__BB4_36;
	setp.lt.s32 	%p2, %r56, 1;
	mov.f32 	%f219, 0f00000000;
	@%p2 bra 	$L__BB4_14;
	mul.lo.s32 	%r2, %r56, %r1;
	and.b32  	%r3, %r56, 15;
	setp.lt.u32 	%p3, %r56, 16;
	mov.f32 	%f219, 0f00000000;
	mov.b32 	%r90, 0;
	@%p3 bra 	$L__BB4_5;
	and.b32  	%r90, %r56, 2147483632;
	mov.f32 	%f219, 0f00000000;
	mov.b32 	%r102, 0;
$L__BB4_4:
	.pragma "nounroll";
	add.s32 	%r66, %r102, %r2;
	mul.wide.s32 	%rd10, %r66, 4;
	add.s64 	%rd11, %rd2, %rd10;
	ld.global.f32 	%f37, [%rd11];
	mul.wide.u32 	%rd12, %r102, 4;
	add.s64 	%rd13, %rd1, %rd12;
	ld.global.f32 	%f38, [%rd13];
	sub.f32 	%f39, %f37, %f38;
	fma.rn.f32 	%f40, %f39, %f39, %f219;
	ld.global.f32 	%f41, [%rd11+4];
	ld.global.f32 	%f42, [%rd13+4];
	sub.f32 	%f43, %f41, %f42;
	fma.rn.f32 	%f44, %f43, %f43, %f40;
	ld.global.f32 	%f45, [%rd11+8];
	ld.global.f32 	%f46, [%rd13+8];
	sub.f32 	%f47, %f45, %f46;
	fma.rn.f32 	%f48, %f47, %f47, %f44;
	ld.global.f32 	%f49, [%rd11+12];
	ld.global.f32 	%f50, [%rd13+12];
	sub.f32 	%f51, %f49, %f50;
	fma.rn.f32 	%f52, %f51, %f51, %f48;
	ld.global.f32 	%f53, [%rd11+16];
	ld.global.f32 	%f54, [%rd13+16];
	sub.f32 	%f55, %f53, %f54;
	fma.rn.f32 	%f56, %f55, %f55, %f52;
	ld.global.f32 	%f57, [%rd11+20];
	ld.global.f32 	%f58, [%rd13+20];
	sub.f32 	%f59, %f57, %f58;
	fma.rn.f32 	%f60, %f59, %f59, %f56;
	ld.global.f32 	%f61, [%rd11+24];
	ld.global.f32 	%f62, [%rd13+24];
	sub.f32 	%f63, %f61, %f62;
	fma.rn.f32 	%f64, %f63, %f63, %f60;
	ld.global.f32 	%f65, [%rd11+28];
	ld.global.f32 	%f66, [%rd13+28];
	sub.f32 	%f67, %f65, %f66;
	fma.rn.f32 	%f68, %f67, %f67, %f64;
	ld.global.f32 	%f69, [%rd11+32];
	ld.global.f32 	%f70, [%rd13+32];
	sub.f32 	%f71, %f69, %f70;
	fma.rn.f32 	%f72, %f71, %f71, %f68;
	ld.global.f32 	%f73, [%rd11+36];
	ld.global.f32 	%f74, [%rd13+36];
	sub.f32 	%f75, %f73, %f74;
	fma.rn.f32 	%f76, %f75, %f75, %f72;
	ld.global.f32 	%f77, [%rd11+40];
	ld.global.f32 	%f78, [%rd13+40];
	sub.f32 	%f79, %f77, %f78;
	fma.rn.f32 	%f80, %f79, %f79, %f76;
	ld.global.f32 	%f81, [%rd11+44];
	ld.global.f32 	%f82, [%rd13+44];
	sub.f32 	%f83, %f81, %f82;
	fma.rn.f32 	%f84, %f83, %f83, %f80;
	ld.global.f32 	%f85, [%rd11+48];
	ld.global.f32 	%f86, [%rd13+48];
	sub.f32 	%f87, %f85, %f86;
	fma.rn.f32 	%f88, %f87, %f87, %f84;
	ld.global.f32 	%f89, [%rd11+52];
	ld.global.f32 	%f90, [%rd13+52];
	sub.f32 	%f91, %f89, %f90;
	fma.rn.f32 	%f92, %f91, %f91, %f88;
	ld.global.f32 	%f93, [%rd11+56];
	ld.global.f32 	%f94, [%rd13+56];
	sub.f32 	%f95, %f93, %f94;
	fma.rn.f32 	%f96, %f95, %f95, %f92;
	ld.global.f32 	%f97, [%rd11+60];
	ld.global.f32 	%f98, [%rd13+60];
	sub.f32 	%f99, %f97, %f98;
	fma.rn.f32 	%f219, %f99, %f99, %f96;
	add.s32 	%r102, %r102, 16;
	setp.eq.s32 	%p4, %r102, %r90;
	@%p4 bra 	$L__BB4_5;
	bra.uni 	$L__BB4_4;
$L__BB4_5:
	setp.eq.s32 	%p5, %r3, 0;
	@%p5 bra 	$L__BB4_14;
	and.b32  	%r6, %r56, 7;
	setp.lt.u32 	%p6, %r3, 8;
	@%p6 bra 	$L__BB4_8;
	add.s32 	%r67, %r90, %r2;
	mul.wide.s32 	%rd14, %r67, 4;
	add.s64 	%rd15, %rd2, %rd14;
	ld.global.f32 	%f101, [%rd15];
	mul.wide.u32 	%rd16, %r90, 4;
	add.s64 	%rd17, %rd1, %rd16;
	ld.global.f32 	%f102, [%rd17];
	sub.f32 	%f103, %f101, %f102;
	fma.rn.f32 	%f104, %f103, %f103, %f219;
	ld.global.f32 	%f105, [%rd15+4];
	ld.global.f32 	%f106, [%rd17+4];
	sub.f32 	%f107, %f105, %f106;
	fma.rn.f32 	%f108, %f107, %f107, %f104;
	ld.global.f32 	%f109, [%rd15+8];
	ld.global.f32 	%f110, [%rd17+8];
	sub.f32 	%f111, %f109, %f110;
	fma.rn.f32 	%f112, %f111, %f111, %f108;
	ld.global.f32 	%f113, [%rd15+12];
	ld.global.f32 	%f114, [%rd17+12];
	sub.f32 	%f115, %f113, %f114;
	fma.rn.f32 	%f116, %f115, %f115, %f112;
	ld.global.f32 	%f117, [%rd15+16];
	ld.global.f32 	%f118, [%rd17+16];
	sub.f32 	%f119, %f117, %f118;
	fma.rn.f32 	%f120, %f119, %f119, %f116;
	ld.global.f32 	%f121, [%rd15+20];
	ld.global.f32 	%f122, [%rd17+20];
	sub.f32 	%f123, %f121, %f122;
	fma.rn.f32 	%f124, %f123, %f123, %f120;
	ld.global.f32 	%f125, [%rd15+24];
	ld.global.f32 	%f126, [%rd17+24];
	sub.f32 	%f127, %f125, %f126;
	fma.rn.f32 	%f128, %f127, %f127, %f124;
	ld.global.f32 	%f129, [%rd15+28];
	ld.global.f32 	%f130, [%rd17+28];
	sub.f32 	%f131, %f129, %f130;
	fma.rn.f32 	%f219, %f131, %f131, %f128;
	add.s32 	%r90, %r90, 8;
$L__BB4_8:
	setp.eq.s32 	%p7, %r6, 0;
	@%p7 bra 	$L__BB4_14;
	and.b32  	%r9, %r56, 3;
	setp.lt.u32 	%p8, %r6, 4;
	@%p8 bra 	$L__BB4_11;
	add.s32 	%r68, %r90, %r2;
	mul.wide.s32 	%rd18, %r68, 4;
	add.s64 	%rd19, %rd2, %rd18;
	ld.global.f32 	%f133, [%rd19];
	mul.wide.u32 	%rd20, %r90, 4;
	add.s64 	%rd21, %rd1, %rd20;
	ld.global.f32 	%f134, [%rd21];
	sub.f32 	%f135, %f133, %f134;
	fma.rn.f32 	%f136, %f135, %f135, %f219;
	ld.global.f32 	%f137, [%rd19+4];
	ld.global.f32 	%f138, [%rd21+4];
	sub.f32 	%f139, %f137, %f138;
	fma.rn.f32 	%f140, %f139, %f139, %f136;
	ld.global.f32 	%f141, [%rd19+8];
	ld.global.f32 	%f142, [%rd21+8];
	sub.f32 	%f143, %f141, %f142;
	fma.rn.f32 	%f144, %f143, %f143, %f140;
	ld.global.f32 	%f145, [%rd19+12];
	ld.global.f32 	%f146, [%rd21+12];
	sub.f32 	%f147, %f145, %f146;
	fma.rn.f32 	%f219, %f147, %f147, %f144;
	add.s32 	%r90, %r90, 4;
$L__BB4_11:
	setp.eq.s32 	%p9, %r9, 0;
	@%p9 bra 	$L__BB4_14;
	mov.b32 	%r94, 0;
$L__BB4_13:
	.pragma "nounroll";
	add.s32 	%r70, %r90, %r2;
	mul.wide.s32 	%rd22, %r70, 4;
	add.s64 	%rd23, %rd2, %rd22;
	ld.global.f32 	%f148, [%rd23];
	mul.wide.u32 	%rd24, %r90, 4;
	add.s64 	%rd25, %rd1, %rd24;
	ld.global.f32 	%f149, [%rd25];
	sub.f32 	%f150, %f148, %f149;
	fma.rn.f32 	%f219, %f150, %f150, %f219;
	add.s32 	%r90, %r90, 1;
	add.s32 	%r94, %r94, 1;
	setp.ne.s32 	%p10, %r94, %r9;
	@%p10 bra 	$L__BB4_13;
$L__BB4_14:
	setp.lt.s32 	%p11, %r55, 2;
	mov.b32 	%r111, 0;
	@%p11 bra 	$L__BB4_35;
	setp.lt.s32 	%p12, %r56, 1;
	mul.lo.s32 	%r16, %r56, %r1;
	@%p12 bra 	$L__BB4_29;
	and.b32  	%r17, %r56, 7;
	and.b32  	%r18, %r56, 3;
	and.b32  	%r19, %r56, 2147483640;
	and.b32  	%r20, %r56, 1;
	neg.s32 	%r21, %r19;
	add.s64 	%rd3, %rd2, 16;
	mov.b32 	%r111, 0;
	mov.b32 	%r95, 1;
$L__BB4_17:
	setp.lt.u32 	%p19, %r56, 8;
	mul.lo.s32 	%r24, %r95, %r56;
	mov.f32 	%f228, 0f00000000;
	mov.b32 	%r100, 0;
	@%p19 bra 	$L__BB4_20;
	mul.wide.u32 	%rd26, %r24, 4;
	add.s64 	%rd27, %rd1, %rd26;
	add.s64 	%rd55, %rd27, 16;
	mov.f32 	%f228, 0f00000000;
	mov.u32 	%r97, %r16;
	mov.u32 	%r98, %r21;
$L__BB4_19:
	.pragma "nounroll";
	mul.wide.s32 	%rd28, %r97, 4;
	add.s64 	%rd29, %rd3, %rd28;
	ld.global.f32 	%f154, [%rd29+-16];
	ld.global.f32 	%f155, [%rd55+-16];
	sub.f32 	%f156, %f154, %f155;
	fma.rn.f32 	%f157, %f156, %f156, %f228;
	ld.global.f32 	%f158, [%rd29+-12];
	ld.global.f32 	%f159, [%rd55+-12];
	sub.f32 	%f160, %f158, %f159;
	fma.rn.f32 	%f161, %f160, %f160, %f157;
	ld.global.f32 	%f162, [%rd29+-8];
	ld.global.f32 	%f163, [%rd55+-8];
	sub.f32 	%f164, %f162, %f163;
	fma.rn.f32 	%f165, %f164, %f164, %f161;
	ld.global.f32 	%f166, [%rd29+-4];
	ld.global.f32 	%f167, [%rd55+-4];
	sub.f32 	%f168, %f166, %f167;
	fma.rn.f32 	%f169, %f168, %f168, %f165;
	ld.global.f32 	%f170, [%rd29];
	ld.global.f32 	%f171, [%rd55];
	sub.f32 	%f172, %f170, %f171;
	fma.rn.f32 	%f173, %f172, %f172, %f169;
	ld.global.f32 	%f174, [%rd29+4];
	ld.global.f32 	%f175, [%rd55+4];
	sub.f32 	%f176, %f174, %f175;
	fma.rn.f32 	%f177, %f176, %f176, %f173;
	ld.global.f32 	%f178, [%rd29+8];
	ld.global.f32 	%f179, [%rd55+8];
	sub.f32 	%f180, %f178, %f179;
	fma.rn.f32 	%f181, %f180, %f180, %f177;
	ld.global.f32 	%f182, [%rd29+12];
	ld.global.f32 	%f183, [%rd55+12];
	sub.f32 	%f184, %f182, %f183;
	fma.rn.f32 	%f228, %f184, %f184, %f181;
	add.s32 	%r98, %r98, 8;
	add.s32 	%r97, %r97, 8;
	add.s64 	%rd55, %rd55, 32;
	setp.ne.s32 	%p20, %r98, 0;
	mov.u32 	%r100, %r19;
	@%p20 bra 	$L__BB4_19;
$L__BB4_20:
	setp.eq.s32 	%p21, %r17, 0;
	@%p21 bra 	$L__BB4_28;
	add.s32 	%r83, %r17, -1;
	setp.lt.u32 	%p22, %r83, 3;
	@%p22 bra 	$L__BB4_23;
	add.s32 	%r84, %r100, %r16;
	mul.wide.s32 	%rd30, %r84, 4;
	add.s64 	%rd31, %rd2, %rd30;
	ld.global.f32 	%f186, [%rd31];
	add.s32 	%r85, %r100, %r24;
	mul.wide.u32 	%rd32, %r85, 4;
	add.s64 	%rd33, %rd1, %rd32;
	ld.global.f32 	%f187, [%rd33];
	sub.f32 	%f188, %f186, %f187;
	fma.rn.f32 	%f189, %f188, %f188, %f228;
	ld.global.f32 	%f190, [%rd31+4];
	cvt.u64.u32 	%rd34, %r24;
	cvt.u64.u32 	%rd35, %r100;
	add.s64 	%rd36, %rd35, %rd34;
	shl.b64 	%rd37, %rd36, 2;
	add.s64 	%rd38, %rd1, %rd37;
	ld.global.f32 	%f191, [%rd38+4];
	sub.f32 	%f192, %f190, %f191;
	fma.rn.f32 	%f193, %f192, %f192, %f189;
	ld.global.f32 	%f194, [%rd31+8];
	ld.global.f32 	%f195, [%rd38+8];
	sub.f32 	%f196, %f194, %f195;
	fma.rn.f32 	%f197, %f196, %f196, %f193;
	ld.global.f32 	%f198, [%rd31+12];
	ld.global.f32 	%f199, [%rd38+12];
	sub.f32 	%f200, %f198, %f199;
	fma.rn.f32 	%f228, %f200, %f200, %f197;
	add.s32 	%r100, %r100, 4;
$L__BB4_23:
	setp.eq.s32 	%p23, %r18, 0;
	@%p23 bra 	$L__BB4_28;
	setp.eq.s32 	%p24, %r18, 1;
	@%p24 bra 	$L__BB4_26;
	add.s32 	%r86, %r100, %r16;
	mul.wide.s32 	%rd39, %r86, 4;
	add.s64 	%rd40, %rd2, %rd39;
	ld.global.f32 	%f202, [%rd40];
	add.s32 	%r87, %r100, %r24;
	mul.wide.u32 	%rd41, %r87, 4;
	add.s64 	%rd42, %rd1, %rd41;
	ld.global.f32 	%f203, [%rd42];
	sub.f32 	%f204, %f202, %f203;
	fma.rn.f32 	%f205, %f204, %f204, %f228;
	ld.global.f32 	%f206, [%rd40+4];
	cvt.u64.u32 	%rd43, %r24;
	cvt.u64.u32 	%rd44, %r100;
	add.s64 	%rd45, %rd44, %rd43;
	shl.b64 	%rd46, %rd45, 2;
	add.s64 	%rd47, %rd1, %rd46;
	ld.global.f32 	%f207, [%rd47+4];
	sub.f32 	%f208, %f206, %f207;
	fma.rn.f32 	%f228, %f208, %f208, %f205;
	add.s32 	%r100, %r100, 2;
$L__BB4_26:
	setp.eq.s32 	%p25, %r20, 0;
	@%p25 bra 	$L__BB4_28;
	add.s32 	%r88, %r100, %r16;
	mul.wide.s32 	%rd48, %r88, 4;
	add.s64 	%rd49, %rd2, %rd48;
	ld.global.f32 	%f209, [%rd49];
	add.s32 	%r89, %r100, %r24;
	mul.wide.u32 	%rd50, %r89, 4;
	add.s64 	%rd51, %rd1, %rd50;
	ld.global.f32 	%f210, [%rd51];
	sub.f32 	%f211, %f209, %f210;
	fma.rn.f32 	%f228, %f211, %f211, %f228;
$L__BB4_28:
	setp.lt.f32 	%p26, %f228, %f219;
	selp.b32 	%r111, %r95, %r111, %p26;
	selp.f32 	%f219, %f228, %f219, %p26;
	add.s32 	%r95, %r95, 1;
	setp.eq.s32 	%p27, %r95, %r55;
	@%p27 bra 	$L__BB4_35;
	bra.uni 	$L__BB4_17;
$L__BB4_29:
	add.s32 	%r36, %r55, -1;
	add.s32 	%r75, %r55, -2;
	and.b32  	%r37, %r36, 3;
	setp.lt.u32 	%p13, %r75, 3;
	mov.b32 	%r111, 0;
	mov.b32 	%r108, 1;
	@%p13 bra 	$L__BB4_32;
	and.b32  	%r38, %r36, -4;
	mov.b32 	%r111, 0;
	mov.b32 	%r103, 1;
$L__BB4_31:
	setp.gt.f32 	%p14, %f219, 0f00000000;
	selp.b32 	%r111, %r103, %r111, %p14;
	selp.f32 	%f219, 0f00000000, %f219, %p14;
	add.s32 	%r108, %r103, 4;
	add.s32 	%r78, %r103, 3;
	setp.ne.s32 	%p15, %r78, %r38;
	mov.u32 	%r103, %r108;
	@%p15 bra 	$L__BB4_31;
$L__BB4_32:
	setp.eq.s32 	%p16, %r37, 0;
	@%p16 bra 	$L__BB4_35;
	mov.b32 	%r110, 0;
$L__BB4_34:
	.pragma "nounroll";
	setp.gt.f32 	%p17, %f219, 0f00000000;
	selp.b32 	%r111, %r108, %r111, %p17;
	selp.f32 	%f219, 0f00000000, %f219, %p17;
	add.s32 	%r108, %r108, 1;
	add.s32 	%r110, %r110, 1;
	setp.ne.s32 	%p18, %r110, %r37;
	@%p18 bra 	$L__BB4_34;
$L__BB4_35:
	cvta.to.global.u64 	%rd52, %rd7;
	mul.wide.s32 	%rd53, %r1, 4;
	add.s64 	%rd54, %rd52, %rd53;
	st.global.u32 	[%rd54], %r111;
$L__BB4_36:
	ret;

}
	// .globl	_ZN6kmeans14compute_countsEiiiPfS0_PjS0_Pi
.visible .entry _ZN6kmeans14compute_countsEiiiPfS0_PjS0_Pi(
	.param .u32 _ZN6kmeans14compute_countsEiiiPfS0_PjS0_Pi_param_0,
	.param .u32 _ZN6kmeans14compute_countsEiiiPfS0_PjS0_Pi_param_1,
	.param .u32 _ZN6kmeans14compute_countsEiiiPfS0_PjS0_Pi_param_2,
	.param .u64 .ptr .align 1 _ZN6kmeans14compute_countsEiiiPfS0_PjS0_Pi_param_3,
	.param .u64 .ptr .align 1 _ZN6kmeans14compute_countsEiiiPfS0_PjS0_Pi_param_4,
	.param .u64 .ptr .align 1 _ZN6kmeans14compute_countsEiiiPfS0_PjS0_Pi_param_5,
	.param .u64 .ptr .align 1 _ZN6kmeans14compute_countsEiiiPfS0_PjS0_Pi_param_6,
	.param .u64 .ptr .align 1 _ZN6kmeans14compute_countsEiiiPfS0_PjS0_Pi_param_7
)
{
	.local .align 16 .b8 	__local_depot5[512];
	.reg .b64 	%SP;
	.reg .b64 	%SPL;
	.reg .pred 	%p<28>;
	.reg .b32 	%r<110>;
	.reg .b64 	%rd<40>;

	mov.u64 	%SPL, __local_depot5;
	ld.param.u32 	%r43, [_ZN6kmeans14compute_countsEiiiPfS0_PjS0_Pi_param_0];
	ld.param.u32 	%r44, [_ZN6kmeans14compute_countsEiiiPfS0_PjS0_Pi_param_1];
	ld.param.u64 	%rd10, [_ZN6kmeans14compute_countsEiiiPfS0_PjS0_Pi_param_5];
	ld.param.u64 	%rd11, [_ZN6kmeans14compute_countsEiiiPfS0_PjS0_Pi_param_7];
	cvta.to.global.u64 	%rd1, %rd11;
	cvta.to.global.u64 	%rd2, %rd10;
	add.u64 	%rd3, %SPL, 0;
	mov.u32 	%r45, %tid.x;
	mul.lo.s32 	%r1, %r45, 4000;
	mov.u32 	%r46, %tid.y;
	mul.lo.s32 	%r2, %r46, 128000;
	add.s32 	%r47, %r1, %r2;
	mov.u32 	%r48, %ctaid.x;
	mul.lo.s32 	%r3, %r48, 512000;
	add.s32 	%r103, %r47, %r3;
	mov.u32 	%r5, %ctaid.y;
	shl.b32 	%r6, %r5, 7;
	mul.hi.s32 	%r49, %r103, 274877907;
	shr.u32 	%r50, %r49, 31;
	shr.s32 	%r51, %r49, 8;
	add.s32 	%r7, %r51, %r50;
	setp.lt.s32 	%p1, %r103, %r43;
	@%p1 bra 	$L__BB5_1;
	bra.uni 	$L__BB5_23;
$L__BB5_1:
	mov.b32 	%r52, 0;
	st.local.v4.u32 	[%rd3], {%r52, %r52, %r52, %r52};
	st.local.v4.u32 	[%rd3+16], {%r52, %r52, %r52, %r52};
	st.local.v4.u32 	[%rd3+32], {%r52, %r52, %r52, %r52};
	st.local.v4.u32 	[%rd3+48], {%r52, %r52, %r52, %r52};
	st.local.v4.u32 	[%rd3+64], {%r52, %r52, %r52, %r52};
	st.local.v4.u32 	[%rd3+80], {%r52, %r52, %r52, %r52};
	st.local.v4.u32 	[%rd3+96], {%r52, %r52, %r52, %r52};
	st.local.v4.u32 	[%rd3+112], {%r52, %r52, %r52, %r52};
	st.local.v4.u32 	[%rd3+128], {%r52, %r52, %r52, %r52};
	st.local.v4.u32 	[%rd3+144], {%r52, %r52, %r52, %r52};
	st.local.v4.u32 	[%rd3+160], {%r52, %r52, %r52, %r52};
	st.local.v4.u32 	[%rd3+176], {%r52, %r52, %r52, %r52};
	st.local.v4.u32 	[%rd3+192], {%r52, %r52, %r52, %r52};
	st.local.v4.u32 	[%rd3+208], {%r52, %r52, %r52, %r52};
	st.local.v4.u32 	[%rd3+224], {%r52, %r52, %r52, %r52};
	st.local.v4.u32 	[%rd3+240], {%r52, %r52, %r52, %r52};
	st.local.v4.u32 	[%rd3+256], {%r52, %r52, %r52, %r52};
	st.local.v4.u32 	[%rd3+272], {%r52, %r52, %r52, %r52};
	st.local.v4.u32 	[%rd3+288], {%r52, %r52, %r52, %r52};
	st.local.v4.u32 	[%rd3+304], {%r52, %r52, %r52, %r52};
	st.local.v4.u32 	[%rd3+320], {%r52, %r52, %r52, %r52};
	st.local.v4.u32 	[%rd3+336], {%r52, %r52, %r52, %r52};
	st.local.v4.u32 	[%rd3+352], {%r52, %r52, %r52, %r52};
	st.local.v4.u32 	[%rd3+368], {%r52, %r52, %r52, %r52};
	st.local.v4.u32 	[%rd3+384], {%r52, %r52, %r52, %r52};
	st.local.v4.u32 	[%rd3+400], {%r52, %r52, %r52, %r52};
	st.local.v4.u32 	[%rd3+416], {%r52, %r52, %r52, %r52};
	st.local.v4.u32 	[%rd3+432], {%r52, %r52, %r52, %r52};
	st.local.v4.u32 	[%rd3+448], {%r52, %r52, %r52, %r52};
	st.local.v4.u32 	[%rd3+464], {%r52, %r52, %r52, %r52};
	st.local.v4.u32 	[%rd3+480], {%r52, %r52, %r52, %r52};
	st.local.v4.u32 	[%rd3+496], {%r52, %r52, %r52, %r52};
	add.s32 	%r14, %r6, 128;
	add.s32 	%r15, %r103, 3999;
	not.b32 	%r53, %r1;
	add.s32 	%r54, %r43, %r53;
	add.s32 	%r55, %r2, %r3;
	sub.s32 	%r56, %r54, %r55;
	max.s32 	%r57, %r15, %r103;
	sub.s32 	%r58, %r57, %r103;
	min.u32 	%r16, %r56, %r58;
	and.b32  	%r59, %r16, 3;
	setp.eq.s32 	%p2, %r59, 3;
	@%p2 bra 	$L__BB5_6;
	add.s32 	%r60, %r16, 1;
	and.b32  	%r61, %r60, 3;
	neg.s32 	%r101, %r61;
$L__BB5_3:
	.pragma "nounroll";
	mul.wide.s32 	%rd13, %r103, 4;
	add.s64 	%rd14, %rd2, %rd13;
	ld.global.u32 	%r62, [%rd14];
	setp.lt.u32 	%p3, %r62, %r6;
	setp.ge.u32 	%p4, %r62, %r14;
	or.pred  	%p5, %p3, %p4;
	@%p5 bra 	$L__BB5_5;
	sub.s32 	%r64, %r62, %r6;
	mul.wide.u32 	%rd15, %r64, 4;
	add.s64 	%rd16, %rd3, %rd15;
	ld.local.u32 	%r65, [%rd16];
	add.s32 	%r66, %r65, 1;
	st.local.u32 	[%rd16], %r66;
$L__BB5_5:
	add.s32 	%r103, %r103, 1;
	add.s32 	%r101, %r101, 1;
	setp.ne.s32 	%p6, %r101, 0;
	@%p6 bra 	$L__BB5_3;
$L__BB5_6:
	setp.lt.u32 	%p7, %r16, 3;
	@%p7 bra 	$L__BB5_16;
$L__BB5_7:
	mul.wide.s32 	%rd17, %r103, 4;
	add.s64 	%rd4, %rd2, %rd17;
	ld.global.u32 	%r67, [%rd4];
	setp.lt.u32 	%p8, %r67, %r6;
	setp.ge.u32 	%p9, %r67, %r14;
	or.pred  	%p10, %p8, %p9;
	@%p10 bra 	$L__BB5_9;
	sub.s32 	%r69, %r67, %r6;
	mul.wide.u32 	%rd18, %r69, 4;
	add.s64 	%rd19, %rd3, %rd18;
	ld.local.u32 	%r70, [%rd19];
	add.s32 	%r71, %r70, 1;
	st.local.u32 	[%rd19], %r71;
$L__BB5_9:
	ld.global.u32 	%r72, [%rd4+4];
	setp.lt.u32 	%p11, %r72, %r6;
	setp.ge.u32 	%p12, %r72, %r14;
	or.pred  	%p13, %p11, %p12;
	@%p13 bra 	$L__BB5_11;
	sub.s32 	%r74, %r72, %r6;
	mul.wide.u32 	%rd20, %r74, 4;
	add.s64 	%rd21, %rd3, %rd20;
	ld.local.u32 	%r75, [%rd21];
	add.s32 	%r76, %r75, 1;
	st.local.u32 	[%rd21], %r76;
$L__BB5_11:
	ld.global.u32 	%r77, [%rd4+8];
	setp.lt.u32 	%p14, %r77, %r6;
	setp.ge.u32 	%p15, %r77, %r14;
	or.pred  	%p16, %p14, %p15;
	@%p16 bra 	$L__BB5_13;
	sub.s32 	%r79, %r77, %r6;
	mul.wide.u32 	%rd22, %r79, 4;
	add.s64 	%rd23, %rd3, %rd22;
	ld.local.u32 	%r80, [%rd23];
	add.s32 	%r81, %r80, 1;
	st.local.u32 	[%rd23], %r81;
$L__BB5_13:
	ld.global.u32 	%r82, [%rd4+12];
	setp.lt.u32 	%p17, %r82, %r6;
	setp.ge.u32 	%p18, %r82, %r14;
	or.pred  	%p19, %p17, %p18;
	@%p19 bra 	$L__BB5_15;
	sub.s32 	%r84, %r82, %r6;
	mul.wide.u32 	%rd24, %r84, 4;
	add.s64 	%rd25, %rd3, %rd24;
	ld.local.u32 	%r85, [%rd25];
	add.s32 	%r86, %r85, 1;
	st.local.u32 	[%rd25], %r86;
$L__BB5_15:
	add.s32 	%r23, %r103, 4;
	add.s32 	%r87, %r103, 3;
	setp.lt.s32 	%p20, %r87, %r15;
	setp.lt.s32 	%p21, %r23, %r43;
	and.pred  	%p22, %p20, %p21;
	mov.u32 	%r103, %r23;
	@%p22 bra 	$L__BB5_7;
$L__BB5_16:
	min.s32 	%r24, %r14, %r44;
	setp.le.s32 	%p23, %r44, %r6;
	@%p23 bra 	$L__BB5_23;
	mul.hi.s32 	%r88, %r43, 274877907;
	shr.u32 	%r89, %r88, 31;
	shr.s32 	%r90, %r88, 8;
	add.s32 	%r25, %r90, %r89;
	add.s32 	%r26, %r25, 1;
	add.s32 	%r91, %r6, 1;
	max.s32 	%r27, %r24, %r91;
	and.b32  	%r28, %r27, 3;
	setp.eq.s32 	%p24, %r28, 0;
	mov.u32 	%r109, %r6;
	@%p24 bra 	$L__BB5_20;
	mul.lo.s32 	%r92, %r5, %r26;
	shl.b32 	%r93, %r92, 7;
	add.s32 	%r106, %r7, %r93;
	neg.s32 	%r105, %r28;
	add.s32 	%r109, %r6, %r28;
	mov.u64 	%rd38, %rd3;
$L__BB5_19:
	.pragma "nounroll";
	ld.local.u32 	%r94, [%rd38];
	mul.wide.s32 	%rd26, %r106, 4;
	add.s64 	%rd27, %rd1, %rd26;
	st.global.u32 	[%rd27], %r94;
	add.s32 	%r106, %r106, %r26;
	add.s64 	%rd38, %rd38, 4;
	add.s32 	%r105, %r105, 1;
	setp.ne.s32 	%p25, %r105, 0;
	@%p25 bra 	$L__BB5_19;
$L__BB5_20:
	sub.s32 	%r95, %r6, %r27;
	setp.gt.u32 	%p26, %r95, -4;
	@%p26 bra 	$L__BB5_23;
	mad.lo.s32 	%r108, %r109, %r26, %r7;
	shl.b32 	%r96, %r25, 2;
	add.s32 	%r38, %r96, 4;
	mul.wide.u32 	%rd28, %r109, 4;
	mul.wide.u32 	%rd29, %r5, 512;
	sub.s64 	%rd30, %rd28, %rd29;
	add.s64 	%rd31, %rd30, %rd3;
	add.s64 	%rd39, %rd31, 8;
	mul.wide.s32 	%rd34, %r26, 4;
$L__BB5_22:
	ld.local.u32 	%r97, [%rd39+-8];
	mul.wide.s32 	%rd32, %r108, 4;
	add.s64 	%rd33, %rd1, %rd32;
	st.global.u32 	[%rd33], %r97;
	ld.local.u32 	%r98, [%rd39+-4];
	add.s64 	%rd35, %rd33, %rd34;
	st.global.u32 	[%rd35], %r98;
	ld.local.u32 	%r99, [%rd39];
	add.s64 	%rd36, %rd35, %rd34;
	st.global.u32 	[%rd36], %r99;
	ld.local.u32 	%r100, [%rd39+4];
	add.s64 	%rd37, %rd36, %rd34;
	st.global.u32 	[%rd37], %r100;
	add.s32 	%r109, %r109, 4;
	add.s32 	%r108, %r108, %r38;
	add.s64 	%rd39, %rd39, 16;
	setp.lt.s32 	%p27, %r109, %r24;
	@%p27 bra 	$L__BB5_22;
$L__BB5_23:
	ret;

}
	// .globl	_ZN6kmeans17compute_centroidsEiiiPfS0_PjS0_Pi
.visible .entry _ZN6kmeans17compute_centroidsEiiiPfS0_PjS0_Pi(
	.param .u32 _ZN6kmeans17compute_centroidsEiiiPfS0_PjS0_Pi_param_0,
	.param .u32 _ZN6kmeans17compute_centroidsEiiiPfS0_PjS0_Pi_param_1,
	.param .u32 _ZN6kmeans17compute_centroidsEiiiPfS0_PjS0_Pi_param_2,
	.param .u64 .ptr .align 1 _ZN6kmeans17compute_centroidsEiiiPfS0_PjS0_Pi_param_3,
	.param .u64 .ptr .align 1 _ZN6kmeans17compute_centroidsEiiiPfS0_PjS0_Pi_param_4,
	.param .u64 .ptr .align 1 _ZN6kmeans17compute_centroidsEiiiPfS0_PjS0_Pi_param_5,
	.param .u64 .ptr .align 1 _ZN6kmeans17compute_centroidsEiiiPfS0_PjS0_Pi_param_6,
	.param .u64 .ptr .align 1 _ZN6kmeans17compute_centroidsEiiiPfS0_PjS0_Pi_param_7
)
{
	.local .align 16 .b8 	__local_depot6[512];
	.reg .b64 	%SP;
	.reg .b64 	%SPL;
	.reg .pred 	%p<30>;
	.reg .b32 	%r<137>;
	.reg .b32 	%f<22>;
	.reg .b64 	%rd<54>;

	mov.u64 	%SPL, __local_depot6;
	ld.param.u32 	%r59, [_ZN6kmeans17compute_centroidsEiiiPfS0_PjS0_Pi_param_0];
	ld.param.u32 	%r60, [_ZN6kmeans17compute_centroidsEiiiPfS0_PjS0_Pi_param_1];
	ld.param.u32 	%r61, [_ZN6kmeans17compute_centroidsEiiiPfS0_PjS0_Pi_param_2];
	ld.param.u64 	%rd11, [_ZN6kmeans17compute_centroidsEiiiPfS0_PjS0_Pi_param_3];
	ld.param.u64 	%rd12, [_ZN6kmeans17compute_centroidsEiiiPfS0_PjS0_Pi_param_5];
	ld.param.u64 	%rd13, [_ZN6kmeans17compute_centroidsEiiiPfS0_PjS0_Pi_param_6];
	cvta.to.global.u64 	%rd1, %rd13;
	cvta.to.global.u64 	%rd2, %rd11;
	cvta.to.global.u64 	%rd3, %rd12;
	add.u64 	%rd4, %SPL, 0;
	mov.u32 	%r1, %tid.x;
	mov.u32 	%r62, %tid.z;
	shl.b32 	%r2, %r62, 5;
	add.s32 	%r3, %r2, %r1;
	mov.u32 	%r63, %tid.y;
	mul.lo.s32 	%r4, %r63, 4000;
	mov.u32 	%r64, %ctaid.x;
	mul.lo.s32 	%r5, %r64, 128000;
	add.s32 	%r65, %r4, %r5;
	mov.u32 	%r66, %ctaid.y;
	mul.lo.s32 	%r6, %r66, 512000;
	add.s32 	%r127, %r65, %r6;
	mul.hi.s32 	%r67, %r127, 274877907;
	shr.u32 	%r68, %r67, 31;
	shr.s32 	%r69, %r67, 8;
	add.s32 	%r8, %r69, %r68;
	mov.u32 	%r9, %ctaid.z;
	shl.b32 	%r10, %r9, 7;
	setp.ge.s32 	%p1, %r3, %r61;
	setp.ge.s32 	%p2, %r127, %r59;
	or.pred  	%p3, %p2, %p1;
	@%p3 bra 	$L__BB6_23;
	mov.f32 	%f1, 0f00000000;
	st.local.v4.f32 	[%rd4], {%f1, %f1, %f1, %f1};
	st.local.v4.f32 	[%rd4+16], {%f1, %f1, %f1, %f1};
	st.local.v4.f32 	[%rd4+32], {%f1, %f1, %f1, %f1};
	st.local.v4.f32 	[%rd4+48], {%f1, %f1, %f1, %f1};
	st.local.v4.f32 	[%rd4+64], {%f1, %f1, %f1, %f1};
	st.local.v4.f32 	[%rd4+80], {%f1, %f1, %f1, %f1};
	st.local.v4.f32 	[%rd4+96], {%f1, %f1, %f1, %f1};
	st.local.v4.f32 	[%rd4+112], {%f1, %f1, %f1, %f1};
	st.local.v4.f32 	[%rd4+128], {%f1, %f1, %f1, %f1};
	st.local.v4.f32 	[%rd4+144], {%f1, %f1, %f1, %f1};
	st.local.v4.f32 	[%rd4+160], {%f1, %f1, %f1, %f1};
	st.local.v4.f32 	[%rd4+176], {%f1, %f1, %f1, %f1};
	st.local.v4.f32 	[%rd4+192], {%f1, %f1, %f1, %f1};
	st.local.v4.f32 	[%rd4+208], {%f1, %f1, %f1, %f1};
	st.local.v4.f32 	[%rd4+224], {%f1, %f1, %f1, %f1};
	st.local.v4.f32 	[%rd4+240], {%f1, %f1, %f1, %f1};
	st.local.v4.f32 	[%rd4+256], {%f1, %f1, %f1, %f1};
	st.local.v4.f32 	[%rd4+272], {%f1, %f1, %f1, %f1};
	st.local.v4.f32 	[%rd4+288], {%f1, %f1, %f1, %f1};
	st.local.v4.f32 	[%rd4+304], {%f1, %f1, %f1, %f1};
	st.local.v4.f32 	[%rd4+320], {%f1, %f1, %f1, %f1};
	st.local.v4.f32 	[%rd4+336], {%f1, %f1, %f1, %f1};
	st.local.v4.f32 	[%rd4+352], {%f1, %f1, %f1, %f1};
	st.local.v4.f32 	[%rd4+368], {%f1, %f1, %f1, %f1};
	st.local.v4.f32 	[%rd4+384], {%f1, %f1, %f1, %f1};
	st.local.v4.f32 	[%rd4+400], {%f1, %f1, %f1, %f1};
	st.local.v4.f32 	[%rd4+416], {%f1, %f1, %f1, %f1};
	st.local.v4.f32 	[%rd4+432], {%f1, %f1, %f1, %f1};
	st.local.v4.f32 	[%rd4+448], {%f1, %f1, %f1, %f1};
	st.local.v4.f32 	[%rd4+464], {%f1, %f1, %f1, %f1};
	st.local.v4.f32 	[%rd4+480], {%f1, %f1, %f1, %f1};
	st.local.v4.f32 	[%rd4+496], {%f1, %f1, %f1, %f1};
	add.s32 	%r19, %r10, 128;
	add.s32 	%r20, %r127, 3999;
	not.b32 	%r70, %r4;
	add.s32 	%r71, %r59, %r70;
	add.s32 	%r72, %r5, %r6;
	sub.s32 	%r73, %r71, %r72;
	max.s32 	%r74, %r20, %r127;
	sub.s32 	%r75, %r74, %r127;
	min.u32 	%r21, %r73, %r75;
	and.b32  	%r76, %r21, 3;
	setp.eq.s32 	%p4, %r76, 3;
	@%p4 bra 	$L__BB6_6;
	mad.lo.s32 	%r77, %r61, %r127, %r1;
	add.s32 	%r125, %r77, %r2;
	add.s32 	%r78, %r21, 1;
	and.b32  	%r79, %r78, 3;
	neg.s32 	%r124, %r79;
$L__BB6_3:
	.pragma "nounroll";
	mul.wide.s32 	%rd15, %r127, 4;
	add.s64 	%rd16, %rd3, %rd15;
	ld.global.u32 	%r80, [%rd16];
	setp.lt.u32 	%p5, %r80, %r10;
	setp.ge.u32 	%p6, %r80, %r19;
	or.pred  	%p7, %p5, %p6;
	@%p7 bra 	$L__BB6_5;
	mul.wide.s32 	%rd17, %r125, 4;
	add.s64 	%rd18, %rd2, %rd17;
	ld.global.f32 	%f2, [%rd18];
	sub.s32 	%r82, %r80, %r10;
	mul.wide.u32 	%rd19, %r82, 4;
	add.s64 	%rd20, %rd4, %rd19;
	ld.local.f32 	%f3, [%rd20];
	add.f32 	%f4, %f2, %f3;
	st.local.f32 	[%rd20], %f4;
$L__BB6_5:
	add.s32 	%r127, %r127, 1;
	add.s32 	%r125, %r125, %r61;
	add.s32 	%r124, %r124, 1;
	setp.ne.s32 	%p8, %r124, 0;
	@%p8 bra 	$L__BB6_3;
$L__BB6_6:
	setp.lt.u32 	%p9, %r21, 3;
	@%p9 bra 	$L__BB6_16;
$L__BB6_7:
	mul.wide.s32 	%rd21, %r127, 4;
	add.s64 	%rd5, %rd3, %rd21;
	ld.global.u32 	%r83, [%rd5];
	setp.lt.u32 	%p10, %r83, %r10;
	setp.ge.u32 	%p11, %r83, %r19;
	or.pred  	%p12, %p10, %p11;
	@%p12 bra 	$L__BB6_9;
	mad.lo.s32 	%r85, %r127, %r61, %r3;
	mul.wide.s32 	%rd22, %r85, 4;
	add.s64 	%rd23, %rd2, %rd22;
	ld.global.f32 	%f5, [%rd23];
	sub.s32 	%r86, %r83, %r10;
	mul.wide.u32 	%rd24, %r86, 4;
	add.s64 	%rd25, %rd4, %rd24;
	ld.local.f32 	%f6, [%rd25];
	add.f32 	%f7, %f5, %f6;
	st.local.f32 	[%rd25], %f7;
$L__BB6_9:
	ld.global.u32 	%r87, [%rd5+4];
	setp.lt.u32 	%p13, %r87, %r10;
	setp.ge.u32 	%p14, %r87, %r19;
	or.pred  	%p15, %p13, %p14;
	@%p15 bra 	$L__BB6_11;
	mad.lo.s32 	%r89, %r61, %r127, %r61;
	add.s32 	%r90, %r89, %r3;
	mul.wide.s32 	%rd26, %r90, 4;
	add.s64 	%rd27, %rd2, %rd26;
	ld.global.f32 	%f8, [%rd27];
	sub.s32 	%r91, %r87, %r10;
	mul.wide.u32 	%rd28, %r91, 4;
	add.s64 	%rd29, %rd4, %rd28;
	ld.local.f32 	%f9, [%rd29];
	add.f32 	%f10, %f8, %f9;
	st.local.f32 	[%rd29], %f10;
$L__BB6_11:
	ld.global.u32 	%r92, [%rd5+8];
	setp.lt.u32 	%p16, %r92, %r10;
	setp.ge.u32 	%p17, %r92, %r19;
	or.pred  	%p18, %p16, %p17;
	@%p18 bra 	$L__BB6_13;
	add.s32 	%r94, %r127, 2;
	mad.lo.s32 	%r95, %r94, %r61, %r3;
	mul.wide.s32 	%rd30, %r95, 4;
	add.s64 	%rd31, %rd2, %rd30;
	ld.global.f32 	%f11, [%rd31];
	sub.s32 	%r96, %r92, %r10;
	mul.wide.u32 	%rd32, %r96, 4;
	add.s64 	%rd33, %rd4, %rd32;
	ld.local.f32 	%f12, [%rd33];
	add.f32 	%f13, %f11, %f12;
	st.local.f32 	[%rd33], %f13;
$L__BB6_13:
	add.s32 	%r28, %r127, 3;
	ld.global.u32 	%r97, [%rd5+12];
	setp.lt.u32 	%p19, %r97, %r10;
	setp.ge.u32 	%p20, %r97, %r19;
	or.pred  	%p21, %p19, %p20;
	@%p21 bra 	$L__BB6_15;
	mad.lo.s32 	%r99, %r28, %r61, %r3;
	mul.wide.s32 	%rd34, %r99, 4;
	add.s64 	%rd35, %rd2, %rd34;
	ld.global.f32 	%f14, [%rd35];
	sub.s32 	%r100, %r97, %r10;
	mul.wide.u32 	%rd36, %r100, 4;
	add.s64 	%rd37, %rd4, %rd36;
	ld.local.f32 	%f15, [%rd37];
	add.f32 	%f16, %f14, %f15;
	st.local.f32 	[%rd37], %f16;
$L__BB6_15:
	add.s32 	%r127, %r127, 4;
	setp.lt.s32 	%p22, %r28, %r20;
	setp.lt.s32 	%p23, %r127, %r59;
	and.pred  	%p24, %p22, %p23;
	@%p24 bra 	$L__BB6_7;
$L__BB6_16:
	min.s32 	%r31, %r19, %r60;
	setp.le.s32 	%p25, %r60, %r10;
	@%p25 bra 	$L__BB6_23;
	mul.hi.s32 	%r101, %r59, 274877907;
	shr.u32 	%r102, %r101, 31;
	shr.s32 	%r103, %r101, 8;
	add.s32 	%r104, %r103, %r102;
	add.s32 	%r32, %r104, 1;
	add.s32 	%r105, %r10, 1;
	max.s32 	%r33, %r31, %r105;
	and.b32  	%r34, %r33, 3;
	setp.eq.s32 	%p26, %r34, 0;
	mov.u32 	%r136, %r10;
	@%p26 bra 	$L__BB6_20;
	mul.lo.s32 	%r106, %r9, %r61;
	shl.b32 	%r107, %r106, 7;
	add.s32 	%r108, %r1, %r107;
	add.s32 	%r109, %r108, %r2;
	mad.lo.s32 	%r130, %r109, %r32, %r8;
	mul.lo.s32 	%r36, %r61, %r32;
	neg.s32 	%r129, %r34;
	add.s32 	%r136, %r10, %r34;
	mov.u64 	%rd52, %rd4;
$L__BB6_19:
	.pragma "nounroll";
	ld.local.f32 	%f17, [%rd52];
	mul.wide.s32 	%rd38, %r130, 4;
	add.s64 	%rd39, %rd1, %rd38;
	st.global.f32 	[%rd39], %f17;
	add.s32 	%r130, %r130, %r36;
	add.s64 	%rd52, %rd52, 4;
	add.s32 	%r129, %r129, 1;
	setp.ne.s32 	%p27, %r129, 0;
	@%p27 bra 	$L__BB6_19;
$L__BB6_20:
	sub.s32 	%r110, %r10, %r33;
	setp.gt.u32 	%p28, %r110, -4;
	@%p28 bra 	$L__BB6_23;
	mul.lo.s32 	%r111, %r136, %r61;
	add.s32 	%r112, %r111, %r61;
	add.s32 	%r113, %r1, %r112;
	add.s32 	%r114, %r113, %r2;
	mad.lo.s32 	%r135, %r114, %r32, %r8;
	mul.lo.s32 	%r115, %r61, %r32;
	shl.b32 	%r45, %r115, 2;
	add.s32 	%r116, %r136, 2;
	mad.lo.s32 	%r117, %r61, %r116, %r1;
	add.s32 	%r118, %r117, %r2;
	mad.lo.s32 	%r134, %r118, %r32, %r8;
	add.s32 	%r119, %r136, 3;
	mad.lo.s32 	%r120, %r61, %r119, %r1;
	add.s32 	%r121, %r120, %r2;
	mad.lo.s32 	%r133, %r121, %r32, %r8;
	add.s32 	%r122, %r1, %r111;
	add.s32 	%r123, %r122, %r2;
	mad.lo.s32 	%r132, %r123, %r32, %r8;
	mul.wide.u32 	%rd40, %r136, 4;
	mul.wide.u32 	%rd41, %r9, 512;
	sub.s64 	%rd42, %rd40, %rd41;
	add.s64 	%rd43, %rd42, %rd4;
	add.s64 	%rd53, %rd43, 8;
$L__BB6_22:
	ld.local.f32 	%f18, [%rd53+-8];
	mul.wide.s32 	%rd44, %r132, 4;
	add.s64 	%rd45, %rd1, %rd44;
	st.global.f32 	[%rd45], %f18;
	ld.local.f32 	%f19, [%rd53+-4];
	mul.wide.s32 	%rd46, %r135, 4;
	add.s64 	%rd47, %rd1, %rd46;
	st.global.f32 	[%rd47], %f19;
	ld.local.f32 	%f20, [%rd53];
	mul.wide.s32 	%rd48, %r134, 4;
	add.s64 	%rd49, %rd1, %rd48;
	st.global.f32 	[%rd49], %f20;
	ld.local.f32 	%f21, [%rd53+4];
	mul.wide.s32 	%rd50, %r133, 4;
	add.s64 	%rd51, %rd1, %rd50;
	st.global.f32 	[%rd51], %f21;
	add.s32 	%r136, %r136, 4;
	add.s32 	%r135, %r135, %r45;
	add.s32 	%r134, %r134, %r45;
	add.s32 	%r133, %r133, %r45;
	add.s32 	%r132, %r132, %r45;
	add.s64 	%rd53, %rd53, 16;
	setp.lt.s32 	%p29, %r136, %r31;
	@%p29 bra 	$L__BB6_22;
$L__BB6_23:
	ret;

}
	// .globl	_ZN6kmeans15reset_centroidsEiiiPiPfS1_S0_
.visible .entry _ZN6kmeans15reset_centroidsEiiiPiPfS1_S0_(
	.param .u32 _ZN6kmeans15reset_centroidsEiiiPiPfS1_S0__param_0,
	.param .u32 _ZN6kmeans15reset_centroidsEiiiPiPfS1_S0__param_1,
	.param .u32 _ZN6kmeans15reset_centroidsEiiiPiPfS1_S0__param_2,
	.param .u64 .ptr .align 1 _ZN6kmeans15reset_centroidsEiiiPiPfS1_S0__param_3,
	.param .u64 .ptr .align 1 _ZN6kmeans15reset_centroidsEiiiPiPfS1_S0__param_4,
	.param .u64 .ptr .align 1 _ZN6kmeans15reset_centroidsEiiiPiPfS1_S0__param_5,
	.param .u64 .ptr .align 1 _ZN6kmeans15reset_centroidsEiiiPiPfS1_S0__param_6
)
{
	.reg .pred 	%p<25>;
	.reg .b32 	%r<70>;
	.reg .b32 	%f<46>;
	.reg .b64 	%rd<36>;

	ld.param.u32 	%r45, [_ZN6kmeans15reset_centroidsEiiiPiPfS1_S0__param_1];
	ld.param.u32 	%r46, [_ZN6kmeans15reset_centroidsEiiiPiPfS1_S0__param_2];
	ld.param.u64 	%rd9, [_ZN6kmeans15reset_centroidsEiiiPiPfS1_S0__param_3];
	ld.param.u64 	%rd10, [_ZN6kmeans15reset_centroidsEiiiPiPfS1_S0__param_4];
	ld.param.u64 	%rd11, [_ZN6kmeans15reset_centroidsEiiiPiPfS1_S0__param_5];
	cvta.to.global.u64 	%rd1, %rd11;
	cvta.to.global.u64 	%rd2, %rd10;
	min.s32 	%r47, %r45, %r46;
	setp.lt.s32 	%p1, %r47, 1;
	@%p1 bra 	$L__BB7_42;
	and.b32  	%r1, %r46, 7;
	add.s32 	%r2, %r1, -1;
	and.b32  	%r3, %r46, 3;
	and.b32  	%r4, %r46, 2147483640;
	and.b32  	%r5, %r46, 1;
	neg.s32 	%r6, %r4;
	cvta.to.global.u64 	%rd3, %rd9;
	mov.b32 	%r53, 0;
$L__BB7_2:
	setp.lt.u32 	%p2, %r46, 8;
	mul.wide.u32 	%rd12, %r53, 4;
	add.s64 	%rd4, %rd3, %rd12;
	mul.lo.s32 	%r8, %r53, %r46;
	mov.b32 	%r67, 0;
	mov.u32 	%r54, %r6;
	mov.u32 	%r55, %r8;
	@%p2 bra 	$L__BB7_20;
$L__BB7_3:
	.pragma "nounroll";
	ld.global.u32 	%r57, [%rd4];
	setp.lt.s32 	%p3, %r57, 1;
	@%p3 bra 	$L__BB7_5;
	mul.wide.u32 	%rd13, %r55, 4;
	add.s64 	%rd14, %rd2, %rd13;
	ld.global.f32 	%f1, [%rd14];
	cvt.rn.f32.u32 	%f2, %r57;
	div.rn.f32 	%f3, %f1, %f2;
	add.s64 	%rd15, %rd1, %rd13;
	st.global.f32 	[%rd15], %f3;
	ld.global.u32 	%r57, [%rd4];
$L__BB7_5:
	setp.lt.s32 	%p4, %r57, 1;
	mul.wide.u32 	%rd16, %r55, 4;
	add.s64 	%rd5, %rd1, %rd16;
	add.s64 	%rd6, %rd2, %rd16;
	@%p4 bra 	$L__BB7_7;
	ld.global.f32 	%f4, [%rd6+4];
	cvt.rn.f32.u32 	%f5, %r57;
	div.rn.f32 	%f6, %f4, %f5;
	st.global.f32 	[%rd5+4], %f6;
	ld.global.u32 	%r57, [%rd4];
$L__BB7_7:
	setp.lt.s32 	%p5, %r57, 1;
	@%p5 bra 	$L__BB7_9;
	ld.global.f32 	%f7, [%rd6+8];
	cvt.rn.f32.u32 	%f8, %r57;
	div.rn.f32 	%f9, %f7, %f8;
	st.global.f32 	[%rd5+8], %f9;
	ld.global.u32 	%r57, [%rd4];
$L__BB7_9:
	setp.lt.s32 	%p6, %r57, 1;
	@%p6 bra 	$L__BB7_11;
	ld.global.f32 	%f10, [%rd6+12];
	cvt.rn.f32.u32 	%f11, %r57;
	div.rn.f32 	%f12, %f10, %f11;
	st.global.f32 	[%rd5+12], %f12;
	ld.global.u32 	%r57, [%rd4];
$L__BB7_11:
	setp.lt.s32 	%p7, %r57, 1;
	@%p7 bra 	$L__BB7_13;
	ld.global.f32 	%f13, [%rd6+16];
	cvt.rn.f32.u32 	%f14, %r57;
	div.rn.f32 	%f15, %f13, %f14;
	st.global.f32 	[%rd5+16], %f15;
	ld.global.u32 	%r57, [%rd4];
$L__BB7_13:
	setp.lt.s32 	%p8, %r57, 1;
	@%p8 bra 	$L__BB7_15;
	ld.global.f32 	%f16, [%rd6+20];
	cvt.rn.f32.u32 	%f17, %r57;
	div.rn.f32 	%f18, %f16, %f17;
	st.global.f32 	[%rd5+20], %f18;
	ld.global.u32 	%r57, [%rd4];
$L__BB7_15:
	setp.lt.s32 	%p9, %r57, 1;
	@%p9 bra 	$L__BB7_17;
	ld.global.f32 	%f19, [%rd6+24];
	cvt.rn.f32.u32 	%f20, %r57;
	div.rn.f32 	%f21, %f19, %f20;
	st.global.f32 	[%rd5+24], %f21;
	ld.global.u32 	%r57, [%rd4];
$L__BB7_17:
	setp.lt.s32 	%p10, %r57, 1;
	@%p10 bra 	$L__BB7_19;
	ld.global.f32 	%f22, [%rd6+28];
	cvt.rn.f32.u32 	%f23, %r57;
	div.rn.f32 	%f24, %f22, %f23;
	st.global.f32 	[%rd5+28], %f24;
$L__BB7_19:
	add.s32 	%r55, %r55, 8;
	add.s32 	%r54, %r54, 8;
	setp.eq.s32 	%p11, %r54, 0;
	mov.u32 	%r67, %r4;
	@%p11 bra 	$L__BB7_20;
	bra.uni 	$L__BB7_3;
$L__BB7_20:
	setp.eq.s32 	%p12, %r1, 0;
	@%p12 bra 	$L__BB7_41;
	setp.lt.u32 	%p13, %r2, 3;
	@%p13 bra 	$L__BB7_31;
	ld.global.u32 	%r65, [%rd4];
	setp.lt.s32 	%p14, %r65, 1;
	@%p14 bra 	$L__BB7_24;
	add.s32 	%r50, %r67, %r8;
	mul.wide.u32 	%rd17, %r50, 4;
	add.s64 	%rd18, %rd2, %rd17;
	ld.global.f32 	%f25, [%rd18];
	cvt.rn.f32.u32 	%f26, %r65;
	div.rn.f32 	%f27, %f25, %f26;
	add.s64 	%rd19, %rd1, %rd17;
	st.global.f32 	[%rd19], %f27;
	ld.global.u32 	%r65, [%rd4];
$L__BB7_24:
	setp.lt.s32 	%p15, %r65, 1;
	cvt.u64.u32 	%rd20, %r8;
	cvt.u64.u32 	%rd21, %r67;
	add.s64 	%rd22, %rd21, %rd20;
	shl.b64 	%rd23, %rd22, 2;
	add.s64 	%rd7, %rd1, %rd23;
	add.s64 	%rd8, %rd2, %rd23;
	@%p15 bra 	$L__BB7_26;
	ld.global.f32 	%f28, [%rd8+4];
	cvt.rn.f32.u32 	%f29, %r65;
	div.rn.f32 	%f30, %f28, %f29;
	st.global.f32 	[%rd7+4], %f30;
	ld.global.u32 	%r65, [%rd4];
$L__BB7_26:
	setp.lt.s32 	%p16, %r65, 1;
	@%p16 bra 	$L__BB7_28;
	ld.global.f32 	%f31, [%rd8+8];
	cvt.rn.f32.u32 	%f32, %r65;
	div.rn.f32 	%f33, %f31, %f32;
	st.global.f32 	[%rd7+8], %f33;
	ld.global.u32 	%r65, [%rd4];
$L__BB7_28:
	setp.lt.s32 	%p17, %r65, 1;
	@%p17 bra 	$L__BB7_30;
	ld.global.f32 	%f34, [%rd8+12];
	cvt.rn.f32.u32 	%f35, %r65;
	div.rn.f32 	%f36, %f34, %f35;
	st.global.f32 	[%rd7+12], %f36;
$L__BB7_30:
	add.s32 	%r67, %r67, 4;
$L__BB7_31:
	setp.eq.s32 	%p18, %r3, 0;
	@%p18 bra 	$L__BB7_41;
	setp.eq.s32 	%p19, %r3, 1;
	@%p19 bra 	$L__BB7_38;
	ld.global.u32 	%r68, [%rd4];
	setp.lt.s32 	%p20, %r68, 1;
	@%p20 bra 	$L__BB7_35;
	add.s32 	%r51, %r67, %r8;
	mul.wide.u32 	%rd24, %r51, 4;
	add.s64 	%rd25, %rd2, %rd24;
	ld.global.f32 	%f37, [%rd25];
	cvt.rn.f32.u32 	%f38, %r68;
	div.rn.f32 	%f39, %f37, %f38;
	add.s64 	%rd26, %rd1, %rd24;
	st.global.f32 	[%rd26], %f39;
	ld.global.u32 	%r68, [%rd4];
$L__BB7_35:
	setp.lt.s32 	%p21, %r68, 1;
	@%p21 bra 	$L__BB7_37;
	cvt.u64.u32 	%rd27, %r8;
	cvt.u64.u32 	%rd28, %r67;
	add.s64 	%rd29, %rd28, %rd27;
	shl.b64 	%rd30, %rd29, 2;
	add.s64 	%rd31, %rd2, %rd30;
	ld.global.f32 	%f40, [%rd31+4];
	cvt.rn.f32.u32 	%f41, %r68;
	div.rn.f32 	%f42, %f40, %f41;
	add.s64 	%rd32, %rd1, %rd30;
	st.global.f32 	[%rd32+4], %f42;
$L__BB7_37:
	add.s32 	%r67, %r67, 2;
$L__BB7_38:
	setp.eq.s32 	%p22, %r5, 0;
	@%p22 bra 	$L__BB7_41;
	ld.global.u32 	%r43, [%rd4];
	setp.lt.s32 	%p23, %r43, 1;
	@%p23 bra 	$L__BB7_41;
	add.s32 	%r52, %r67, %r8;
	mul.wide.u32 	%rd33, %r52, 4;
	add.s64 	%rd34, %rd2, %rd33;
	ld.global.f32 	%f43, [%rd34];
	cvt.rn.f32.u32 	%f44, %r43;
	div.rn.f32 	%f45, %f43, %f44;
	add.s64 	%rd35, %rd1, %rd33;
	st.global.f32 	[%rd35], %f45;
$L__BB7_41:
	add.s32 	%r53, %r53, 1;
	setp.ne.s32 	%p24, %r53, %r45;
	@%p24 bra 	$L__BB7_2;
$L__BB7_42:
	ret;

}
	// .globl	_ZN6kmeans21compute_squared_distsEiiPfS0_
.visible .entry _ZN6kmeans21compute_squared_distsEiiPfS0_(
	.param .u32 _ZN6kmeans21compute_squared_distsEiiPfS0__param_0,
	.param .u32 _ZN6kmeans21compute_squared_distsEiiPfS0__param_1,
	.param .u64 .ptr .align 1 _ZN6kmeans21compute_squared_distsEiiPfS0__param_2,
	.param .u64 .ptr .align 1 _ZN6kmeans21compute_squared_distsEiiPfS0__param_3
)
{
	.reg .pred 	%p<11>;
	.reg .b32 	%r<38>;
	.reg .b32 	%f<83>;
	.reg .b64 	%rd<16>;

	ld.param.u32 	%r24, [_ZN6kmeans21compute_squared_distsEiiPfS0__param_0];
	ld.param.u32 	%r23, [_ZN6kmeans21compute_squared_distsEiiPfS0__param_1];
	ld.param.u64 	%rd4, [_ZN6kmeans21compute_squared_distsEiiPfS0__param_2];
	ld.param.u64 	%rd3, [_ZN6kmeans21compute_squared_distsEiiPfS0__param_3];
	cvta.to.global.u64 	%rd1, %rd4;
	mov.u32 	%r25, %tid.x;
	mov.u32 	%r26, %ctaid.x;
	shl.b32 	%r27, %r26, 5;
	add.s32 	%r1, %r27, %r25;
	setp.ge.s32 	%p1, %r1, %r24;
	@%p1 bra 	$L__BB8_15;
	setp.lt.s32 	%p2, %r23, 1;
	mov.f32 	%f82, 0f00000000;
	@%p2 bra 	$L__BB8_14;
	mul.lo.s32 	%r2, %r23, %r1;
	and.b32  	%r3, %r23, 15;
	setp.lt.u32 	%p3, %r23, 16;
	mov.f32 	%f82, 0f00000000;
	mov.b32 	%r34, 0;
	@%p3 bra 	$L__BB8_5;
	and.b32  	%r34, %r23, 2147483632;
	neg.s32 	%r32, %r34;
	add.s64 	%rd2, %rd1, 32;
	mov.f32 	%f82, 0f00000000;
	mov.u32 	%r31, %r2;
$L__BB8_4:
	.pragma "nounroll";
	mul.wide.s32 	%rd5, %r31, 4;
	add.s64 	%rd6, %rd2, %rd5;
	ld.global.f32 	%f18, [%rd6+-32];
	fma.rn.f32 	%f19, %f18, %f18, %f82;
	ld.global.f32 	%f20, [%rd6+-28];
	fma.rn.f32 	%f21, %f20, %f20, %f19;
	ld.global.f32 	%f22, [%rd6+-24];
	fma.rn.f32 	%f23, %f22, %f22, %f21;
	ld.global.f32 	%f24, [%rd6+-20];
	fma.rn.f32 	%f25, %f24, %f24, %f23;
	ld.global.f32 	%f26, [%rd6+-16];
	fma.rn.f32 	%f27, %f26, %f26, %f25;
	ld.global.f32 	%f28, [%rd6+-12];
	fma.rn.f32 	%f29, %f28, %f28, %f27;
	ld.global.f32 	%f30, [%rd6+-8];
	fma.rn.f32 	%f31, %f30, %f30, %f29;
	ld.global.f32 	%f32, [%rd6+-4];
	fma.rn.f32 	%f33, %f32, %f32, %f31;
	ld.global.f32 	%f34, [%rd6];
	fma.rn.f32 	%f35, %f34, %f34, %f33;
	ld.global.f32 	%f36, [%rd6+4];
	fma.rn.f32 	%f37, %f36, %f36, %f35;
	ld.global.f32 	%f38, [%rd6+8];
	fma.rn.f32 	%f39, %f38, %f38, %f37;
	ld.global.f32 	%f40, [%rd6+12];
	fma.rn.f32 	%f41, %f40, %f40, %f39;
	ld.global.f32 	%f42, [%rd6+16];
	fma.rn.f32 	%f43, %f42, %f42, %f41;
	ld.global.f32 	%f44, [%rd6+20];
	fma.rn.f32 	%f45, %f44, %f44, %f43;
	ld.global.f32 	%f46, [%rd6+24];
	fma.rn.f32 	%f47, %f46, %f46, %f45;
	ld.global.f32 	%f48, [%rd6+28];
	fma.rn.f32 	%f82, %f48, %f48, %f47;
	add.s32 	%r32, %r32, 16;
	add.s32 	%r31, %r31, 16;
	setp.ne.s32 	%p4, %r32, 0;
	@%p4 bra 	$L__BB8_4;
$L__BB8_5:
	setp.eq.s32 	%p5, %r3, 0;
	@%p5 bra 	$L__BB8_14;
	and.b32  	%r11, %r23, 7;
	setp.lt.u32 	%p6, %r3, 8;
	@%p6 bra 	$L__BB8_8;
	add.s32 	%r29, %r34, %r2;
	mul.wide.s32 	%rd7, %r29, 4;
	add.s64 	%rd8, %rd1, %rd7;
	ld.global.f32 	%f50, [%rd8];
	fma.rn.f32 	%f51, %f50, %f50, %f82;
	ld.global.f32 	%f52, [%rd8+4];
	fma.rn.f32 	%f53, %f52, %f52, %f51;
	ld.global.f32 	%f54, [%rd8+8];
	fma.rn.f32 	%f55, %f54, %f54, %f53;
	ld.global.f32 	%f56, [%rd8+12];
	fma.rn.f32 	%f57, %f56, %f56, %f55;
	ld.global.f32 	%f58, [%rd8+16];
	fma.rn.f32 	%f59, %f58, %f58, %f57;
	ld.global.f32 	%f60, [%rd8+20];
	fma.rn.f32 	%f61, %f60, %f60, %f59;
	ld.global.f32 	%f62, [%rd8+24];
	fma.rn.f32 	%f63, %f62, %f62, %f61;
	ld.global.f32 	%f64, [%rd8+28];
	fma.rn.f32 	%f82, %f64, %f64, %f63;
	add.s32 	%r34, %r34, 8;
$L__BB8_8:
	setp.eq.s32 	%p7, %r11, 0;
	@%p7 bra 	$L__BB8_14;
	and.b32  	%r14, %r23, 3;
	setp.lt.u32 	%p8, %r11, 4;
	@%p8 bra 	$L__BB8_11;
	add.s32 	%r30, %r34, %r2;
	mul.wide.s32 	%rd9, %r30, 4;
	add.s64 	%rd10, %rd1, %rd9;
	ld.global.f32 	%f66, [%rd10];
	fma.rn.f32 	%f67, %f66, %f66, %f82;
	ld.global.f32 	%f68, [%rd10+4];
	fma.rn.f32 	%f69, %f68, %f68, %f67;
	ld.global.f32 	%f70, [%rd10+8];
	fma.rn.f32 	%f71, %f70, %f70, %f69;
	ld.global.f32 	%f72, [%rd10+12];
	fma.rn.f32 	%f82, %f72, %f72, %f71;
	add.s32 	%r34, %r34, 4;
$L__BB8_11:
	setp.eq.s32 	%p9, %r14, 0;
	@%p9 bra 	$L__BB8_14;
	add.s32 	%r37, %r34, %r2;
	neg.s32 	%r36, %r14;
$L__BB8_13:
	.pragma "nounroll";
	mul.wide.s32 	%rd11, %r37, 4;
	add.s64 	%rd12, %rd1, %rd11;
	ld.global.f32 	%f73, [%rd12];
	fma.rn.f32 	%f82, %f73, %f73, %f82;
	add.s32 	%r37, %r37, 1;
	add.s32 	%r36, %r36, 1;
	setp.ne.s32 	%p10, %r36, 0;
	@%p10 bra 	$L__BB8_13;
$L__BB8_14:
	cvta.to.global.u64 	%rd13, %rd3;
	mul.wide.s32 	%rd14, %r1, 4;
	add.s64 	%rd15, %rd13, %rd14;
	st.global.f32 	[%rd15], %f82;
$L__BB8_15:
	ret;

}


// ===== COMPILED SASS (sm_100) =====

	.target	sm_100

	.elftype	@"ET_EXEC"


//--------------------- .note.nv.tkinfo           --------------------------
	.section	.note.nv.tkinfo,"",@"SHT_NOTE"
	.sectionflags	@"SHF_NOTE_NV_TKINFO"
	.tkinfo
        /*0018*/ 	.word	0x00000002
        /*0030*/ 	.string	""
        /*0030*/ 	.string	"ptxas"
        /*0030*/ 	.string	"Cuda compilation tools, release 13.0, V13.0.88"
        /*0030*/ 	.string	"Build cuda_13.0.r13.0/compiler.36424714_0"
        /*0030*/ 	.string	"-arch sm_100 -m 64 "



//--------------------- .note.nv.cuinfo           --------------------------
	.section	.note.nv.cuinfo,"",@"SHT_NOTE"
	.sectionflags	@"SHF_NOTE_NV_CUINFO"
        /*0018*/ 	.short	0x0002
        /*001a*/ 	.short	0x0064
        /*001c*/ 	.short	0x0082
	.zero		2


//--------------------- .nv.info                  --------------------------
	.section	.nv.info,"",@"SHT_CUDA_INFO"
	.align	4


	//----- nvinfo : EIATTR_REGCOUNT
	.align		4
        /*0000*/ 	.byte	0x04, 0x2f
        /*0002*/ 	.short	(.L_30 - .L_29)
	.align		4
.L_29:
        /*0004*/ 	.word	index@(_Z6matmuliiiPKfS0_PjPfS2_)
        /*0008*/ 	.word	0x00000080


	//----- nvinfo : EIATTR_FRAME_SIZE
	.align		4
.L_30:
        /*000c*/ 	.byte	0x04, 0x11
        /*000e*/ 	.short	(.L_32 - .L_31)
	.align		4
.L_31:
        /*0010*/ 	.word	index@(_Z6matmuliiiPKfS0_PjPfS2_)
        /*0014*/ 	.word	0x00000000


	//----- nvinfo : EIATTR_REGCOUNT
	.align		4
.L_32:
        /*0018*/ 	.byte	0x04, 0x2f
        /*001a*/ 	.short	(.L_34 - .L_33)
	.align		4
.L_33:
        /*001c*/ 	.word	index@(_ZN3cub18CUB_300001_SM_10006detail11EmptyKernelIvEEvv)
        /*0020*/ 	.word	0x00000004


	//----- nvinfo : EIATTR_FRAME_SIZE
	.align		4
.L_34:
        /*0024*/ 	.byte	0x04, 0x11
        /*0026*/ 	.short	(.L_36 - .L_35)
	.align		4
.L_35:
        /*0028*/ 	.word	index@(_ZN3cub18CUB_300001_SM_10006detail11EmptyKernelIvEEvv)
        /*002c*/ 	.word	0x00000000


	//----- nvinfo : EIATTR_REGCOUNT
	.align		4
.L_36:
        /*0030*/ 	.byte	0x04, 0x2f
        /*0032*/ 	.short	(.L_38 - .L_37)
	.align		4
.L_37:
        /*0034*/ 	.word	index@(_ZN3cub18CUB_300001_SM_10006detail6reduce27DeviceSegmentedReduceKernelINS2_10policy_hubIii5AddOpE10Policy1000EPiS8_S8_S8_iS5_iiEEvT0_T1_T2_T3_T5_T6_)
        /*0038*/ 	.word	0x00000020


	//----- nvinfo : EIATTR_FRAME_SIZE
	.align		4
.L_38:
        /*003c*/ 	.byte	0x04, 0x11
        /*003e*/ 	.short	(.L_40 - .L_39)
	.align		4
.L_39:
        /*0040*/ 	.word	index@(_ZN3cub18CUB_300001_SM_10006detail6reduce27DeviceSegmentedReduceKernelINS2_10policy_hubIii5AddOpE10Policy1000EPiS8_S8_S8_iS5_iiEEvT0_T1_T2_T3_T5_T6_)
        /*0044*/ 	.word	0x00000000


	//----- nvinfo : EIATTR_REGCOUNT
	.align		4
.L_40:
        /*0048*/ 	.byte	0x04, 0x2f
        /*004a*/ 	.short	(.L_42 - .L_41)
	.align		4
.L_41:
        /*004c*/ 	.word	index@(_ZN3cub18CUB_300001_SM_10006detail6reduce27DeviceSegmentedReduceKernelINS2_10policy_hubIfi5AddOpE10Policy1000EPfS8_PiS9_iS5_ffEEvT0_T1_T2_T3_T5_T6_)
        /*0050*/ 	.word	0x00000020


	//----- nvinfo : EIATTR_FRAME_SIZE
	.align		4
.L_42:
        /*0054*/ 	.byte	0x04, 0x11
        /*0056*/ 	.short	(.L_44 - .L_43)
	.align		4
.L_43:
        /*0058*/ 	.word	index@(_ZN3cub18CUB_300001_SM_10006detail6reduce27DeviceSegmentedReduceKernelINS2_10policy_hubIfi5AddOpE10Policy1000EPfS8_PiS9_iS5_ffEEvT0_T1_T2_T3_T5_T6_)
        /*005c*/ 	.word	0x00000000


	//----- nvinfo : EIATTR_REGCOUNT
	.align		4
.L_44:
        /*0060*/ 	.byte	0x04, 0x2f
        /*0062*/ 	.short	(.L_46 - .L_45)
	.align		4
.L_45:
        /*0064*/ 	.word	index@(_ZN6kmeans16compute_clustersEiiiPfS0_Pj)
        /*0068*/ 	.word	0x0000001f


	//----- nvinfo : EIATTR_FRAME_SIZE
	.align		4
.L_46:
        /*006c*/ 	.byte	0x04, 0x11
        /*006e*/ 	.short	(.L_48 - .L_47)
	.align		4
.L_47:
        /*0070*/ 	.word	index@(_ZN6kmeans16compute_clustersEiiiPfS0_Pj)
        /*0074*/ 	.word	0x00000000


	//----- nvinfo : EIATTR_REGCOUNT
	.align		4
.L_48:
        /*0078*/ 	.byte	0x04, 0x2f
        /*007a*/ 	.short	(.L_50 - .L_49)
	.align		4
.L_49:
        /*007c*/ 	.word	index@(_ZN6kmeans14compute_countsEiiiPfS0_PjS0_Pi)
        /*0080*/ 	.word	0x00000020


	//----- nvinfo : EIATTR_FRAME_SIZE
	.align		4
.L_50:
        /*0084*/ 	.byte	0x04, 0x11
        /*0086*/ 	.short	(.L_52 - .L_51)
	.align		4
.L_51:
        /*0088*/ 	.word	index@(_ZN6kmeans14compute_countsEiiiPfS0_PjS0_Pi)
        /*008c*/ 	.word	0x00000200


	//----- nvinfo : EIATTR_REGCOUNT
	.align		4
.L_52:
        /*0090*/ 	.byte	0x04, 0x2f
        /*0092*/ 	.short	(.L_54 - .L_53)
	.align		4
.L_53:
        /*0094*/ 	.word	index@(_ZN6kmeans17compute_centroidsEiiiPfS0_PjS0_Pi)
        /*0098*/ 	.word	0x00000020


	//----- nvinfo : EIATTR_FRAME_SIZE
	.align		4
.L_54:
        /*009c*/ 	.byte	0x04, 0x11
        /*009e*/ 	.short	(.L_56 - .L_55)
	.align		4
.L_55:
        /*00a0*/ 	.word	index@(_ZN6kmeans17compute_centroidsEiiiPfS0_PjS0_Pi)
        /*00a4*/ 	.word	0x00000200


	//----- nvinfo : EIATTR_REGCOUNT
	.align		4
.L_56:
        /*00a8*/ 	.byte	0x04, 0x2f
        /*00aa*/ 	.short	(.L_58 - .L_57)
	.align		4
.L_57:
        /*00ac*/ 	.word	index@(_ZN6kmeans15reset_centroidsEiiiPiPfS1_S0_)
        /*00b0*/ 	.word	0x00000020


	//----- nvinfo : EIATTR_FRAME_SIZE
	.align		4
.L_58:
        /*00b4*/ 	.byte	0x04, 0x11
        /*00b6*/ 	.short	(.L_60 - .L_59)
	.align		4
.L_59:
        /*00b8*/ 	.word	index@($__internal_0_$__cuda_sm3x_div_rn_noftz_f32_slowpath)
        /*00bc*/ 	.word	0x00000000


	//----- nvinfo : EIATTR_FRAME_SIZE
	.align		4
.L_60:
        /*00c0*/ 	.byte	0x04, 0x11
        /*00c2*/ 	.short	(.L_62 - .L_61)
	.align		4
.L_61:
        /*00c4*/ 	.word	index@(_ZN6kmeans15reset_centroidsEiiiPiPfS1_S0_)
        /*00c8*/ 	.word	0x00000000


	//----- nvinfo : EIATTR_REGCOUNT
	.align		4
.L_62:
        /*00cc*/ 	.byte	0x04, 0x2f
        /*00ce*/ 	.short	(.L_64 - .L_63)
	.align		4
.L_63:
        /*00d0*/ 	.word	index@(_ZN6kmeans21compute_squared_distsEiiPfS0_)
        /*00d4*/ 	.word	0x00000020


	//----- nvinfo : EIATTR_FRAME_SIZE
	.align		4
.L_64:
        /*00d8*/ 	.byte	0x04, 0x11
        /*00da*/ 	.short	(.L_66 - .L_65)
	.align		4
.L_65:
        /*00dc*/ 	.word	index@(_ZN6kmeans21compute_squared_distsEiiPfS0_)
        /*00e0*/ 	.word	0x00000000


	//----- nvinfo : EIATTR_MIN_STACK_SIZE
	.align		4
.L_66:
        /*00e4*/ 	.byte	0x04, 0x12
        /*00e6*/ 	.short	(.L_68 - .L_67)
	.align		4
.L_67:
        /*00e8*/ 	.word	index@(_ZN6kmeans21compute_squared_distsEiiPfS0_)
        /*00ec*/ 	.word	0x00000000


	//----- nvinfo : EIATTR_MIN_STACK_SIZE
	.align		4
.L_68:
        /*00f0*/ 	.byte	0x04, 0x12
        /*00f2*/ 	.short	(.L_70 - .L_69)
	.align		4
.L_69:
        /*00f4*/ 	.word	index@(_ZN6kmeans15reset_centroidsEiiiPiPfS1_S0_)
        /*00f8*/ 	.word	0x00000000


	//----- nvinfo : EIATTR_MIN_STACK_SIZE
	.align		4
.L_70:
        /*00fc*/ 	.byte	0x04, 0x12
        /*00fe*/ 	.short	(.L_72 - .L_71)
	.align		4
.L_71:
        /*0100*/ 	.word	index@(_ZN6kmeans17compute_centroidsEiiiPfS0_PjS0_Pi)
        /*0104*/ 	.word	0x00000200


	//----- nvinfo : EIATTR_MIN_STACK_SIZE
	.align		4
.L_72:
        /*0108*/ 	.byte	0x04, 0x12
        /*010a*/ 	.short	(.L_74 - .L_73)
	.align		4
.L_73:
        /*010c*/ 	.word	index@(_ZN6kmeans14compute_countsEiiiPfS0_PjS0_Pi)
        /*0110*/ 	.word	0x00000200


	//----- nvinfo : EIATTR_MIN_STACK_SIZE
	.align		4
.L_74:
        /*0114*/ 	.byte	0x04, 0x12
        /*0116*/ 	.short	(.L_76 - .L_75)
	.align		4
.L_75:
        /*0118*/ 	.word	index@(_ZN6kmeans16compute_clustersEiiiPfS0_Pj)
        /*011c*/ 	.word	0x00000000


	//----- nvinfo : EIATTR_MIN_STACK_SIZE
	.align		4
.L_76:
        /*0120*/ 	.byte	0x04, 0x12
        /*0122*/ 	.short	(.L_78 - .L_77)
	.align		4
.L_77:
        /*0124*/ 	.word	index@(_ZN3cub18CUB_300001_SM_10006detail6reduce27DeviceSegmentedReduceKernelINS2_10policy_hubIfi5AddOpE10Policy1000EPfS8_PiS9_iS5_ffEEvT0_T1_T2_T3_T5_T6_)
        /*0128*/ 	.word	0x00000000


	//----- nvinfo : EIATTR_MIN_STACK_SIZE
	.align		4
.L_78:
        /*012c*/ 	.byte	0x04, 0x12
        /*012e*/ 	.short	(.L_80 - .L_79)
	.align		4
.L_79:
        /*0130*/ 	.word	index@(_ZN3cub18CUB_300001_SM_10006detail6reduce27DeviceSegmentedReduceKernelINS2_10policy_hubIii5AddOpE10Policy1000EPiS8_S8_S8_iS5_iiEEvT0_T1_T2_T3_T5_T6_)
        /*0134*/ 	.word	0x00000000


	//----- nvinfo : EIATTR_MIN_STACK_SIZE
	.align		4
.L_80:
        /*0138*/ 	.byte	0x04, 0x12
        /*013a*/ 	.short	(.L_82 - .L_81)
	.align		4
.L_81:
        /*013c*/ 	.word	index@(_ZN3cub18CUB_300001_SM_10006detail11EmptyKernelIvEEvv)
        /*0140*/ 	.word	0x00000000


	//----- nvinfo : EIATTR_MIN_STACK_SIZE
	.align		4
.L_82:
        /*0144*/ 	.byte	0x04, 0x12
        /*0146*/ 	.short	(.L_84 - .L_83)
	.align		4
.L_83:
        /*0148*/ 	.word	index@(_Z6matmuliiiPKfS0_PjPfS2_)
        /*014c*/ 	.word	0x00000000
.L_84:


//--------------------- .nv.compat                --------------------------
	.section	.nv.compat,"",@"SHT_CUDA_COMPAT_INFO"
	.align	4
        /*0000*/ 	.byte	0x02, 0x09, 0x00, 0x00, 0x02, 0x02, 0x01, 0x00, 0x02, 0x05, 0x05, 0x00, 0x03, 0x07, 0x01, 0x01
        /*0010*/ 	.byte	0x02, 0x03, 0x00, 0x00, 0x02, 0x06, 0x01, 0x00, 0x04, 0x0b, 0x08, 0x00, 0x01, 0x00, 0x00, 0x00
        /*0020*/ 	.byte	0x00, 0x00, 0x00, 0x00


//--------------------- .nv.info._ZN6kmeans21compute_squared_distsEiiPfS0_ --------------------------
	.section	.nv.info._ZN6kmeans21compute_squared_distsEiiPfS0_,"",@"SHT_CUDA_INFO"
	.sectionflags	@""
	.align	4


	//----- nvinfo : EIATTR_CUDA_API_VERSION
	.align		4
        /*0000*/ 	.byte	0x04, 0x37
        /*0002*/ 	.short	(.L_86 - .L_85)
.L_85:
        /*0004*/ 	.word	0x00000082


	//----- nvinfo : EIATTR_KPARAM_INFO
	.align		4
.L_86:
        /*0008*/ 	.byte	0x04, 0x17
        /*000a*/ 	.short	(.L_88 - .L_87)
.L_87:
        /*000c*/ 	.word	0x00000000
        /*0010*/ 	.short	0x0003
        /*0012*/ 	.short	0x0010
        /*0014*/ 	.byte	0x00, 0xf5, 0x21, 0x00


	//----- nvinfo : EIATTR_KPARAM_INFO
	.align		4
.L_88:
        /*0018*/ 	.byte	0x04, 0x17
        /*001a*/ 	.short	(.L_90 - .L_89)
.L_89:
        /*001c*/ 	.word	0x00000000
        /*0020*/ 	.short	0x0002
        /*0022*/ 	.short	0x0008
        /*0024*/ 	.byte	0x00, 0xf5, 0x21, 0x00


	//----- nvinfo : EIATTR_KPARAM_INFO
	.align		4
.L_90:
        /*0028*/ 	.byte	0x04, 0x17
        /*002a*/ 	.short	(.L_92 - .L_91)
.L_91:
        /*002c*/ 	.word	0x00000000
        /*0030*/ 	.short	0x0001
        /*0032*/ 	.short	0x0004
        /*0034*/ 	.byte	0x00, 0xf0, 0x11, 0x00


	//----- nvinfo : EIATTR_KPARAM_INFO
	.align		4
.L_92:
        /*0038*/ 	.byte	0x04, 0x17
        /*003a*/ 	.short	(.L_94 - .L_93)
.L_93:
        /*003c*/ 	.word	0x00000000
        /*0040*/ 	.short	0x0000
        /*0042*/ 	.short	0x0000
        /*0044*/ 	.byte	0x00, 0xf0, 0x11, 0x00


	//----- nvinfo : EIATTR_SPARSE_MMA_MASK
	.align		4
.L_94:
        /*0048*/ 	.byte	0x03, 0x50
        /*004a*/ 	.short	0x0000


	//----- nvinfo : EIATTR_MAXREG_COUNT
	.align		4
        /*004c*/ 	.byte	0x03, 0x1b
        /*004e*/ 	.short	0x00ff


	//----- nvinfo : EIATTR_MERCURY_ISA_VERSION
	.align		4
        /*0050*/ 	.byte	0x03, 0x5f
        /*0052*/ 	.short	0x0101


	//----- nvinfo : EIATTR_VRC_CTA_INIT_COUNT
	.align		4
        /*0054*/ 	.byte	0x02, 0x4a
	.zero		1
	.zero		1


	//----- nvinfo : EIATTR_EXIT_INSTR_OFFSETS
	.align		4
        /*0058*/ 	.byte	0x04, 0x1c
        /*005a*/ 	.short	(.L_96 - .L_95)


	//   ....[0]....
.L_95:
        /*005c*/ 	.word	0x00000060


	//   ....[1]....
        /*0060*/ 	.word	0x00000790


	//----- nvinfo : EIATTR_CBANK_PARAM_SIZE
	.align		4
.L_96:
        /*0064*/ 	.byte	0x03, 0x19
        /*0066*/ 	.short	0x0018


	//----- nvinfo : EIATTR_PARAM_CBANK
	.align		4
        /*0068*/ 	.byte	0x04, 0x0a
        /*006a*/ 	.short	(.L_98 - .L_97)
	.align		4
.L_97:
        /*006c*/ 	.word	index@(.nv.constant0._ZN6kmeans21compute_squared_distsEiiPfS0_)
        /*0070*/ 	.short	0x0380
        /*0072*/ 	.short	0x0018


	//----- nvinfo : EIATTR_SW_WAR
	.align		4
.L_98:
        /*0074*/ 	.byte	0x04, 0x36
        /*0076*/ 	.short	(.L_100 - .L_99)
.L_99:
        /*0078*/ 	.word	0x00000008
.L_100:


//--------------------- .nv.info._ZN6kmeans15reset_centroidsEiiiPiPfS1_S0_ --------------------------
	.section	.nv.info._ZN6kmeans15reset_centroidsEiiiPiPfS1_S0_,"",@"SHT_CUDA_INFO"
	.sectionflags	@""
	.align	4


	//----- nvinfo : EIATTR_CUDA_API_VERSION
	.align		4
        /*0000*/ 	.byte	0x04, 0x37
        /*0002*/ 	.short	(.L_102 - .L_101)
.L_101:
        /*0004*/ 	.word	0x00000082


	//----- nvinfo : EIATTR_KPARAM_INFO
	.align		4
.L_102:
        /*0008*/ 	.byte	0x04, 0x17
        /*000a*/ 	.short	(.L_104 - .L_103)
.L_103:
        /*000c*/ 	.word	0x00000000
        /*0010*/ 	.short	0x0006
        /*0012*/ 	.short	0x0028
        /*0014*/ 	.byte	0x00, 0xf5, 0x21, 0x00


	//----- nvinfo : EIATTR_KPARAM_INFO
	.align		4
.L_104:
        /*0018*/ 	.byte	0x04, 0x17
        /*001a*/ 	.short	(.L_106 - .L_105)
.L_105:
        /*001c*/ 	.word	0x00000000
        /*0020*/ 	.short	0x0005
        /*0022*/ 	.short	0x0020
        /*0024*/ 	.byte	0x00, 0xf5, 0x21, 0x00


	//----- nvinfo : EIATTR_KPARAM_INFO
	.align		4
.L_106:
        /*0028*/ 	.byte	0x04, 0x17
        /*002a*/ 	.short	(.L_108 - .L_107)
.L_107:
        /*002c*/ 	.word	0x00000000
        /*0030*/ 	.short	0x0004
        /*0032*/ 	.short	0x0018
        /*0034*/ 	.byte	0x00, 0xf5, 0x21, 0x00


	//----- nvinfo : EIATTR_KPARAM_INFO
	.align		4
.L_108:
        /*0038*/ 	.byte	0x04, 0x17
        /*003a*/ 	.short	(.L_110 - .L_109)
.L_109:
        /*003c*/ 	.word	0x00000000
        /*0040*/ 	.short	0x0003
        /*0042*/ 	.short	0x0010
        /*0044*/ 	.byte	0x00, 0xf5, 0x21, 0x00


	//----- nvinfo : EIATTR_KPARAM_INFO
	.align		4
.L_110:
        /*0048*/ 	.byte	0x04, 0x17
        /*004a*/ 	.short	(.L_112 - .L_111)
.L_111:
        /*004c*/ 	.word	0x00000000
        /*0050*/ 	.short	0x0002
        /*0052*/ 	.short	0x0008
        /*0054*/ 	.byte	0x00, 0xf0, 0x11, 0x00


	//----- nvinfo : EIATTR_KPARAM_INFO
	.align		4
.L_112:
        /*0058*/ 	.byte	0x04, 0x17
        /*005a*/ 	.short	(.L_114 - .L_113)
.L_113:
        /*005c*/ 	.word	0x00000000
        /*0060*/ 	.short	0x0001
        /*0062*/ 	.short	0x0004
        /*0064*/ 	.byte	0x00, 0xf0, 0x11, 0x00


	//----- nvinfo : EIATTR_KPARAM_INFO
	.align		4
.L_114:
        /*0068*/ 	.byte	0x04, 0x17
        /*006a*/ 	.short	(.L_116 - .L_115)
.L_115:
        /*006c*/ 	.word	0x00000000
        /*0070*/ 	.short	0x0000
        /*0072*/ 	.short	0x0000
        /*0074*/ 	.byte	0x00, 0xf0, 0x11, 0x00


	//----- nvinfo : EIATTR_SPARSE_MMA_MASK
	.align		4
.L_116:
        /*0078*/ 	.byte	0x03, 0x50
        /*007a*/ 	.short	0x0000


	//----- nvinfo : EIATTR_MAXREG_COUNT
	.align		4
        /*007c*/ 	.byte	0x03, 0x1b
        /*007e*/ 	.short	0x00ff


	//----- nvinfo : EIATTR_MERCURY_ISA_VERSION
	.align		4
        /*0080*/ 	.byte	0x03, 0x5f
        /*0082*/ 	.short	0x0101


	//----- nvinfo : EIATTR_VRC_CTA_INIT_COUNT
	.align		4
        /*0084*/ 	.byte	0x02, 0x4a
	.zero		1
	.zero		1


	//----- nvinfo : EIATTR_EXIT_INSTR_OFFSETS
	.align		4
        /*0088*/ 	.byte	0x04, 0x1c
        /*008a*/ 	.short	(.L_118 - .L_117)


	//   ....[0]....
.L_117:
        /*008c*/ 	.word	0x00000050


	//   ....[1]....
        /*0090*/ 	.word	0x000015f0


	//----- nvinfo : EIATTR_CRS_STACK_SIZE
	.align		4
.L_118:
        /*0094*/ 	.byte	0x04, 0x1e
        /*0096*/ 	.short	(.L_120 - .L_119)
.L_119:
        /*0098*/ 	.word	0x00000000


	//----- nvinfo : EIATTR_CBANK_PARAM_SIZE
	.align		4
.L_120:
        /*009c*/ 	.byte	0x03, 0x19
        /*009e*/ 	.short	0x0030


	//----- nvinfo : EIATTR_PARAM_CBANK
	.align		4
        /*00a0*/ 	.byte	0x04, 0x0a
        /*00a2*/ 	.short	(.L_122 - .L_121)
	.align		4
.L_121:
        /*00a4*/ 	.word	index@(.nv.constant0._ZN6kmeans15reset_centroidsEiiiPiPfS1_S0_)
        /*00a8*/ 	.short	0x0380
        /*00aa*/ 	.short	0x0030


	//----- nvinfo : EIATTR_SW_WAR
	.align		4
.L_122:
        /*00ac*/ 	.byte	0x04, 0x36
        /*00ae*/ 	.short	(.L_124 - .L_123)
.L_123:
        /*00b0*/ 	.word	0x00000008
.L_124:


//--------------------- .nv.info._ZN6kmeans17compute_centroidsEiiiPfS0_PjS0_Pi --------------------------
	.section	.nv.info._ZN6kmeans17compute_centroidsEiiiPfS0_PjS0_Pi,"",@"SHT_CUDA_INFO"
	.sectionflags	@""
	.align	4


	//----- nvinfo : EIATTR_CUDA_API_VERSION
	.align		4
        /*0000*/ 	.byte	0x04, 0x37
        /*0002*/ 	.short	(.L_126 - .L_125)
.L_125:
        /*0004*/ 	.word	0x00000082


	//----- nvinfo : EIATTR_KPARAM_INFO
	.align		4
.L_126:
        /*0008*/ 	.byte	0x04, 0x17
        /*000a*/ 	.short	(.L_128 - .L_127)
.L_127:
        /*000c*/ 	.word	0x00000000
        /*0010*/ 	.short	0x0007
        /*0012*/ 	.short	0x0030
        /*0014*/ 	.byte	0x00, 0xf5, 0x21, 0x00


	//----- nvinfo : EIATTR_KPARAM_INFO
	.align		4
.L_128:
        /*0018*/ 	.byte	0x04, 0x17
        /*001a*/ 	.short	(.L_130 - .L_129)
.L_129:
        /*001c*/ 	.word	0x00000000
        /*0020*/ 	.short	0x0006
        /*0022*/ 	.short	0x0028
        /*0024*/ 	.byte	0x00, 0xf5, 0x21, 0x00


	//----- nvinfo : EIATTR_KPARAM_INFO
	.align		4
.L_130:
        /*0028*/ 	.byte	0x04, 0x17
        /*002a*/ 	.short	(.L_132 - .L_131)
.L_131:
        /*002c*/ 	.word	0x00000000
        /*0030*/ 	.short	0x0005
        /*0032*/ 	.short	0x0020
        /*0034*/ 	.byte	0x00, 0xf5, 0x21, 0x00


	//----- nvinfo : EIATTR_KPARAM_INFO
	.align		4
.L_132:
        /*0038*/ 	.byte	0x04, 0x17
        /*003a*/ 	.short	(.L_134 - .L_133)
.L_133:
        /*003c*/ 	.word	0x00000000
        /*0040*/ 	.short	0x0004
        /*0042*/ 	.short	0x0018
        /*0044*/ 	.byte	0x00, 0xf5, 0x21, 0x00


	//----- nvinfo : EIATTR_KPARAM_INFO
	.align		4
.L_134:
        /*0048*/ 	.byte	0x04, 0x17
        /*004a*/ 	.short	(.L_136 - .L_135)
.L_135:
        /*004c*/ 	.word	0x00000000
        /*0050*/ 	.short	0x0003
        /*0052*/ 	.short	0x0010
        /*0054*/ 	.byte	0x00, 0xf5, 0x21, 0x00


	//----- nvinfo : EIATTR_KPARAM_INFO
	.align		4
.L_136:
        /*0058*/ 	.byte	0x04, 0x17
        /*005a*/ 	.short	(.L_138 - .L_137)
.L_137:
        /*005c*/ 	.word	0x00000000
        /*0060*/ 	.short	0x0002
        /*0062*/ 	.short	0x0008
        /*0064*/ 	.byte	0x00, 0xf0, 0x11, 0x00


	//----- nvinfo : EIATTR_KPARAM_INFO
	.align		4
.L_138:
        /*0068*/ 	.byte	0x04, 0x17
        /*006a*/ 	.short	(.L_140 - .L_139)
.L_139:
        /*006c*/ 	.word	0x00000000
        /*0070*/ 	.short	0x0001
        /*0072*/ 	.short	0x0004
        /*0074*/ 	.byte	0x00, 0xf0, 0x11, 0x00


	//----- nvinfo : EIATTR_KPARAM_INFO
	.align		4
.L_140:
        /*0078*/ 	.byte	0x04, 0x17
        /*007a*/ 	.short	(.L_142 - .L_141)
.L_141:
        /*007c*/ 	.word	0x00000000
        /*0080*/ 	.short	0x0000
        /*0082*/ 	.short	0x0000
        /*0084*/ 	.byte	0x00, 0xf0, 0x11, 0x00


	//----- nvinfo : EIATTR_SPARSE_MMA_MASK
	.align		4
.L_142:
        /*0088*/ 	.byte	0x03, 0x50
        /*008a*/ 	.short	0x0000


	//----- nvinfo : EIATTR_MAXREG_COUNT
	.align		4
        /*008c*/ 	.byte	0x03, 0x1b
        /*008e*/ 	.short	0x00ff


	//----- nvinfo : EIATTR_MERCURY_ISA_VERSION
	.align		4
        /*0090*/ 	.byte	0x03, 0x5f
        /*0092*/ 	.short	0x0101


	//----- nvinfo : EIATTR_VRC_CTA_INIT_COUNT
	.align		4
        /*0094*/ 	.byte	0x02, 0x4a
	.zero		1
	.zero		1


	//----- nvinfo : EIATTR_EXIT_INSTR_OFFSETS
	.align		4
        /*0098*/ 	.byte	0x04, 0x1c
        /*009a*/ 	.short	(.L_144 - .L_143)


	//   ....[0]....
.L_143:
        /*009c*/ 	.word	0x000000f0


	//   ....[1]....
        /*00a0*/ 	.word	0x000009f0


	//   ....[2]....
        /*00a4*/ 	.word	0x00000be0


	//   ....[3]....
        /*00a8*/ 	.word	0x00001460


	//   ....[4]....
        /*00ac*/ 	.word	0x00001540


	//----- nvinfo : EIATTR_CRS_STACK_SIZE
	.align		4
.L_144:
        /*00b0*/ 	.byte	0x04, 0x1e
        /*00b2*/ 	.short	(.L_146 - .L_145)
.L_145:
        /*00b4*/ 	.word	0x00000000


	//----- nvinfo : EIATTR_CBANK_PARAM_SIZE
	.align		4
.L_146:
        /*00b8*/ 	.byte	0x03, 0x19
        /*00ba*/ 	.short	0x0038


	//----- nvinfo : EIATTR_PARAM_CBANK
	.align		4
        /*00bc*/ 	.byte	0x04, 0x0a
        /*00be*/ 	.short	(.L_148 - .L_147)
	.align		4
.L_147:
        /*00c0*/ 	.word	index@(.nv.constant0._ZN6kmeans17compute_centroidsEiiiPfS0_PjS0_Pi)
        /*00c4*/ 	.short	0x0380
        /*00c6*/ 	.short	0x0038


	//----- nvinfo : EIATTR_SW_WAR
	.align		4
.L_148:
        /*00c8*/ 	.byte	0x04, 0x36
        /*00ca*/ 	.short	(.L_150 - .L_149)
.L_149:
        /*00cc*/ 	.word	0x00000008
.L_150:


//--------------------- .nv.info._ZN6kmeans14compute_countsEiiiPfS0_PjS0_Pi --------------------------
	.section	.nv.info._ZN6kmeans14compute_countsEiiiPfS0_PjS0_Pi,"",@"SHT_CUDA_INFO"
	.sectionflags	@""
	.align	4


	//----- nvinfo : EIATTR_CUDA_API_VERSION
	.align		4
        /*0000*/ 	.byte	0x04, 0x37
        /*0002*/ 	.short	(.L_152 - .L_151)
.L_151:
        /*0004*/ 	.word	0x00000082


	//----- nvinfo : EIATTR_KPARAM_INFO
	.align		4
.L_152:
        /*0008*/ 	.byte	0x04, 0x17
        /*000a*/ 	.short	(.L_154 - .L_153)
.L_153:
        /*000c*/ 	.word	0x00000000
        /*0010*/ 	.short	0x0007
        /*0012*/ 	.short	0x0030
        /*0014*/ 	.byte	0x00, 0xf5, 0x21, 0x00


	//----- nvinfo : EIATTR_KPARAM_INFO
	.align		4
.L_154:
        /*0018*/ 	.byte	0x04, 0x17
        /*001a*/ 	.short	(.L_156 - .L_155)
.L_155:
        /*001c*/ 	.word	0x00000000
        /*0020*/ 	.short	0x0006
        /*0022*/ 	.short	0x0028
        /*0024*/ 	.byte	0x00, 0xf5, 0x21, 0x00


	//----- nvinfo : EIATTR_KPARAM_INFO
	.align		4
.L_156:
        /*0028*/ 	.byte	0x04, 0x17
        /*002a*/ 	.short	(.L_158 - .L_157)
.L_157:
        /*002c*/ 	.word	0x00000000
        /*0030*/ 	.short	0x0005
        /*0032*/ 	.short	0x0020
        /*0034*/ 	.byte	0x00, 0xf5, 0x21, 0x00


	//----- nvinfo : EIATTR_KPARAM_INFO
	.align		4
.L_158:
        /*0038*/ 	.byte	0x04, 0x17
        /*003a*/ 	.short	(.L_160 - .L_159)
.L_159:
        /*003c*/ 	.word	0x00000000
        /*0040*/ 	.short	0x0004
        /*0042*/ 	.short	0x0018
        /*0044*/ 	.byte	0x00, 0xf5, 0x21, 0x00


	//----- nvinfo : EIATTR_KPARAM_INFO
	.align		4
.L_160:
        /*0048*/ 	.byte	0x04, 0x17
        /*004a*/ 	.short	(.L_162 - .L_161)
.L_161:
        /*004c*/ 	.word	0x00000000
        /*0050*/ 	.short	0x0003
        /*0052*/ 	.short	0x0010
        /*0054*/ 	.byte	0x00, 0xf5, 0x21, 0x00


	//----- nvinfo : EIATTR_KPARAM_INFO
	.align		4
.L_162:
        /*0058*/ 	.byte	0x04, 0x17
        /*005a*/ 	.short	(.L_164 - .L_163)
.L_163:
        /*005c*/ 	.word	0x00000000
        /*0060*/ 	.short	0x0002
        /*0062*/ 	.short	0x0008
        /*0064*/ 	.byte	0x00, 0xf0, 0x11, 0x00


	//----- nvinfo : EIATTR_KPARAM_INFO
	.align		4
.L_164:
        /*0068*/ 	.byte	0x04, 0x17
        /*006a*/ 	.short	(.L_166 - .L_165)
.L_165:
        /*006c*/ 	.word	0x00000000
        /*0070*/ 	.short	0x0001
        /*0072*/ 	.short	0x0004
        /*0074*/ 	.byte	0x00, 0xf0, 0x11, 0x00


	//----- nvinfo : EIATTR_KPARAM_INFO
	.align		4
.L_166:
        /*0078*/ 	.byte	0x04, 0x17
        /*007a*/ 	.short	(.L_168 - .L_167)
.L_167:
        /*007c*/ 	.word	0x00000000
        /*0080*/ 	.short	0x0000
        /*0082*/ 	.short	0x0000
        /*0084*/ 	.byte	0x00, 0xf0, 0x11, 0x00


	//----- nvinfo : EIATTR_SPARSE_MMA_MASK
	.align		4
.L_168:
        /*0088*/ 	.byte	0x03, 0x50
        /*008a*/ 	.short	0x0000


	//----- nvinfo : EIATTR_MAXREG_COUNT
	.align		4
        /*008c*/ 	.byte	0x03, 0x1b
        /*008e*/ 	.short	0x00ff


	//----- nvinfo : EIATTR_MERCURY_ISA_VERSION
	.align		4
        /*0090*/ 	.byte	0x03, 0x5f
        /*0092*/ 	.short	0x0101


	//----- nvinfo : EIATTR_VRC_CTA_INIT_COUNT
	.align		4
        /*0094*/ 	.byte	0x02, 0x4a
	.zero		1
	.zero		1


	//----- nvinfo : EIATTR_EXIT_INSTR_OFFSETS
	.align		4
        /*0098*/ 	.byte	0x04, 0x1c
        /*009a*/ 	.short	(.L_170 - .L_169)


	//   ....[0]....
.L_169:
        /*009c*/ 	.word	0x000000a0


	//   ....[1]....
        /*00a0*/ 	.word	0x000007d0


	//   ....[2]....
        /*00a4*/ 	.word	0x00000990


	//   ....[3]....
        /*00a8*/ 	.word	0x00001000


	//   ....[4]....
        /*00ac*/ 	.word	0x000010e0


	//----- nvinfo : EIATTR_CRS_STACK_SIZE
	.align		4
.L_170:
        /*00b0*/ 	.byte	0x04, 0x1e
        /*00b2*/ 	.short	(.L_172 - .L_171)
.L_171:
        /*00b4*/ 	.word	0x00000000


	//----- nvinfo : EIATTR_CBANK_PARAM_SIZE
	.align		4
.L_172:
        /*00b8*/ 	.byte	0x03, 0x19
        /*00ba*/ 	.short	0x0038


	//----- nvinfo : EIATTR_PARAM_CBANK
	.align		4
        /*00bc*/ 	.byte	0x04, 0x0a
        /*00be*/ 	.short	(.L_174 - .L_173)
	.align		4
.L_173:
        /*00c0*/ 	.word	index@(.nv.constant0._ZN6kmeans14compute_countsEiiiPfS0_PjS0_Pi)
        /*00c4*/ 	.short	0x0380
        /*00c6*/ 	.short	0x0038


	//----- nvinfo : EIATTR_SW_WAR
	.align		4
.L_174:
        /*00c8*/ 	.byte	0x04, 0x36
        /*00ca*/ 	.short	(.L_176 - .L_175)
.L_175:
        /*00cc*/ 	.word	0x00000008
.L_176:


//--------------------- .nv.info._ZN6kmeans16compute_clustersEiiiPfS0_Pj --------------------------
	.section	.nv.info._ZN6kmeans16compute_clustersEiiiPfS0_Pj,"",@"SHT_CUDA_INFO"
	.sectionflags	@""
	.align	4


	//----- nvinfo : EIATTR_CUDA_API_VERSION
	.align		4
        /*0000*/ 	.byte	0x04, 0x37
        /*0002*/ 	.short	(.L_178 - .L_177)
.L_177:
        /*0004*/ 	.word	0x00000082


	//----- nvinfo : EIATTR_KPARAM_INFO
	.align		4
.L_178:
        /*0008*/ 	.byte	0x04, 0x17
        /*000a*/ 	.short	(.L_180 - .L_179)
.L_179:
        /*000c*/ 	.word	0x00000000
        /*0010*/ 	.short	0x0005
        /*0012*/ 	.short	0x0020
        /*0014*/ 	.byte	0x00, 0xf5, 0x21, 0x00


	//----- nvinfo : EIATTR_KPARAM_INFO
	.align		4
.L_180:
        /*0018*/ 	.byte	0x04, 0x17
        /*001a*/ 	.short	(.L_182 - .L_181)
.L_181:
        /*001c*/ 	.word	0x00000000
        /*0020*/ 	.short	0x0004
        /*0022*/ 	.short	0x0018
        /*0024*/ 	.byte	0x00, 0xf5, 0x21, 0x00


	//----- nvinfo : EIATTR_KPARAM_INFO
	.align		4
.L_182:
        /*0028*/ 	.byte	0x04, 0x17
        /*002a*/ 	.short	(.L_184 - .L_183)
.L_183:
        /*002c*/ 	.word	0x00000000
        /*0030*/ 	.short	0x0003
        /*0032*/ 	.short	0x0010
        /*0034*/ 	.byte	0x00, 0xf5, 0x21, 0x00


	//----- nvinfo : EIATTR_KPARAM_INFO
	.align		4
.L_184:
        /*0038*/ 	.byte	0x04, 0x17
        /*003a*/ 	.short	(.L_186 - .L_185)
.L_185:
        /*003c*/ 	.word	0x00000000
        /*0040*/ 	.short	0x0002
        /*0042*/ 	.short	0x0008
        /*0044*/ 	.byte	0x00, 0xf0, 0x11, 0x00


	//----- nvinfo : EIATTR_KPARAM_INFO
	.align		4
.L_186:
        /*0048*/ 	.byte	0x04, 0x17
        /*004a*/ 	.short	(.L_188 - .L_187)
.L_187:
        /*004c*/ 	.word	0x00000000
        /*0050*/ 	.short	0x0001
        /*0052*/ 	.short	0x0004
        /*0054*/ 	.byte	0x00, 0xf0, 0x11, 0x00


	//----- nvinfo : EIATTR_KPARAM_INFO
	.align		4
.L_188:
        /*0058*/ 	.byte	0x04, 0x17
        /*005a*/ 	.short	(.L_190 - .L_189)
.L_189:
        /*005c*/ 	.word	0x00000000
        /*0060*/ 	.short	0x0000
        /*0062*/ 	.short	0x0000
        /*0064*/ 	.byte	0x00, 0xf0, 0x11, 0x00


	//----- nvinfo : EIATTR_SPARSE_MMA_MASK
	.align		4
.L_190:
        /*0068*/ 	.byte	0x03, 0x50
        /*006a*/ 	.short	0x0000


	//----- nvinfo : EIATTR_MAXREG_COUNT
	.align		4
        /*006c*/ 	.byte	0x03, 0x1b
        /*006e*/ 	.short	0x00ff


	//----- nvinfo : EIATTR_MERCURY_ISA_VERSION
	.align		4
        /*0070*/ 	.byte	0x03, 0x5f
        /*0072*/ 	.short	0x0101


	//----- nvinfo : EIATTR_VRC_CTA_INIT_COUNT
	.align		4
        /*0074*/ 	.byte	0x02, 0x4a
	.zero		1
	.zero		1


	//----- nvinfo : EIATTR_EXIT_INSTR_OFFSETS
	.align		4
        /*0078*/ 	.byte	0x04, 0x1c
        /*007a*/ 	.short	(.L_192 - .L_191)


	//   ....[0]....
.L_191:
        /*007c*/ 	.word	0x00000080


	//   ....[1]....
        /*0080*/ 	.word	0x00001680


	//----- nvinfo : EIATTR_CBANK_PARAM_SIZE
	.align		4
.L_192:
        /*0084*/ 	.byte	0x03, 0x19
        /*0086*/ 	.short	0x0028


	//----- nvinfo : EIATTR_PARAM_CBANK
	.align		4
        /*0088*/ 	.byte	0x04, 0x0a
        /*008a*/ 	.short	(.L_194 - .L_193)
	.align		4
.L_193:
        /*008c*/ 	.word	index@(.nv.constant0._ZN6kmeans16compute_clustersEiiiPfS0_Pj)
        /*0090*/ 	.short	0x0380
        /*0092*/ 	.short	0x0028


	//----- nvinfo : EIATTR_SW_WAR
	.align		4
.L_194:
        /*0094*/ 	.byte	0x04, 0x36
        /*0096*/ 	.short	(.L_196 - .L_195)
.L_195:
        /*0098*/ 	.word	0x00000008
.L_196:


//--------------------- .nv.info._ZN3cub18CUB_300001_SM_10006detail6reduce27DeviceSegmentedReduceKernelINS2_10policy_hubIfi5AddOpE10Policy1000EPfS8_PiS9_iS5_ffEEvT0_T1_T2_T3_T5_T6_ --------------------------
	.section	.nv.info._ZN3cub18CUB_300001_SM_10006detail6reduce27DeviceSegmentedReduceKernelINS2_10policy_hubIfi5AddOpE10Policy1000EPfS8_PiS9_iS5_ffEEvT0_T1_T2_T3_T5_T6_,"",@"SHT_CUDA_INFO"
	.sectionflags	@""
	.align	4


	//----- nvinfo : EIATTR_CUDA_API_VERSION
	.align		4
        /*0000*/ 	.byte	0x04, 0x37
        /*0002*/ 	.short	(.L_198 - .L_197)
.L_197:
        /*0004*/ 	.word	0x00000082


	//----- nvinfo : EIATTR_KPARAM_INFO
	.align		4
.L_198:
        /*0008*/ 	.byte	0x04, 0x17
        /*000a*/ 	.short	(.L_200 - .L_199)
.L_199:
        /*000c*/ 	.word	0x00000000
        /*0010*/ 	.short	0x0005
        /*0012*/ 	.short	0x0024
        /*0014*/ 	.byte	0x00, 0xf0, 0x11, 0x00


	//----- nvinfo : EIATTR_KPARAM_INFO
	.align		4
.L_200:
        /*0018*/ 	.byte	0x04, 0x17
        /*001a*/ 	.short	(.L_202 - .L_201)
.L_201:
        /*001c*/ 	.word	0x00000000
        /*0020*/ 	.short	0x0004
        /*0022*/ 	.short	0x0020
        /*0024*/ 	.byte	0x00, 0xf0, 0x05, 0x00


	//----- nvinfo : EIATTR_KPARAM_INFO
	.align		4
.L_202:
        /*0028*/ 	.byte	0x04, 0x17
        /*002a*/ 	.short	(.L_204 - .L_203)
.L_203:
        /*002c*/ 	.word	0x00000000
        /*0030*/ 	.short	0x0003
        /*0032*/ 	.short	0x0018
        /*0034*/ 	.byte	0x00, 0xf5, 0x21, 0x00


	//----- nvinfo : EIATTR_KPARAM_INFO
	.align		4
.L_204:
        /*0038*/ 	.byte	0x04, 0x17
        /*003a*/ 	.short	(.L_206 - .L_205)
.L_205:
        /*003c*/ 	.word	0x00000000
        /*0040*/ 	.short	0x0002
        /*0042*/ 	.short	0x0010
        /*0044*/ 	.byte	0x00, 0xf5, 0x21, 0x00


	//----- nvinfo : EIATTR_KPARAM_INFO
	.align		4
.L_206:
        /*0048*/ 	.byte	0x04, 0x17
        /*004a*/ 	.short	(.L_208 - .L_207)
.L_207:
        /*004c*/ 	.word	0x00000000
        /*0050*/ 	.short	0x0001
        /*0052*/ 	.short	0x0008
        /*0054*/ 	.byte	0x00, 0xf5, 0x21, 0x00


	//----- nvinfo : EIATTR_KPARAM_INFO
	.align		4
.L_208:
        /*0058*/ 	.byte	0x04, 0x17
        /*005a*/ 	.short	(.L_210 - .L_209)
.L_209:
        /*005c*/ 	.word	0x00000000
        /*0060*/ 	.short	0x0000
        /*0062*/ 	.short	0x0000
        /*0064*/ 	.byte	0x00, 0xf5, 0x21, 0x00


	//----- nvinfo : EIATTR_SPARSE_MMA_MASK
	.align		4
.L_210:
        /*0068*/ 	.byte	0x03, 0x50
        /*006a*/ 	.short	0x0000


	//----- nvinfo : EIATTR_MAXREG_COUNT
	.align		4
        /*006c*/ 	.byte	0x03, 0x1b
        /*006e*/ 	.short	0x00ff


	//----- nvinfo : EIATTR_NUM_BARRIERS
	.align		4
        /*0070*/ 	.byte	0x02, 0x4c
        /*0072*/ 	.byte	0x01
	.zero		1


	//----- nvinfo : EIATTR_MERCURY_ISA_VERSION
	.align		4
        /*0074*/ 	.byte	0x03, 0x5f
        /*0076*/ 	.short	0x0101


	//----- nvinfo : EIATTR_COOP_GROUP_MASK_REGIDS
	.align		4
        /*0078*/ 	.byte	0x04, 0x29
        /*007a*/ 	.short	(.L_212 - .L_211)


	//   ....[0]....
.L_211:
        /*007c*/ 	.word	0xffffffff


	//   ....[1]....
        /*0080*/ 	.word	0xffffffff


	//   ....[2]....
        /*0084*/ 	.word	0xffffffff


	//   ....[3]....
        /*0088*/ 	.word	0xffffffff


	//   ....[4]....
        /*008c*/ 	.word	0xffffffff


	//   ....[5]....
        /*0090*/ 	.word	0xffffffff


	//   ....[6]....
        /*0094*/ 	.word	0xffffffff


	//   ....[7]....
        /*0098*/ 	.word	0xffffffff


	//   ....[8]....
        /*009c*/ 	.word	0xffffffff


	//   ....[9]....
        /*00a0*/ 	.word	0xffffffff


	//   ....[10]....
        /*00a4*/ 	.word	0xffffffff


	//   ....[11]....
        /*00a8*/ 	.word	0xffffffff


	//   ....[12]....
        /*00ac*/ 	.word	0xffffffff


	//   ....[13]....
        /*00b0*/ 	.word	0xffffffff


	//   ....[14]....
        /*00b4*/ 	.word	0xffffffff


	//   ....[15]....
        /*00b8*/ 	.word	0xffffffff


	//   ....[16]....
        /*00bc*/ 	.word	0xffffffff


	//   ....[17]....
        /*00c0*/ 	.word	0xffffffff


	//   ....[18]....
        /*00c4*/ 	.word	0xffffffff


	//   ....[19]....
        /*00c8*/ 	.word	0xffffffff


	//   ....[20]....
        /*00cc*/ 	.word	0xffffffff


	//   ....[21]....
        /*00d0*/ 	.word	0xffffffff


	//   ....[22]....
        /*00d4*/ 	.word	0xffffffff


	//   ....[23]....
        /*00d8*/ 	.word	0xffffffff


	//   ....[24]....
        /*00dc*/ 	.word	0xffffffff


	//   ....[25]....
        /*00e0*/ 	.word	0xffffffff


	//   ....[26]....
        /*00e4*/ 	.word	0xffffffff


	//   ....[27]....
        /*00e8*/ 	.word	0xffffffff


	//   ....[28]....
        /*00ec*/ 	.word	0xffffffff


	//   ....[29]....
        /*00f0*/ 	.word	0xffffffff


	//----- nvinfo : EIATTR_COOP_GROUP_INSTR_OFFSETS
	.align		4
.L_212:
        /*00f4*/ 	.byte	0x04, 0x28
        /*00f6*/ 	.short	(.L_214 - .L_213)


	//   ....[0]....
.L_213:
        /*00f8*/ 	.word	0x00000a30


	//   ....[1]....
        /*00fc*/ 	.word	0x00000a90


	//   ....[2]....
        /*0100*/ 	.word	0x00000b00


	//   ....[3]....
        /*0104*/ 	.word	0x00000b50


	//   ....[4]....
        /*0108*/ 	.word	0x00000b80


	//   ....[5]....
        /*010c*/ 	.word	0x00000d40


	//   ....[6]....
        /*0110*/ 	.word	0x00000dd0


	//   ....[7]....
        /*0114*/ 	.word	0x00000e20


	//   ....[8]....
        /*0118*/ 	.word	0x00000e60


	//   ....[9]....
        /*011c*/ 	.word	0x00000ea0


	//   ....[10]....
        /*0120*/ 	.word	0x00001f90


	//   ....[11]....
        /*0124*/ 	.word	0x00002010


	//   ....[12]....
        /*0128*/ 	.word	0x00002060


	//   ....[13]....
        /*012c*/ 	.word	0x000020a0


	//   ....[14]....
        /*0130*/ 	.word	0x000020d0


	//   ....[15]....
        /*0134*/ 	.word	0x00002a80


	//   ....[16]....
        /*0138*/ 	.word	0x00002ae0


	//   ....[17]....
        /*013c*/ 	.word	0x00002b50


	//   ....[18]....
        /*0140*/ 	.word	0x00002ba0


	//   ....[19]....
        /*0144*/ 	.word	0x00002bd0


	//   ....[20]....
        /*0148*/ 	.word	0x00002d90


	//   ....[21]....
        /*014c*/ 	.word	0x00002e00


	//   ....[22]....
        /*0150*/ 	.word	0x00002e60


	//   ....[23]....
        /*0154*/ 	.word	0x00002ea0


	//   ....[24]....
        /*0158*/ 	.word	0x00002ee0


	//   ....[25]....
        /*015c*/ 	.word	0x00004180


	//   ....[26]....
        /*0160*/ 	.word	0x00004210


	//   ....[27]....
        /*0164*/ 	.word	0x00004260


	//   ....[28]....
        /*0168*/ 	.word	0x000042a0


	//   ....[29]....
        /*016c*/ 	.word	0x000042d0


	//----- nvinfo : EIATTR_VRC_CTA_INIT_COUNT
	.align		4
.L_214:
        /*0170*/ 	.byte	0x02, 0x4a
	.zero		1
	.zero		1


	//----- nvinfo : EIATTR_EXIT_INSTR_OFFSETS
	.align		4
        /*0174*/ 	.byte	0x04, 0x1c
        /*0176*/ 	.short	(.L_216 - .L_215)


	//   ....[0]....
.L_215:
        /*0178*/ 	.word	0x000000e0


	//   ....[1]....
        /*017c*/ 	.word	0x00000130


	//   ....[2]....
        /*0180*/ 	.word	0x00004420


	//   ....[3]....
        /*0184*/ 	.word	0x00004480


	//----- nvinfo : EIATTR_MAX_THREADS
	.align		4
.L_216:
        /*0188*/ 	.byte	0x04, 0x05
        /*018a*/ 	.short	(.L_218 - .L_217)
.L_217:
        /*018c*/ 	.word	0x00000100
        /*0190*/ 	.word	0x00000001
        /*0194*/ 	.word	0x00000001


	//----- nvinfo : EIATTR_CRS_STACK_SIZE
	.align		4
.L_218:
        /*0198*/ 	.byte	0x04, 0x1e
        /*019a*/ 	.short	(.L_220 - .L_219)
.L_219:
        /*019c*/ 	.word	0x00000000


	//----- nvinfo : EIATTR_CBANK_PARAM_SIZE
	.align		4
.L_220:
        /*01a0*/ 	.byte	0x03, 0x19
        /*01a2*/ 	.short	0x0028


	//----- nvinfo : EIATTR_PARAM_CBANK
	.align		4
        /*01a4*/ 	.byte	0x04, 0x0a
        /*01a6*/ 	.short	(.L_222 - .L_221)
	.align		4
.L_221:
        /*01a8*/ 	.word	index@(.nv.constant0._ZN3cub18CUB_300001_SM_10006detail6reduce27DeviceSegmentedReduceKernelINS2_10policy_hubIfi5AddOpE10Policy1000EPfS8_PiS9_iS5_ffEEvT0_T1_T2_T3_T5_T6_)
        /*01ac*/ 	.short	0x0380
        /*01ae*/ 	.short	0x0028


	//----- nvinfo : EIATTR_SW_WAR
	.align		4
.L_222:
        /*01b0*/ 	.byte	0x04, 0x36
        /*01b2*/ 	.short	(.L_224 - .L_223)
.L_223:
        /*01b4*/ 	.word	0x00000008
.L_224:


//--------------------- .nv.info._ZN3cub18CUB_300001_SM_10006detail6reduce27DeviceSegmentedReduceKernelINS2_10policy_hubIii5AddOpE10Policy1000EPiS8_S8_S8_iS5_iiEEvT0_T1_T2_T3_T5_T6_ --------------------------
	.section	.nv.info._ZN3cub18CUB_300001_SM_10006detail6reduce27DeviceSegmentedReduceKernelINS2_10policy_hubIii5AddOpE10Policy1000EPiS8_S8_S8_iS5_iiEEvT0_T1_T2_T3_T5_T6_,"",@"SHT_CUDA_INFO"
	.sectionflags	@""
	.align	4


	//----- nvinfo : EIATTR_CUDA_API_VERSION
	.align		4
        /*0000*/ 	.byte	0x04, 0x37
        /*0002*/ 	.short	(.L_226 - .L_225)
.L_225:
        /*0004*/ 	.word	0x00000082


	//----- nvinfo : EIATTR_KPARAM_INFO
	.align		4
.L_226:
        /*0008*/ 	.byte	0x04, 0x17
        /*000a*/ 	.short	(.L_228 - .L_227)
.L_227:
        /*000c*/ 	.word	0x00000000
        /*0010*/ 	.short	0x0005
        /*0012*/ 	.short	0x0024
        /*0014*/ 	.byte	0x00, 0xf0, 0x11, 0x00


	//----- nvinfo : EIATTR_KPARAM_INFO
	.align		4
.L_228:
        /*0018*/ 	.byte	0x04, 0x17
        /*001a*/ 	.short	(.L_230 - .L_229)
.L_229:
        /*001c*/ 	.word	0x00000000
        /*0020*/ 	.short	0x0004
        /*0022*/ 	.short	0x0020
        /*0024*/ 	.byte	0x00, 0xf0, 0x05, 0x00


	//----- nvinfo : EIATTR_KPARAM_INFO
	.align		4
.L_230:
        /*0028*/ 	.byte	0x04, 0x17
        /*002a*/ 	.short	(.L_232 - .L_231)
.L_231:
        /*002c*/ 	.word	0x00000000
        /*0030*/ 	.short	0x0003
        /*0032*/ 	.short	0x0018
        /*0034*/ 	.byte	0x00, 0xf5, 0x21, 0x00


	//----- nvinfo : EIATTR_KPARAM_INFO
	.align		4
.L_232:
        /*0038*/ 	.byte	0x04, 0x17
        /*003a*/ 	.short	(.L_234 - .L_233)
.L_233:
        /*003c*/ 	.word	0x00000000
        /*0040*/ 	.short	0x0002
        /*0042*/ 	.short	0x0010
        /*0044*/ 	.byte	0x00, 0xf5, 0x21, 0x00


	//----- nvinfo : EIATTR_KPARAM_INFO
	.align		4
.L_234:
        /*0048*/ 	.byte	0x04, 0x17
        /*004a*/ 	.short	(.L_236 - .L_235)
.L_235:
        /*004c*/ 	.word	0x00000000
        /*0050*/ 	.short	0x0001
        /*0052*/ 	.short	0x0008
        /*0054*/ 	.byte	0x00, 0xf5, 0x21, 0x00


	//----- nvinfo : EIATTR_KPARAM_INFO
	.align		4
.L_236:
        /*0058*/ 	.byte	0x04, 0x17
        /*005a*/ 	.short	(.L_238 - .L_237)
.L_237:
        /*005c*/ 	.word	0x00000000
        /*0060*/ 	.short	0x0000
        /*0062*/ 	.short	0x0000
        /*0064*/ 	.byte	0x00, 0xf5, 0x21, 0x00


	//----- nvinfo : EIATTR_SPARSE_MMA_MASK
	.align		4
.L_238:
        /*0068*/ 	.byte	0x03, 0x50
        /*006a*/ 	.short	0x0000


	//----- nvinfo : EIATTR_MAXREG_COUNT
	.align		4
        /*006c*/ 	.byte	0x03, 0x1b
        /*006e*/ 	.short	0x00ff


	//----- nvinfo : EIATTR_NUM_BARRIERS
	.align		4
        /*0070*/ 	.byte	0x02, 0x4c
        /*0072*/ 	.byte	0x01
	.zero		1


	//----- nvinfo : EIATTR_MERCURY_ISA_VERSION
	.align		4
        /*0074*/ 	.byte	0x03, 0x5f
        /*0076*/ 	.short	0x0101


	//----- nvinfo : EIATTR_COOP_GROUP_MASK_REGIDS
	.align		4
        /*0078*/ 	.byte	0x04, 0x29
        /*007a*/ 	.short	(.L_240 - .L_239)


	//   ....[0]....
.L_239:
        /*007c*/ 	.word	0xffffffff


	//   ....[1]....
        /*0080*/ 	.word	0xffffffff


	//   ....[2]....
        /*0084*/ 	.word	0xffffffff


	//   ....[3]....
        /*0088*/ 	.word	0xffffffff


	//   ....[4]....
        /*008c*/ 	.word	0xffffffff


	//   ....[5]....
        /*0090*/ 	.word	0xffffffff


	//   ....[6]....
        /*0094*/ 	.word	0xffffffff


	//   ....[7]....
        /*0098*/ 	.word	0xffffffff


	//   ....[8]....
        /*009c*/ 	.word	0xffffffff


	//   ....[9]....
        /*00a0*/ 	.word	0xffffffff


	//   ....[10]....
        /*00a4*/ 	.word	0xffffffff


	//   ....[11]....
        /*00a8*/ 	.word	0xffffffff


	//   ....[12]....
        /*00ac*/ 	.word	0xffffffff


	//   ....[13]....
        /*00b0*/ 	.word	0xffffffff


	//   ....[14]....
        /*00b4*/ 	.word	0xffffffff


	//   ....[15]....
        /*00b8*/ 	.word	0xffffffff


	//   ....[16]....
        /*00bc*/ 	.word	0xffffffff


	//   ....[17]....
        /*00c0*/ 	.word	0xffffffff


	//   ....[18]....
        /*00c4*/ 	.word	0xffffffff


	//   ....[19]....
        /*00c8*/ 	.word	0xffffffff


	//   ....[20]....
        /*00cc*/ 	.word	0xffffffff


	//   ....[21]....
        /*00d0*/ 	.word	0xffffffff


	//   ....[22]....
        /*00d4*/ 	.word	0xffffffff


	//   ....[23]....
        /*00d8*/ 	.word	0xffffffff


	//   ....[24]....
        /*00dc*/ 	.word	0xffffffff


	//   ....[25]....
        /*00e0*/ 	.word	0xffffffff


	//   ....[26]....
        /*00e4*/ 	.word	0xffffffff


	//   ....[27]....
        /*00e8*/ 	.word	0xffffffff


	//   ....[28]....
        /*00ec*/ 	.word	0xffffffff


	//   ....[29]....
        /*00f0*/ 	.word	0xffffffff


	//----- nvinfo : EIATTR_COOP_GROUP_INSTR_OFFSETS
	.align		4
.L_240:
        /*00f4*/ 	.byte	0x04, 0x28
        /*00f6*/ 	.short	(.L_242 - .L_241)


	//   ....[0]....
.L_241:
        /*00f8*/ 	.word	0x00000950


	//   ....[1]....
        /*00fc*/ 	.word	0x000009b0


	//   ....[2]....
        /*0100*/ 	.word	0x00000a10


	//   ....[3]....
        /*0104*/ 	.word	0x00000a70


	//   ....[4]....
        /*0108*/ 	.word	0x00000ad0


	//   ....[5]....
        /*010c*/ 	.word	0x00000c60


	//   ....[6]....
        /*0110*/ 	.word	0x00000d00


	//   ....[7]....
        /*0114*/ 	.word	0x00000d60


	//   ....[8]....
        /*0118*/ 	.word	0x00000dc0


	//   ....[9]....
        /*011c*/ 	.word	0x00000e20


	//   ....[10]....
        /*0120*/ 	.word	0x00001d50


	//   ....[11]....
        /*0124*/ 	.word	0x00001db0


	//   ....[12]....
        /*0128*/ 	.word	0x00001e10


	//   ....[13]....
        /*012c*/ 	.word	0x00001e70


	//   ....[14]....
        /*0130*/ 	.word	0x00001ed0


	//   ....[15]....
        /*0134*/ 	.word	0x00002770


	//   ....[16]....
        /*0138*/ 	.word	0x000027d0


	//   ....[17]....
        /*013c*/ 	.word	0x00002830


	//   ....[18]....
        /*0140*/ 	.word	0x00002890


	//   ....[19]....
        /*0144*/ 	.word	0x000028f0


	//   ....[20]....
        /*0148*/ 	.word	0x00002a80


	//   ....[21]....
        /*014c*/ 	.word	0x00002b20


	//   ....[22]....
        /*0150*/ 	.word	0x00002b90


	//   ....[23]....
        /*0154*/ 	.word	0x00002be0


	//   ....[24]....
        /*0158*/ 	.word	0x00002c40


	//   ....[25]....
        /*015c*/ 	.word	0x00003d20


	//   ....[26]....
        /*0160*/ 	.word	0x00003d90


	//   ....[27]....
        /*0164*/ 	.word	0x00003e00


	//   ....[28]....
        /*0168*/ 	.word	0x00003e50


	//   ....[29]....
        /*016c*/ 	.word	0x00003ea0


	//----- nvinfo : EIATTR_VRC_CTA_INIT_COUNT
	.align		4
.L_242:
        /*0170*/ 	.byte	0x02, 0x4a
	.zero		1
	.zero		1


	//----- nvinfo : EIATTR_EXIT_INSTR_OFFSETS
	.align		4
        /*0174*/ 	.byte	0x04, 0x1c
        /*0176*/ 	.short	(.L_244 - .L_243)


	//   ....[0]....
.L_243:
        /*0178*/ 	.word	0x000000e0


	//   ....[1]....
        /*017c*/ 	.word	0x00000130


	//   ....[2]....
        /*0180*/ 	.word	0x00003fd0


	//   ....[3]....
        /*0184*/ 	.word	0x00004030


	//----- nvinfo : EIATTR_MAX_THREADS
	.align		4
.L_244:
        /*0188*/ 	.byte	0x04, 0x05
        /*018a*/ 	.short	(.L_246 - .L_245)
.L_245:
        /*018c*/ 	.word	0x00000100
        /*0190*/ 	.word	0x00000001
        /*0194*/ 	.word	0x00000001


	//----- nvinfo : EIATTR_CRS_STACK_SIZE
	.align		4
.L_246:
        /*0198*/ 	.byte	0x04, 0x1e
        /*019a*/ 	.short	(.L_248 - .L_247)
.L_247:
        /*019c*/ 	.word	0x00000000


	//----- nvinfo : EIATTR_CBANK_PARAM_SIZE
	.align		4
.L_248:
        /*01a0*/ 	.byte	0x03, 0x19
        /*01a2*/ 	.short	0x0028


	//----- nvinfo : EIATTR_PARAM_CBANK
	.align		4
        /*01a4*/ 	.byte	0x04, 0x0a
        /*01a6*/ 	.short	(.L_250 - .L_249)
	.align		4
.L_249:
        /*01a8*/ 	.word	index@(.nv.constant0._ZN3cub18CUB_300001_SM_10006detail6reduce27DeviceSegmentedReduceKernelINS2_10policy_hubIii5AddOpE10Policy1000EPiS8_S8_S8_iS5_iiEEvT0_T1_T2_T3_T5_T6_)
        /*01ac*/ 	.short	0x0380
        /*01ae*/ 	.short	0x0028


	//----- nvinfo : EIATTR_SW_WAR
	.align		4
.L_250:
        /*01b0*/ 	.byte	0x04, 0x36
        /*01b2*/ 	.short	(.L_252 - .L_251)
.L_251:
        /*01b4*/ 	.word	0x00000008
.L_252:


//--------------------- .nv.info._ZN3cub18CUB_300001_SM_10006detail11EmptyKernelIvEEvv --------------------------
	.section	.nv.info._ZN3cub18CUB_300001_SM_10006detail11EmptyKernelIvEEvv,"",@"SHT_CUDA_INFO"
	.sectionflags	@""
	.align	4


	//----- nvinfo : EIATTR_CUDA_API_VERSION
	.align		4
        /*0000*/ 	.byte	0x04, 0x37
        /*0002*/ 	.short	(.L_254 - .L_253)
.L_253:
        /*0004*/ 	.word	0x00000082


	//----- nvinfo : EIATTR_SPARSE_MMA_MASK
	.align		4
.L_254:
        /*0008*/ 	.byte	0x03, 0x50
        /*000a*/ 	.short	0x0000


	//----- nvinfo : EIATTR_MAXREG_COUNT
	.align		4
        /*000c*/ 	.byte	0x03, 0x1b
        /*000e*/ 	.short	0x00ff


	//----- nvinfo : EIATTR_MERCURY_ISA_VERSION
	.align		4
        /*0010*/ 	.byte	0x03, 0x5f
        /*0012*/ 	.short	0x0101


	//----- nvinfo : EIATTR_VRC_CTA_INIT_COUNT
	.align		4
        /*0014*/ 	.byte	0x02, 0x4a
	.zero		1
	.zero		1


	//----- nvinfo : EIATTR_EXIT_INSTR_OFFSETS
	.align		4
        /*0018*/ 	.byte	0x04, 0x1c
        /*001a*/ 	.short	(.L_256 - .L_255)


	//   ....[0]....
.L_255:
        /*001c*/ 	.word	0x00000010


	//----- nvinfo : EIATTR_SW_WAR
	.align		4
.L_256:
        /*0020*/ 	.byte	0x04, 0x36
        /*0022*/ 	.short	(.L_258 - .L_257)
.L_257:
        /*0024*/ 	.word	0x00000008
.L_258:


//--------------------- .nv.info._Z6matmuliiiPKfS0_PjPfS2_ --------------------------
	.section	.nv.info._Z6matmuliiiPKfS0_PjPfS2_,"",@"SHT_CUDA_INFO"
	.sectionflags	@""
	.align	4


	//----- nvinfo : EIATTR_CUDA_API_VERSION
	.align		4
        /*0000*/ 	.byte	0x04, 0x37
        /*0002*/ 	.short	(.L_260 - .L_259)
.L_259:
        /*0004*/ 	.word	0x00000082


	//----- nvinfo : EIATTR_KPARAM_INFO
	.align		4
.L_260:
        /*0008*/ 	.byte	0x04, 0x17
        /*000a*/ 	.short	(.L_262 - .L_261)
.L_261:
        /*000c*/ 	.word	0x00000000
        /*0010*/ 	.short	0x0007
        /*0012*/ 	.short	0x0030
        /*0014*/ 	.byte	0x00, 0xf5, 0x21, 0x00


	//----- nvinfo : EIATTR_KPARAM_INFO
	.align		4
.L_262:
        /*0018*/ 	.byte	0x04, 0x17
        /*001a*/ 	.short	(.L_264 - .L_263)
.L_263:
        /*001c*/ 	.word	0x00000000
        /*0020*/ 	.short	0x0006
        /*0022*/ 	.short	0x0028
        /*0024*/ 	.byte	0x00, 0xf5, 0x21, 0x00


	//----- nvinfo : EIATTR_KPARAM_INFO
	.align		4
.L_264:
        /*0028*/ 	.byte	0x04, 0x17
        /*002a*/ 	.short	(.L_266 - .L_265)
.L_265:
        /*002c*/ 	.word	0x00000000
        /*0030*/ 	.short	0x0005
        /*0032*/ 	.short	0x0020
        /*0034*/ 	.byte	0x00, 0xf5, 0x21, 0x00


	//----- nvinfo : EIATTR_KPARAM_INFO
	.align		4
.L_266:
        /*0038*/ 	.byte	0x04, 0x17
        /*003a*/ 	.short	(.L_268 - .L_267)
.L_267:
        /*003c*/ 	.word	0x00000000
        /*0040*/ 	.short	0x0004
        /*0042*/ 	.short	0x0018
        /*0044*/ 	.byte	0x00, 0xf5, 0x21, 0x00


	//----- nvinfo : EIATTR_KPARAM_INFO
	.align		4
.L_268:
        /*0048*/ 	.byte	0x04, 0x17
        /*004a*/ 	.short	(.L_270 - .L_269)
.L_269:
        /*004c*/ 	.word	0x00000000
        /*0050*/ 	.short	0x0003
        /*0052*/ 	.short	0x0010
        /*0054*/ 	.byte	0x00, 0xf5, 0x21, 0x00


	//----- nvinfo : EIATTR_KPARAM_INFO
	.align		4
.L_270:
        /*0058*/ 	.byte	0x04, 0x17
        /*005a*/ 	.short	(.L_272 - .L_271)
.L_271:
        /*005c*/ 	.word	0x00000000
        /*0060*/ 	.short	0x0002
        /*0062*/ 	.short	0x0008
        /*0064*/ 	.byte	0x00, 0xf0, 0x11, 0x00


	//----- nvinfo : EIATTR_KPARAM_INFO
	.align		4
.L_272:
        /*0068*/ 	.byte	0x04, 0x17
        /*006a*/ 	.short	(.L_274 - .L_273)
.L_273:
        /*006c*/ 	.word	0x00000000
        /*0070*/ 	.short	0x0001
        /*0072*/ 	.short	0x0004
        /*0074*/ 	.byte	0x00, 0xf0, 0x11, 0x00


	//----- nvinfo : EIATTR_KPARAM_INFO
	.align		4
.L_274:
        /*0078*/ 	.byte	0x04, 0x17
        /*007a*/ 	.short	(.L_276 - .L_275)
.L_275:
        /*007c*/ 	.word	0x00000000
        /*0080*/ 	.short	0x0000
        /*0082*/ 	.short	0x0000
        /*0084*/ 	.byte	0x00, 0xf0, 0x11, 0x00


	//----- nvinfo : EIATTR_SPARSE_MMA_MASK
	.align		4
.L_276:
        /*0088*/ 	.byte	0x03, 0x50
        /*008a*/ 	.short	0x0000


	//----- nvinfo : EIATTR_MAXREG_COUNT
	.align		4
        /*008c*/ 	.byte	0x03, 0x1b
        /*008e*/ 	.short	0x00ff


	//----- nvinfo : EIATTR_NUM_BARRIERS
	.align		4
        /*0090*/ 	.byte	0x02, 0x4c
        /*0092*/ 	.byte	0x01
	.zero		1


	//----- nvinfo : EIATTR_MERCURY_ISA_VERSION
	.align		4
        /*0094*/ 	.byte	0x03, 0x5f
        /*0096*/ 	.short	0x0101


	//----- nvinfo : EIATTR_VRC_CTA_INIT_COUNT
	.align		4
        /*0098*/ 	.byte	0x02, 0x4a
	.zero		1
	.zero		1


	//----- nvinfo : EIATTR_EXIT_INSTR_OFFSETS
	.align		4
        /*009c*/ 	.byte	0x04, 0x1c
        /*009e*/ 	.short	(.L_278 - .L_277)


	//   ....[0]....
.L_277:
        /*00a0*/ 	.word	0x00000030


	//   ....[1]....
        /*00a4*/ 	.word	0x00003ab0


	//----- nvinfo : EIATTR_CRS_STACK_SIZE
	.align		4
.L_278:
        /*00a8*/ 	.byte	0x04, 0x1e
        /*00aa*/ 	.short	(.L_280 - .L_279)
.L_279:
        /*00ac*/ 	.word	0x00000000


	//----- nvinfo : EIATTR_CBANK_PARAM_SIZE
	.align		4
.L_280:
        /*00b0*/ 	.byte	0x03, 0x19
        /*00b2*/ 	.short	0x0038


	//----- nvinfo : EIATTR_PARAM_CBANK
	.align		4
        /*00b4*/ 	.byte	0x04, 0x0a
        /*00b6*/ 	.short	(.L_282 - .L_281)
	.align		4
.L_281:
        /*00b8*/ 	.word	index@(.nv.constant0._Z6matmuliiiPKfS0_PjPfS2_)
        /*00bc*/ 	.short	0x0380
        /*00be*/ 	.short	0x0038


	//----- nvinfo : EIATTR_SW_WAR
	.align		4
.L_282:
        /*00c0*/ 	.byte	0x04, 0x36
        /*00c2*/ 	.short	(.L_284 - .L_283)
.L_283:
        /*00c4*/ 	.word	0x00000008
.L_284:


//--------------------- .nv.callgraph             --------------------------
	.section	.nv.callgraph,"",@"SHT_CUDA_CALLGRAPH"
	.align	4
	.sectionentsize	8
	.align		4
        /*0000*/ 	.word	0x00000000
	.align		4
        /*0004*/ 	.word	0xffffffff
	.align		4
        /*0008*/ 	.word	0x00000000
	.align		4
        /*000c*/ 	.word	0xfffffffe
	.align		4
        /*0010*/ 	.word	0x00000000
	.align		4
        /*0014*/ 	.word	0xfffffffd
	.align		4
        /*0018*/ 	.word	0x00000000
	.align		4
        /*001c*/ 	.word	0xfffffffc


//--------------------- .nv.constant4             --------------------------
	.section	.nv.constant4,"a",@progbits
	.align	8
	.align		8
.nv.constant4:
        /*0000*/ 	.dword	_ZN34_INTERNAL_7f11a92b_4_k_cu_312700484cuda3std3__45__cpo5beginE
	.align		8
        /*0008*/ 	.dword	_ZN34_INTERNAL_7f11a92b_4_k_cu_312700484cuda3std3__45__cpo3endE
	.align		8
        /*0010*/ 	.dword	_ZN34_INTERNAL_7f11a92b_4_k_cu_312700484cuda3std3__45__cpo6cbeginE
	.align		8
        /*0018*/ 	.dword	_ZN34_INTERNAL_7f11a92b_4_k_cu_312700484cuda3std3__45__cpo4cendE
	.align		8
        /*0020*/ 	.dword	_ZN34_INTERNAL_7f11a92b_4_k_cu_312700484cuda3std3__45__cpo6rbeginE
	.align		8
        /*0028*/ 	.dword	_ZN34_INTERNAL_7f11a92b_4_k_cu_312700484cuda3std3__45__cpo4rendE
	.align		8
        /*0030*/ 	.dword	_ZN34_INTERNAL_7f11a92b_4_k_cu_312700484cuda3std3__45__cpo7crbeginE
	.align		8
        /*0038*/ 	.dword	_ZN34_INTERNAL_7f11a92b_4_k_cu_312700484cuda3std3__45__cpo5crendE
	.align		8
        /*0040*/ 	.dword	_ZN34_INTERNAL_7f11a92b_4_k_cu_312700484cuda3std3__436_GLOBAL__N__7f11a92b_4_k_cu_312700486ignoreE
	.align		8
        /*0048*/ 	.dword	_ZN34_INTERNAL_7f11a92b_4_k_cu_312700484cuda3std3__419piecewise_constructE
	.align		8
        /*0050*/ 	.dword	_ZN34_INTERNAL_7f11a92b_4_k_cu_312700484cuda3std3__48in_placeE
	.align		8
        /*0058*/ 	.dword	_ZN34_INTERNAL_7f11a92b_4_k_cu_312700484cuda3std3__420unreachable_sentinelE
	.align		8
        /*0060*/ 	.dword	_ZN34_INTERNAL_7f11a92b_4_k_cu_312700484cuda3std3__47nulloptE
	.align		8
        /*0068*/ 	.dword	_ZN34_INTERNAL_7f11a92b_4_k_cu_312700484cuda3std6ranges3__45__cpo4swapE
	.align		8
        /*0070*/ 	.dword	_ZN34_INTERNAL_7f11a92b_4_k_cu_312700484cuda3std6ranges3__45__cpo9iter_moveE
	.align		8
        /*0078*/ 	.dword	_ZN34_INTERNAL_7f11a92b_4_k_cu_312700484cuda3std6ranges3__45__cpo5beginE
	.align		8
        /*0080*/ 	.dword	_ZN34_INTERNAL_7f11a92b_4_k_cu_312700484cuda3std6ranges3__45__cpo3endE
	.align		8
        /*0088*/ 	.dword	_ZN34_INTERNAL_7f11a92b_4_k_cu_312700484cuda3std6ranges3__45__cpo6cbeginE
	.align		8
        /*0090*/ 	.dword	_ZN34_INTERNAL_7f11a92b_4_k_cu_312700484cuda3std6ranges3__45__cpo4cendE
	.align		8
        /*0098*/ 	.dword	_ZN34_INTERNAL_7f11a92b_4_k_cu_312700484cuda3std6ranges3__45__cpo7advanceE
	.align		8
        /*00a0*/ 	.dword	_ZN34_INTERNAL_7f11a92b_4_k_cu_312700484cuda3std6ranges3__45__cpo9iter_swapE
	.align		8
        /*00a8*/ 	.dword	_ZN34_INTERNAL_7f11a92b_4_k_cu_312700484cuda3std6ranges3__45__cpo4nextE
	.align		8
        /*00b0*/ 	.dword	_ZN34_INTERNAL_7f11a92b_4_k_cu_312700484cuda3std6ranges3__45__cpo4prevE
	.align		8
        /*00b8*/ 	.dword	_ZN34_INTERNAL_7f11a92b_4_k_cu_312700484cuda3std6ranges3__45__cpo4dataE
	.align		8
        /*00c0*/ 	.dword	_ZN34_INTERNAL_7f11a92b_4_k_cu_312700484cuda3std6ranges3__45__cpo5cdataE
	.align		8
        /*00c8*/ 	.dword	_ZN34_INTERNAL_7f11a92b_4_k_cu_312700484cuda3std6ranges3__45__cpo4sizeE
	.align		8
        /*00d0*/ 	.dword	_ZN34_INTERNAL_7f11a92b_4_k_cu_312700484cuda3std6ranges3__45__cpo5ssizeE
	.align		8
        /*00d8*/ 	.dword	_ZN34_INTERNAL_7f11a92b_4_k_cu_312700484cuda3std6ranges3__45__cpo8distanceE
	.align		8
        /*00e0*/ 	.dword	_ZN34_INTERNAL_7f11a92b_4_k_cu_312700486thrust24THRUST_300001_SM_1000_NS6system6detail10sequential3seqE


//--------------------- .text._ZN6kmeans21compute_squared_distsEiiPfS0_ --------------------------
	.section	.text._ZN6kmeans21compute_squared_distsEiiPfS0_,"ax",@progbits
	.align	128
        .global         _ZN6kmeans21compute_squared_distsEiiPfS0_
        .type           _ZN6kmeans21compute_squared_distsEiiPfS0_,@function
        .size           _ZN6kmeans21compute_squared_distsEiiPfS0_,(.L_x_249 - _ZN6kmeans21compute_squared_distsEiiPfS0_)
        .other          _ZN6kmeans21compute_squared_distsEiiPfS0_,@"STO_CUDA_ENTRY STV_DEFAULT"
_ZN6kmeans21compute_squared_distsEiiPfS0_:
.text._ZN6kmeans21compute_squared_distsEiiPfS0_:
[----:B------:R-:W-:Y:S01]  /*0000*/  LDC R1, c[0x0][0x37c] ;  /* 0x0000df00ff017b82 */ /* 0x000fe20000000800 */
[----:B------:R-:W0:Y:S01]  /*0010*/  S2R R2, SR_TID.X ;  /* 0x0000000000027919 */ /* 0x000e220000002100 */
[----:B------:R-:W1:Y:S01]  /*0020*/  LDCU UR4, c[0x0][0x380] ;  /* 0x00007000ff0477ac */ /* 0x000e620008000800 */
[----:B------:R-:W0:Y:S02]  /*0030*/  S2R R3, SR_CTAID.X ;  /* 0x0000000000037919 */ /* 0x000e240000002500 */
[----:B0-----:R-:W-:-:S04]  /*0040*/  LEA R2, R3, R2, 0x5 ;  /* 0x0000000203027211 */ /* 0x001fc800078e28ff */
[----:B-1----:R-:W-:-:S13]  /*0050*/  ISETP.GE.AND P0, PT, R2, UR4, PT ;  /* 0x0000000402007c0c */ /* 0x002fda000bf06270 */
[----:B------:R-:W-:Y:S05]  /*0060*/  @P0 EXIT ;  /* 0x000000000000094d */ /* 0x000fea0003800000 */
[----:B------:R-:W0:Y:S01]  /*0070*/  LDCU UR7, c[0x0][0x384] ;  /* 0x00007080ff0777ac */ /* 0x000e220008000800 */
[----:B------:R-:W-:Y:S01]  /*0080*/  HFMA2 R0, -RZ, RZ, 0, 0 ;  /* 0x00000000ff007431 */ /* 0x000fe200000001ff */
[----:B------:R-:W1:Y:S01]  /*0090*/  LDCU.64 UR12, c[0x0][0x358] ;  /* 0x00006b00ff0c77ac */ /* 0x000e620008000a00 */
[----:B0-----:R-:W-:-:S09]  /*00a0*/  UISETP.GE.AND UP0, UPT, UR7, 0x1, UPT ;  /* 0x000000010700788c */ /* 0x001fd2000bf06270 */
[----:B-1----:R-:W-:Y:S05]  /*00b0*/  BRA.U !UP0, `(.L_x_0) ;  /* 0x0000000508a87547 */ /* 0x002fea000b800000 */
[----:B------:R-:W-:Y:S02]  /*00c0*/  UISETP.GE.U32.AND UP1, UPT, UR7, 0x10, UPT ;  /* 0x000000100700788c */ /* 0x000fe4000bf26070 */
[----:B------:R-:W-:Y:S01]  /*00d0*/  IMAD R3, R2, UR7, RZ ;  /* 0x0000000702037c24 */ /* 0x000fe2000f8e02ff */
[----:B------:R-:W-:Y:S01]  /*00e0*/  ULOP3.LUT UR10, UR7, 0xf, URZ, 0xc0, !UPT ;  /* 0x0000000f070a7892 */ /* 0x000fe2000f8ec0ff */
[----:B------:R-:W-:Y:S01]  /*00f0*/  MOV R0, RZ ;  /* 0x000000ff00007202 */ /* 0x000fe20000000f00 */
[----:B------:R-:W-:Y:S02]  /*0100*/  UMOV UR4, URZ ;  /* 0x000000ff00047c82 */ /* 0x000fe40008000000 */
[----:B------:R-:W-:Y:S02]  /*0110*/  UISETP.NE.AND UP0, UPT, UR10, URZ, UPT ;  /* 0x000000ff0a00728c */ /* 0x000fe4000bf05270 */
[----:B------:R-:W-:Y:S09]  /*0120*/  BRA.U !UP1, `(.L_x_1) ;  /* 0x0000000109b87547 */ /* 0x000ff2000b800000 */
[----:B------:R-:W0:Y:S01]  /*0130*/  LDCU.64 UR8, c[0x0][0x388] ;  /* 0x00007100ff0877ac */ /* 0x000e220008000a00 */
[----:B------:R-:W-:Y:S02]  /*0140*/  MOV R0, RZ ;  /* 0x000000ff00007202 */ /* 0x000fe40000000f00 */
[----:B------:R-:W-:Y:S01]  /*0150*/  MOV R6, R3 ;  /* 0x0000000300067202 */ /* 0x000fe20000000f00 */
[----:B------:R-:W-:Y:S02]  /*0160*/  ULOP3.LUT UR4, UR7, 0x7ffffff0, URZ, 0xc0, !UPT ;  /* 0x7ffffff007047892 */ /* 0x000fe4000f8ec0ff */
[----:B0-----:R-:W-:Y:S02]  /*0170*/  UIADD3 UR5, UP1, UPT, UR8, 0x20, URZ ;  /* 0x0000002008057890 */ /* 0x001fe4000ff3e0ff */
[----:B------:R-:W-:Y:S02]  /*0180*/  UIADD3 UR8, UPT, UPT, -UR4, URZ, URZ ;  /* 0x000000ff04087290 */ /* 0x000fe4000fffe1ff */
[----:B------:R-:W-:-:S12]  /*0190*/  UIADD3.X UR6, UPT, UPT, URZ, UR9, URZ, UP1, !UPT ;  /* 0x00000009ff067290 */ /* 0x000fd80008ffe4ff */
.L_x_2:
[----:B------:R-:W-:Y:S02]  /*01a0*/  MOV R4, UR5 ;  /* 0x0000000500047c02 */ /* 0x000fe40008000f00 */
[----:B------:R-:W-:-:S03]  /*01b0*/  MOV R5, UR6 ;  /* 0x0000000600057c02 */ /* 0x000fc60008000f00 */
[----:B------:R-:W-:-:S05]  /*01c0*/  IMAD.WIDE R4, R6, 0x4, R4 ;  /* 0x0000000406047825 */ /* 0x000fca00078e0204 */
[----:B------:R-:W2:Y:S04]  /*01d0*/  LDG.E R15, desc[UR12][R4.64+-0x20] ;  /* 0xffffe00c040f7981 */ /* 0x000ea8000c1e1900 */
[----:B------:R-:W3:Y:S04]  /*01e0*/  LDG.E R17, desc[UR12][R4.64+-0x1c] ;  /* 0xffffe40c04117981 */ /* 0x000ee8000c1e1900 */
[----:B------:R-:W4:Y:S04]  /*01f0*/  LDG.E R19, desc[UR12][R4.64+-0x18] ;  /* 0xffffe80c04137981 */ /* 0x000f28000c1e1900 */
[----:B------:R-:W5:Y:S04]  /*0200*/  LDG.E R21, desc[UR12][R4.64+-0x14] ;  /* 0xffffec0c04157981 */ /* 0x000f68000c1e1900 */
        /* <DEDUP_REMOVED lines=11> */
[----:B------:R-:W5:Y:S01]  /*02c0*/  LDG.E R14, desc[UR12][R4.64+0x1c] ;  /* 0x00001c0c040e7981 */ /* 0x000f62000c1e1900 */
[----:B------:R-:W-:Y:S01]  /*02d0*/  UIADD3 UR8, UPT, UPT, UR8, 0x10, URZ ;  /* 0x0000001008087890 */ /* 0x000fe2000fffe0ff */
[----:B------:R-:W-:-:S03]  /*02e0*/  IADD3 R6, PT, PT, R6, 0x10, RZ ;  /* 0x0000001006067810 */ /* 0x000fc60007ffe0ff */
[----:B------:R-:W-:Y:S01]  /*02f0*/  UISETP.NE.AND UP1, UPT, UR8, URZ, UPT ;  /* 0x000000ff0800728c */ /* 0x000fe2000bf25270 */
[----:B--2---:R-:W-:-:S04]  /*0300*/  FFMA R0, R15, R15, R0 ;  /* 0x0000000f0f007223 */ /* 0x004fc80000000000 */
[----:B---3--:R-:W-:-:S04]  /*0310*/  FFMA R0, R17, R17, R0 ;  /* 0x0000001111007223 */ /* 0x008fc80000000000 */
[----:B----4-:R-:W-:-:S04]  /*0320*/  FFMA R0, R19, R19, R0 ;  /* 0x0000001313007223 */ /* 0x010fc80000000000 */
[----:B-----5:R-:W-:-:S04]  /*0330*/  FFMA R0, R21, R21, R0 ;  /* 0x0000001515007223 */ /* 0x020fc80000000000 */
[----:B------:R-:W-:-:S04]  /*0340*/  FFMA R0, R23, R23, R0 ;  /* 0x0000001717007223 */ /* 0x000fc80000000000 */
        /* <DEDUP_REMOVED lines=10> */
[----:B------:R-:W-:Y:S01]  /*03f0*/  FFMA R0, R14, R14, R7 ;  /* 0x0000000e0e007223 */ /* 0x000fe20000000007 */
[----:B------:R-:W-:Y:S06]  /*0400*/  BRA.U UP1, `(.L_x_2) ;  /* 0xfffffffd01647547 */ /* 0x000fec000b83ffff */
.L_x_1:
[----:B------:R-:W-:Y:S05]  /*0410*/  BRA.U !UP0, `(.L_x_0) ;  /* 0x0000000108d07547 */ /* 0x000fea000b800000 */
[----:B------:R-:W-:Y:S02]  /*0420*/  UISETP.GE.U32.AND UP0, UPT, UR10, 0x8, UPT ;  /* 0x000000080a00788c */ /* 0x000fe4000bf06070 */
[----:B------:R-:W-:-:S04]  /*0430*/  ULOP3.LUT UR6, UR7, 0x7, URZ, 0xc0, !UPT ;  /* 0x0000000707067892 */ /* 0x000fc8000f8ec0ff */
[----:B------:R-:W-:-:S03]  /*0440*/  UISETP.NE.AND UP1, UPT, UR6, URZ, UPT ;  /* 0x000000ff0600728c */ /* 0x000fc6000bf25270 */
[----:B------:R-:W-:Y:S08]  /*0450*/  BRA.U !UP0, `(.L_x_3) ;  /* 0x0000000108507547 */ /* 0x000ff0000b800000 */
[----:B------:R-:W0:Y:S01]  /*0460*/  LDC.64 R4, c[0x0][0x388] ;  /* 0x0000e200ff047b82 */ /* 0x000e220000000a00 */
[----:B------:R-:W-:-:S05]  /*0470*/  IADD3 R7, PT, PT, R3, UR4, RZ ;  /* 0x0000000403077c10 */ /* 0x000fca000fffe0ff */
[----:B0-----:R-:W-:-:S05]  /*0480*/  IMAD.WIDE R4, R7, 0x4, R4 ;  /* 0x0000000407047825 */ /* 0x001fca00078e0204 */
[----:B------:R-:W2:Y:S04]  /*0490*/  LDG.E R7, desc[UR12][R4.64] ;  /* 0x0000000c04077981 */ /* 0x000ea8000c1e1900 */
[----:B------:R-:W3:Y:S04]  /*04a0*/  LDG.E R9, desc[UR12][R4.64+0x4] ;  /* 0x0000040c04097981 */ /* 0x000ee8000c1e1900 */
[----:B------:R-:W4:Y:S04]  /*04b0*/  LDG.E R11, desc[UR12][R4.64+0x8] ;  /* 0x0000080c040b7981 */ /* 0x000f28000c1e1900 */
[----:B------:R-:W5:Y:S04]  /*04c0*/  LDG.E R13, desc[UR12][R4.64+0xc] ;  /* 0x00000c0c040d7981 */ /* 0x000f68000c1e1900 */
[----:B------:R-:W5:Y:S04]  /*04d0*/  LDG.E R15, desc[UR12][R4.64+0x10] ;  /* 0x0000100c040f7981 */ /* 0x000f68000c1e1900 */
[----:B------:R-:W5:Y:S04]  /*04e0*/  LDG.E R17, desc[UR12][R4.64+0x14] ;  /* 0x0000140c04117981 */ /* 0x000f68000c1e1900 */
[----:B------:R-:W5:Y:S04]  /*04f0*/  LDG.E R19, desc[UR12][R4.64+0x18] ;  /* 0x0000180c04137981 */ /* 0x000f68000c1e1900 */
[----:B------:R-:W5:Y:S01]  /*0500*/  LDG.E R21, desc[UR12][R4.64+0x1c] ;  /* 0x00001c0c04157981 */ /* 0x000f62000c1e1900 */
[----:B------:R-:W-:Y:S01]  /*0510*/  UIADD3 UR4, UPT, UPT, UR4, 0x8, URZ ;  /* 0x0000000804047890 */ /* 0x000fe2000fffe0ff */
[----:B--2---:R-:W-:-:S04]  /*0520*/  FFMA R0, R7, R7, R0 ;  /* 0x0000000707007223 */ /* 0x004fc80000000000 */
[----:B---3--:R-:W-:-:S04]  /*0530*/  FFMA R0, R9, R9, R0 ;  /* 0x0000000909007223 */ /* 0x008fc80000000000 */
[----:B----4-:R-:W-:-:S04]  /*0540*/  FFMA R0, R11, R11, R0 ;  /* 0x0000000b0b007223 */ /* 0x010fc80000000000 */
[----:B-----5:R-:W-:-:S04]  /*0550*/  FFMA R0, R13, R13, R0 ;  /* 0x0000000d0d007223 */ /* 0x020fc80000000000 */
[----:B------:R-:W-:-:S04]  /*0560*/  FFMA R0, R15, R15, R0 ;  /* 0x0000000f0f007223 */ /* 0x000fc80000000000 */
[----:B------:R-:W-:-:S04]  /*0570*/  FFMA R0, R17, R17, R0 ;  /* 0x0000001111007223 */ /* 0x000fc80000000000 */
[----:B------:R-:W-:-:S04]  /*0580*/  FFMA R0, R19, R19, R0 ;  /* 0x0000001313007223 */ /* 0x000fc80000000000 */
[----:B------:R-:W-:-:S07]  /*0590*/  FFMA R0, R21, R21, R0 ;  /* 0x0000001515007223 */ /* 0x000fce0000000000 */
.L_x_3:
        /* <DEDUP_REMOVED lines=11> */
[----:B------:R-:W5:Y:S01]  /*0650*/  LDG.E R13, desc[UR12][R4.64+0xc] ;  /* 0x00000c0c040d7981 */ /* 0x000f62000c1e1900 */
[----:B------:R-:W-:Y:S01]  /*0660*/  UIADD3 UR4, UPT, UPT, UR4, 0x4, URZ ;  /* 0x0000000404047890 */ /* 0x000fe2000fffe0ff */
[----:B--2---:R-:W-:-:S04]  /*0670*/  FFMA R0, R7, R7, R0 ;  /* 0x0000000707007223 */ /* 0x004fc80000000000 */
[----:B---3--:R-:W-:-:S04]  /*0680*/  FFMA R0, R9, R9, R0 ;  /* 0x0000000909007223 */ /* 0x008fc80000000000 */
[----:B----4-:R-:W-:-:S04]  /*0690*/  FFMA R0, R11, R11, R0 ;  /* 0x0000000b0b007223 */ /* 0x010fc80000000000 */
[----:B-----5:R-:W-:-:S07]  /*06a0*/  FFMA R0, R13, R13, R0 ;  /* 0x0000000d0d007223 */ /* 0x020fce0000000000 */
.L_x_4:
[----:B------:R-:W-:Y:S05]  /*06b0*/  BRA.U !UP1, `(.L_x_0) ;  /* 0x0000000109287547 */ /* 0x000fea000b800000 */
[----:B------:R-:W0:Y:S01]  /*06c0*/  LDC.64 R6, c[0x0][0x388] ;  /* 0x0000e200ff067b82 */ /* 0x000e220000000a00 */
[----:B------:R-:W-:Y:S01]  /*06d0*/  IADD3 R3, PT, PT, R3, UR4, RZ ;  /* 0x0000000403037c10 */ /* 0x000fe2000fffe0ff */
[----:B------:R-:W-:-:S12]  /*06e0*/  UIADD3 UR5, UPT, UPT, -UR5, URZ, URZ ;  /* 0x000000ff05057290 */ /* 0x000fd8000fffe1ff */
.L_x_5:
[----:B0-----:R-:W-:-:S06]  /*06f0*/  IMAD.WIDE R4, R3, 0x4, R6 ;  /* 0x0000000403047825 */ /* 0x001fcc00078e0206 */
[----:B------:R-:W2:Y:S01]  /*0700*/  LDG.E R5, desc[UR12][R4.64] ;  /* 0x0000000c04057981 */ /* 0x000ea2000c1e1900 */
[----:B------:R-:W-:Y:S01]  /*0710*/  UIADD3 UR5, UPT, UPT, UR5, 0x1, URZ ;  /* 0x0000000105057890 */ /* 0x000fe2000fffe0ff */
[----:B------:R-:W-:-:S03]  /*0720*/  IADD3 R3, PT, PT, R3, 0x1, RZ ;  /* 0x0000000103037810 */ /* 0x000fc60007ffe0ff */
[----:B------:R-:W-:Y:S01]  /*0730*/  UISETP.NE.AND UP0, UPT, UR5, URZ, UPT ;  /* 0x000000ff0500728c */ /* 0x000fe2000bf05270 */
[----:B--2---:R-:W-:-:S08]  /*0740*/  FFMA R0, R5, R5, R0 ;  /* 0x0000000505007223 */ /* 0x004fd00000000000 */
[----:B------:R-:W-:Y:S05]  /*0750*/  BRA.U UP0, `(.L_x_5) ;  /* 0xfffffffd00e47547 */ /* 0x000fea000b83ffff */
.L_x_0:
[----:B------:R-:W0:Y:S02]  /*0760*/  LDC.64 R4, c[0x0][0x390] ;  /* 0x0000e400ff047b82 */ /* 0x000e240000000a00 */
[----:B0-----:R-:W-:-:S05]  /*0770*/  IMAD.WIDE R2, R2, 0x4, R4 ;  /* 0x0000000402027825 */ /* 0x001fca00078e0204 */
[----:B------:R-:W-:Y:S01]  /*0780*/  STG.E desc[UR12][R2.64], R0 ;  /* 0x0000000002007986 */ /* 0x000fe2000c10190c */
[----:B------:R-:W-:Y:S05]  /*0790*/  EXIT ;  /* 0x000000000000794d */ /* 0x000fea0003800000 */
.L_x_6:
[----:B------:R-:W-:-:S00]  /*07a0*/  BRA `(.L_x_6) ;  /* 0xfffffffc00fc7947 */ /* 0x000fc0000383ffff */
[----:B------:R-:W-:-:S00]  /*07b0*/  NOP ;  /* 0x0000000000007918 */ /* 0x000fc00000000000 */
        /* <DEDUP_REMOVED lines=12> */
.L_x_249:


//--------------------- .text._ZN6kmeans15reset_centroidsEiiiPiPfS1_S0_ --------------------------
	.section	.text._ZN6kmeans15reset_centroidsEiiiPiPfS1_S0_,"ax",@progbits
	.align	128
        .global         _ZN6kmeans15reset_centroidsEiiiPiPfS1_S0_
        .type           _ZN6kmeans15reset_centroidsEiiiPiPfS1_S0_,@function
        .size           _ZN6kmeans15reset_centroidsEiiiPiPfS1_S0_,(.L_x_248 - _ZN6kmeans15reset_centroidsEiiiPiPfS1_S0_)
        .other          _ZN6kmeans15reset_centroidsEiiiPiPfS1_S0_,@"STO_CUDA_ENTRY STV_DEFAULT"
_ZN6kmeans15reset_centroidsEiiiPiPfS1_S0_:
.text._ZN6kmeans15reset_centroidsEiiiPiPfS1_S0_:
[----:B------:R-:W-:Y:S08]  /*0000*/  LDC R1, c[0x0][0x37c] ;  /* 0x0000df00ff017b82 */ /* 0x000ff00000000800 */
[----:B------:R-:W0:Y:S01]  /*0010*/  LDC R21, c[0x0][0x388] ;  /* 0x0000e200ff157b82 */ /* 0x000e220000000800 */
[----:B------:R-:W0:Y:S02]  /*0020*/  LDCU UR4, c[0x0][0x384] ;  /* 0x00007080ff0477ac */ /* 0x000e240008000800 */
[----:B0-----:R-:W-:-:S04]  /*0030*/  VIMNMX R0, PT, PT, R21, UR4, PT ;  /* 0x0000000415007c48 */ /* 0x001fc8000bfe0100 */
[----:B------:R-:W-:-:S13]  /*0040*/  ISETP.GE.AND P0, PT, R0, 0x1, PT ;  /* 0x000000010000780c */ /* 0x000fda0003f06270 */
[----:B------:R-:W-:Y:S05]  /*0050*/  @!P0 EXIT ;  /* 0x000000000000894d */ /* 0x000fea0003800000 */
[C---:B------:R-:W-:Y:S01]  /*0060*/  LOP3.LUT R23, R21.reuse, 0x7, RZ, 0xc0, !PT ;  /* 0x0000000715177812 */ /* 0x040fe200078ec0ff */
[----:B------:R-:W-:Y:S01]  /*0070*/  IMAD.MOV.U32 R20, RZ, RZ, RZ ;  /* 0x000000ffff147224 */ /* 0x000fe200078e00ff */
[C---:B------:R-:W-:Y:S01]  /*0080*/  LOP3.LUT R22, R21.reuse, 0x7ffffff8, RZ, 0xc0, !PT ;  /* 0x7ffffff815167812 */ /* 0x040fe200078ec0ff */
[----:B------:R-:W0:Y:S01]  /*0090*/  LDCU.64 UR4, c[0x0][0x358] ;  /* 0x00006b00ff0477ac */ /* 0x000e220008000a00 */
[----:B------:R-:W-:Y:S01]  /*00a0*/  LOP3.LUT R21, R21, 0x3, RZ, 0xc0, !PT ;  /* 0x0000000315157812 */ /* 0x000fe200078ec0ff */
[----:B------:R-:W-:Y:S01]  /*00b0*/  VIADD R9, R23, 0xffffffff ;  /* 0xffffffff17097836 */ /* 0x000fe20000000000 */
[----:B------:R-:W-:-:S07]  /*00c0*/  IADD3 R8, PT, PT, -R22, RZ, RZ ;  /* 0x000000ff16087210 */ /* 0x000fce0007ffe1ff */
.L_x_39:
[----:B012---:R-:W1:Y:S01]  /*00d0*/  LDC.64 R10, c[0x0][0x390] ;  /* 0x0000e400ff0a7b82 */ /* 0x007e620000000a00 */
[----:B------:R-:W2:Y:S01]  /*00e0*/  LDCU UR6, c[0x0][0x388] ;  /* 0x00007100ff0677ac */ /* 0x000ea20008000800 */
[----:B------:R-:W-:Y:S01]  /*00f0*/  IMAD.MOV.U32 R12, RZ, RZ, RZ ;  /* 0x000000ffff0c7224 */ /* 0x000fe200078e00ff */
[----:B---3--:R-:W3:Y:S01]  /*0100*/  LDCU UR7, c[0x0][0x384] ;  /* 0x00007080ff0777ac */ /* 0x008ee20008000800 */
[----:B--2---:R-:W-:Y:S02]  /*0110*/  UISETP.GE.U32.AND UP0, UPT, UR6, 0x8, UPT ;  /* 0x000000080600788c */ /* 0x004fe4000bf06070 */
[C---:B------:R-:W-:Y:S02]  /*0120*/  IMAD R7, R20.reuse, UR6, RZ ;  /* 0x0000000614077c24 */ /* 0x040fe4000f8e02ff */
[----:B-1----:R-:W-:-:S04]  /*0130*/  IMAD.WIDE.U32 R10, R20, 0x4, R10 ;  /* 0x00000004140a7825 */ /* 0x002fc800078e000a */
[----:B------:R-:W-:-:S05]  /*0140*/  VIADD R20, R20, 0x1 ;  /* 0x0000000114147836 */ /* 0x000fca0000000000 */
[----:B---3--:R-:W-:Y:S01]  /*0150*/  ISETP.NE.AND P2, PT, R20, UR7, PT ;  /* 0x0000000714007c0c */ /* 0x008fe2000bf45270 */
[----:B----4-:R-:W-:-:S12]  /*0160*/  BRA.U !UP0, `(.L_x_7) ;  /* 0x0000000908707547 */ /* 0x010fd8000b800000 */
[----:B------:R-:W1:Y:S01]  /*0170*/  LDC.64 R12, c[0x0][0x398] ;  /* 0x0000e600ff0c7b82 */ /* 0x000e620000000a00 */
[----:B------:R-:W-:Y:S01]  /*0180*/  MOV R6, R8 ;  /* 0x0000000800067202 */ /* 0x000fe20000000f00 */
[----:B------:R-:W-:-:S06]  /*0190*/  IMAD.MOV.U32 R5, RZ, RZ, R7 ;  /* 0x000000ffff057224 */ /* 0x000fcc00078e0007 */
[----:B------:R-:W2:Y:S02]  /*01a0*/  LDC.64 R14, c[0x0][0x3a0] ;  /* 0x0000e800ff0e7b82 */ /* 0x000ea40000000a00 */
.L_x_23:
[----:B0--3--:R-:W3:Y:S02]  /*01b0*/  LDG.E R0, desc[UR4][R10.64] ;  /* 0x000000040a007981 */ /* 0x009ee4000c1e1900 */
[----:B---3--:R-:W-:-:S13]  /*01c0*/  ISETP.GE.AND P0, PT, R0, 0x1, PT ;  /* 0x000000010000780c */ /* 0x008fda0003f06270 */
[----:B-12---:R-:W-:Y:S05]  /*01d0*/  @!P0 BRA `(.L_x_8) ;  /* 0x0000000000488947 */ /* 0x006fea0003800000 */
[----:B-1----:R-:W-:-:S06]  /*01e0*/  IMAD.WIDE.U32 R2, R5, 0x4, R12 ;  /* 0x0000000405027825 */ /* 0x002fcc00078e000c */
[----:B------:R-:W3:Y:S01]  /*01f0*/  LDG.E R3, desc[UR4][R2.64] ;  /* 0x0000000402037981 */ /* 0x000ee2000c1e1900 */
[----:B------:R-:W-:-:S04]  /*0200*/  I2FP.F32.U32 R16, R0 ;  /* 0x0000000000107245 */ /* 0x000fc80000201000 */
[----:B------:R-:W0:Y:S02]  /*0210*/  MUFU.RCP R0, R16 ;  /* 0x0000001000007308 */ /* 0x000e240000001000 */
[----:B0-----:R-:W-:-:S04]  /*0220*/  FFMA R17, -R16, R0, 1 ;  /* 0x3f80000010117423 */ /* 0x001fc80000000100 */
[----:B------:R-:W-:Y:S02]  /*0230*/  FFMA R0, R0, R17, R0 ;  /* 0x0000001100007223 */ /* 0x000fe40000000000 */
[----:B---3--:R-:W0:Y:S02]  /*0240*/  FCHK P0, R3, R16 ;  /* 0x0000001003007302 */ /* 0x008e240000000000 */
[----:B------:R-:W-:-:S04]  /*0250*/  FFMA R17, R3, R0, RZ ;  /* 0x0000000003117223 */ /* 0x000fc800000000ff */
[----:B------:R-:W-:-:S04]  /*0260*/  FFMA R4, -R16, R17, R3 ;  /* 0x0000001110047223 */ /* 0x000fc80000000103 */
[----:B------:R-:W-:Y:S01]  /*0270*/  FFMA R17, R0, R4, R17 ;  /* 0x0000000400117223 */ /* 0x000fe20000000011 */
[----:B0-----:R-:W-:Y:S06]  /*0280*/  @!P0 BRA `(.L_x_9) ;  /* 0x0000000000108947 */ /* 0x001fec0003800000 */
[----:B------:R-:W-:Y:S01]  /*0290*/  IMAD.MOV.U32 R0, RZ, RZ, R16 ;  /* 0x000000ffff007224 */ /* 0x000fe200078e0010 */
[----:B------:R-:W-:-:S07]  /*02a0*/  MOV R24, 0x2c0 ;  /* 0x000002c000187802 */ /* 0x000fce0000000f00 */
[----:B--2---:R-:W-:Y:S05]  /*02b0*/  CALL.REL.NOINC `($__internal_0_$__cuda_sm3x_div_rn_noftz_f32_slowpath) ;  /* 0x0000001000d07944 */ /* 0x004fea0003c00000 */
[----:B------:R-:W-:-:S07]  /*02c0*/  MOV R17, R0 ;  /* 0x0000000000117202 */ /* 0x000fce0000000f00 */
.L_x_9:
[----:B--2---:R-:W-:-:S05]  /*02d0*/  IMAD.WIDE.U32 R2, R5, 0x4, R14 ;  /* 0x0000000405027825 */ /* 0x004fca00078e000e */
[----:B------:R0:W-:Y:S04]  /*02e0*/  STG.E desc[UR4][R2.64], R17 ;  /* 0x0000001102007986 */ /* 0x0001e8000c101904 */
[----:B------:R0:W5:Y:S02]  /*02f0*/  LDG.E R0, desc[UR4][R10.64] ;  /* 0x000000040a007981 */ /* 0x000164000c1e1900 */
.L_x_8:
[----:B-----5:R-:W-:Y:S01]  /*0300*/  ISETP.GE.AND P0, PT, R0, 0x1, PT ;  /* 0x000000010000780c */ /* 0x020fe20003f06270 */
[----:B0-2---:R-:W-:-:S04]  /*0310*/  IMAD.WIDE.U32 R16, R5, 0x4, R14 ;  /* 0x0000000405107825 */ /* 0x005fc800078e000e */
[----:B-1----:R-:W-:-:S08]  /*0320*/  IMAD.WIDE.U32 R18, R5, 0x4, R12 ;  /* 0x0000000405127825 */ /* 0x002fd000078e000c */
[----:B------:R-:W-:Y:S05]  /*0330*/  @!P0 BRA `(.L_x_10) ;  /* 0x0000000000888947 */ /* 0x000fea0003800000 */
[----:B------:R-:W2:Y:S01]  /*0340*/  LDG.E R3, desc[UR4][R18.64+0x4] ;  /* 0x0000040412037981 */ /* 0x000ea2000c1e1900 */
[----:B------:R-:W-:-:S04]  /*0350*/  I2FP.F32.U32 R4, R0 ;  /* 0x0000000000047245 */ /* 0x000fc80000201000 */
[----:B------:R-:W0:Y:S02]  /*0360*/  MUFU.RCP R0, R4 ;  /* 0x0000000400007308 */ /* 0x000e240000001000 */
[----:B0-----:R-:W-:-:S04]  /*0370*/  FFMA R25, -R4, R0, 1 ;  /* 0x3f80000004197423 */ /* 0x001fc80000000100 */
[----:B------:R-:W-:Y:S02]  /*0380*/  FFMA R0, R0, R25, R0 ;  /* 0x0000001900007223 */ /* 0x000fe40000000000 */
[----:B--2---:R-:W0:Y:S02]  /*0390*/  FCHK P0, R3, R4 ;  /* 0x0000000403007302 */ /* 0x004e240000000000 */
[----:B------:R-:W-:-:S04]  /*03a0*/  FFMA R25, R3, R0, RZ ;  /* 0x0000000003197223 */ /* 0x000fc800000000ff */
[----:B------:R-:W-:-:S04]  /*03b0*/  FFMA R2, -R4, R25, R3 ;  /* 0x0000001904027223 */ /* 0x000fc80000000103 */
[----:B------:R-:W-:Y:S01]  /*03c0*/  FFMA R25, R0, R2, R25 ;  /* 0x0000000200197223 */ /* 0x000fe20000000019 */
[----:B0-----:R-:W-:Y:S06]  /*03d0*/  @!P0 BRA `(.L_x_11) ;  /* 0x0000000000108947 */ /* 0x001fec0003800000 */
[----:B------:R-:W-:Y:S01]  /*03e0*/  IMAD.MOV.U32 R0, RZ, RZ, R4 ;  /* 0x000000ffff007224 */ /* 0x000fe200078e0004 */
[----:B------:R-:W-:-:S07]  /*03f0*/  MOV R24, 0x410 ;  /* 0x0000041000187802 */ /* 0x000fce0000000f00 */
[----:B------:R-:W-:Y:S05]  /*0400*/  CALL.REL.NOINC `($__internal_0_$__cuda_sm3x_div_rn_noftz_f32_slowpath) ;  /* 0x00000010007c7944 */ /* 0x000fea0003c00000 */
[----:B------:R-:W-:-:S07]  /*0410*/  IMAD.MOV.U32 R25, RZ, RZ, R0 ;  /* 0x000000ffff197224 */ /* 0x000fce00078e0000 */
.L_x_11:
[----:B------:R0:W-:Y:S04]  /*0420*/  STG.E desc[UR4][R16.64+0x4], R25 ;  /* 0x0000041910007986 */ /* 0x0001e8000c101904 */
[----:B------:R-:W2:Y:S02]  /*0430*/  LDG.E R0, desc[UR4][R10.64] ;  /* 0x000000040a007981 */ /* 0x000ea4000c1e1900 */
[----:B--2---:R-:W-:-:S13]  /*0440*/  ISETP.GE.AND P0, PT, R0, 0x1, PT ;  /* 0x000000010000780c */ /* 0x004fda0003f06270 */
[----:B0-----:R-:W-:Y:S05]  /*0450*/  @!P0 BRA `(.L_x_12) ;  /* 0x0000000000888947 */ /* 0x001fea0003800000 */
        /* <DEDUP_REMOVED lines=10> */
[----:B------:R-:W-:Y:S02]  /*0500*/  MOV R0, R4 ;  /* 0x0000000400007202 */ /* 0x000fe40000000f00 */
[----:B------:R-:W-:-:S07]  /*0510*/  MOV R24, 0x530 ;  /* 0x0000053000187802 */ /* 0x000fce0000000f00 */
[----:B------:R-:W-:Y:S05]  /*0520*/  CALL.REL.NOINC `($__internal_0_$__cuda_sm3x_div_rn_noftz_f32_slowpath) ;  /* 0x0000001000347944 */ /* 0x000fea0003c00000 */
[----:B------:R-:W-:-:S07]  /*0530*/  IMAD.MOV.U32 R25, RZ, RZ, R0 ;  /* 0x000000ffff197224 */ /* 0x000fce00078e0000 */
.L_x_13:
[----:B------:R0:W-:Y:S04]  /*0540*/  STG.E desc[UR4][R16.64+0x8], R25 ;  /* 0x0000081910007986 */ /* 0x0001e8000c101904 */
[----:B------:R0:W5:Y:S02]  /*0550*/  LDG.E R0, desc[UR4][R10.64] ;  /* 0x000000040a007981 */ /* 0x000164000c1e1900 */
.L_x_10:
[----:B-----5:R-:W-:-:S13]  /*0560*/  ISETP.GE.AND P0, PT, R0, 0x1, PT ;  /* 0x000000010000780c */ /* 0x020fda0003f06270 */
        /* <DEDUP_REMOVED lines=14> */
[----:B------:R-:W-:-:S07]  /*0650*/  MOV R25, R0 ;  /* 0x0000000000197202 */ /* 0x000fce0000000f00 */
.L_x_15:
[----:B------:R0:W-:Y:S04]  /*0660*/  STG.E desc[UR4][R16.64+0xc], R25 ;  /* 0x00000c1910007986 */ /* 0x0001e8000c101904 */
[----:B------:R0:W5:Y:S02]  /*0670*/  LDG.E R0, desc[UR4][R10.64] ;  /* 0x000000040a007981 */ /* 0x000164000c1e1900 */
.L_x_12:
        /* <DEDUP_REMOVED lines=16> */
.L_x_17:
[----:B------:R1:W-:Y:S04]  /*0780*/  STG.E desc[UR4][R16.64+0x10], R25 ;  /* 0x0000101910007986 */ /* 0x0003e8000c101904 */
[----:B------:R1:W5:Y:S02]  /*0790*/  LDG.E R0, desc[UR4][R10.64] ;  /* 0x000000040a007981 */ /* 0x000364000c1e1900 */
.L_x_14:
[----:B-----5:R-:W-:-:S13]  /*07a0*/  ISETP.GE.AND P0, PT, R0, 0x1, PT ;  /* 0x000000010000780c */ /* 0x020fda0003f06270 */
[----:B------:R-:W-:Y:S05]  /*07b0*/  @!P0 BRA `(.L_x_18) ;  /* 0x0000000000888947 */ /* 0x000fea0003800000 */
[----:B------:R-:W2:Y:S01]  /*07c0*/  LDG.E R3, desc[UR4][R18.64+0x14] ;  /* 0x0000140412037981 */ /* 0x000ea2000c1e1900 */
[----:B------:R-:W-:-:S04]  /*07d0*/  I2FP.F32.U32 R4, R0 ;  /* 0x0000000000047245 */ /* 0x000fc80000201000 */
[----:B------:R-:W0:Y:S02]  /*07e0*/  MUFU.RCP R0, R4 ;  /* 0x0000000400007308 */ /* 0x000e240000001000 */
[----:B01----:R-:W-:-:S04]  /*07f0*/  FFMA R25, -R4, R0, 1 ;  /* 0x3f80000004197423 */ /* 0x003fc80000000100 */
        /* <DEDUP_REMOVED lines=10> */
.L_x_19:
[----:B------:R1:W-:Y:S04]  /*08a0*/  STG.E desc[UR4][R16.64+0x14], R25 ;  /* 0x0000141910007986 */ /* 0x0003e8000c101904 */
[----:B------:R1:W5:Y:S02]  /*08b0*/  LDG.E R0, desc[UR4][R10.64] ;  /* 0x000000040a007981 */ /* 0x000364000c1e1900 */
.L_x_16:
        /* <DEDUP_REMOVED lines=16> */
.L_x_20:
[----:B------:R2:W-:Y:S04]  /*09c0*/  STG.E desc[UR4][R16.64+0x18], R25 ;  /* 0x0000181910007986 */ /* 0x0005e8000c101904 */
[----:B------:R2:W5:Y:S02]  /*09d0*/  LDG.E R0, desc[UR4][R10.64] ;  /* 0x000000040a007981 */ /* 0x000564000c1e1900 */
.L_x_18:
[----:B-----5:R-:W-:-:S13]  /*09e0*/  ISETP.GE.AND P0, PT, R0, 0x1, PT ;  /* 0x000000010000780c */ /* 0x020fda0003f06270 */
[----:B------:R-:W-:Y:S05]  /*09f0*/  @!P0 BRA `(.L_x_21) ;  /* 0x0000000000388947 */ /* 0x000fea0003800000 */
[----:B------:R-:W3:Y:S01]  /*0a00*/  LDG.E R3, desc[UR4][R18.64+0x1c] ;  /* 0x00001c0412037981 */ /* 0x000ee2000c1e1900 */
[----:B------:R-:W-:-:S04]  /*0a10*/  I2FP.F32.U32 R4, R0 ;  /* 0x0000000000047245 */ /* 0x000fc80000201000 */
[----:B------:R-:W0:Y:S02]  /*0a20*/  MUFU.RCP R0, R4 ;  /* 0x0000000400007308 */ /* 0x000e240000001000 */
[----:B012---:R-:W-:-:S04]  /*0a30*/  FFMA R25, -R4, R0, 1 ;  /* 0x3f80000004197423 */ /* 0x007fc80000000100 */
        /* <DEDUP_REMOVED lines=8> */
[----:B------:R-:W-:Y:S05]  /*0ac0*/  CALL.REL.NOINC `($__internal_0_$__cuda_sm3x_div_rn_noftz_f32_slowpath) ;  /* 0x0000000800cc7944 */ /* 0x000fea0003c00000 */
.L_x_22:
[----:B------:R3:W-:Y:S02]  /*0ad0*/  STG.E desc[UR4][R16.64+0x1c], R0 ;  /* 0x00001c0010007986 */ /* 0x0007e4000c101904 */
.L_x_21:
[----:B------:R-:W-:Y:S01]  /*0ae0*/  VIADD R6, R6, 0x8 ;  /* 0x0000000806067836 */ /* 0x000fe20000000000 */
[----:B------:R-:W-:-:S04]  /*0af0*/  IADD3 R5, PT, PT, R5, 0x8, RZ ;  /* 0x0000000805057810 */ /* 0x000fc80007ffe0ff */
[----:B------:R-:W-:-:S13]  /*0b00*/  ISETP.NE.AND P0, PT, R6, RZ, PT ;  /* 0x000000ff0600720c */ /* 0x000fda0003f05270 */
[----:B------:R-:W-:Y:S05]  /*0b10*/  @P0 BRA `(.L_x_23) ;  /* 0xfffffff400a40947 */ /* 0x000fea000383ffff */
[----:B------:R-:W-:-:S07]  /*0b20*/  IMAD.MOV.U32 R12, RZ, RZ, R22 ;  /* 0x000000ffff0c7224 */ /* 0x000fce00078e0016 */
.L_x_7:
[----:B------:R-:W-:-:S13]  /*0b30*/  ISETP.NE.AND P0, PT, R23, RZ, PT ;  /* 0x000000ff1700720c */ /* 0x000fda0003f05270 */
[----:B------:R-:W-:Y:S05]  /*0b40*/  @!P0 BRA `(.L_x_24) ;  /* 0x0000000800a48947 */ /* 0x000fea0003800000 */
[----:B------:R-:W-:-:S13]  /*0b50*/  ISETP.GE.U32.AND P0, PT, R9, 0x3, PT ;  /* 0x000000030900780c */ /* 0x000fda0003f06070 */
[----:B------:R-:W-:Y:S05]  /*0b60*/  @!P0 BRA `(.L_x_25) ;  /* 0x00000004005c8947 */ /* 0x000fea0003800000 */
[----:B0--3--:R-:W3:Y:S02]  /*0b70*/  LDG.E R0, desc[UR4][R10.64] ;  /* 0x000000040a007981 */ /* 0x009ee4000c1e1900 */
[----:B---3--:R-:W-:-:S13]  /*0b80*/  ISETP.GE.AND P0, PT, R0, 0x1, PT ;  /* 0x000000010000780c */ /* 0x008fda0003f06270 */
[----:B------:R-:W-:Y:S05]  /*0b90*/  @!P0 BRA `(.L_x_26) ;  /* 0x0000000000548947 */ /* 0x000fea0003800000 */
[----:B------:R-:W0:Y:S01]  /*0ba0*/  LDC.64 R2, c[0x0][0x398] ;  /* 0x0000e600ff027b82 */ /* 0x000e220000000a00 */
[----:B------:R-:W-:-:S04]  /*0bb0*/  IMAD.IADD R5, R7, 0x1, R12 ;  /* 0x0000000107057824 */ /* 0x000fc800078e020c */
[----:B0-----:R-:W-:-:S06]  /*0bc0*/  IMAD.WIDE.U32 R2, R5, 0x4, R2 ;  /* 0x0000000405027825 */ /* 0x001fcc00078e0002 */
        /* <DEDUP_REMOVED lines=10> */
[----:B------:R-:W-:Y:S02]  /*0c70*/  MOV R0, R6 ;  /* 0x0000000600007202 */ /* 0x000fe40000000f00 */
[----:B------:R-:W-:-:S07]  /*0c80*/  MOV R24, 0xca0 ;  /* 0x00000ca000187802 */ /* 0x000fce0000000f00 */
[----:B-12---:R-:W-:Y:S05]  /*0c90*/  CALL.REL.NOINC `($__internal_0_$__cuda_sm3x_div_rn_noftz_f32_slowpath) ;  /* 0x0000000800587944 */ /* 0x006fea0003c00000 */
[----:B------:R-:W-:-:S07]  /*0ca0*/  IMAD.MOV.U32 R13, RZ, RZ, R0 ;  /* 0x000000ffff0d7224 */ /* 0x000fce00078e0000 */
.L_x_27:
[----:B------:R-:W0:Y:S02]  /*0cb0*/  LDC.64 R2, c[0x0][0x3a0] ;  /* 0x0000e800ff027b82 */ /* 0x000e240000000a00 */
[----:B0-----:R-:W-:-:S05]  /*0cc0*/  IMAD.WIDE.U32 R2, R5, 0x4, R2 ;  /* 0x0000000405027825 */ /* 0x001fca00078e0002 */
[----:B------:R0:W-:Y:S04]  /*0cd0*/  STG.E desc[UR4][R2.64], R13 ;  /* 0x0000000d02007986 */ /* 0x0001e8000c101904 */
[----:B------:R0:W5:Y:S02]  /*0ce0*/  LDG.E R0, desc[UR4][R10.64] ;  /* 0x000000040a007981 */ /* 0x000164000c1e1900 */
.L_x_26:
[----:B------:R-:W1:Y:S01]  /*0cf0*/  LDCU.64 UR6, c[0x0][0x3a0] ;  /* 0x00007400ff0677ac */ /* 0x000e620008000a00 */
[----:B0-----:R-:W-:Y:S01]  /*0d00*/  IADD3 R2, P0, PT, R7, R12, RZ ;  /* 0x0000000c07027210 */ /* 0x001fe20007f1e0ff */
[----:B------:R-:W0:Y:S03]  /*0d10*/  LDCU.64 UR8, c[0x0][0x398] ;  /* 0x00007300ff0877ac */ /* 0x000e260008000a00 */
[----:B------:R-:W-:Y:S01]  /*0d20*/  SHF.L.U32 R14, R2, 0x2, RZ ;  /* 0x00000002020e7819 */ /* 0x000fe200000006ff */
[----:B------:R-:W-:Y:S01]  /*0d30*/  IMAD.X R3, RZ, RZ, RZ, P0 ;  /* 0x000000ffff037224 */ /* 0x000fe200000e06ff */
[----:B-----5:R-:W-:-:S04]  /*0d40*/  ISETP.GE.AND P0, PT, R0, 0x1, PT ;  /* 0x000000010000780c */ /* 0x020fc80003f06270 */
[----:B------:R-:W-:Y:S02]  /*0d50*/  SHF.L.U64.HI R2, R2, 0x2, R3 ;  /* 0x0000000202027819 */ /* 0x000fe40000010203 */
[C---:B-12---:R-:W-:Y:S02]  /*0d60*/  IADD3 R16, P1, PT, R14.reuse, UR6, RZ ;  /* 0x000000060e107c10 */ /* 0x046fe4000ff3e0ff */
[----:B0-----:R-:W-:Y:S02]  /*0d70*/  IADD3 R14, P3, PT, R14, UR8, RZ ;  /* 0x000000080e0e7c10 */ /* 0x001fe4000ff7e0ff */
[C---:B------:R-:W-:Y:S02]  /*0d80*/  IADD3.X R17, PT, PT, R2.reuse, UR7, RZ, P1, !PT ;  /* 0x0000000702117c10 */ /* 0x040fe40008ffe4ff */
[----:B------:R-:W-:Y:S01]  /*0d90*/  IADD3.X R15, PT, PT, R2, UR9, RZ, P3, !PT ;  /* 0x00000009020f7c10 */ /* 0x000fe20009ffe4ff */
[----:B------:R-:W-:Y:S08]  /*0da0*/  @!P0 BRA `(.L_x_28) ;  /* 0x0000000000888947 */ /* 0x000ff00003800000 */
        /* <DEDUP_REMOVED lines=14> */
.L_x_29:
        /* <DEDUP_REMOVED lines=18> */
.L_x_30:
[----:B------:R0:W-:Y:S04]  /*0fb0*/  STG.E desc[UR4][R16.64+0x8], R5 ;  /* 0x0000080510007986 */ /* 0x0001e8000c101904 */
[----:B------:R0:W5:Y:S02]  /*0fc0*/  LDG.E R0, desc[UR4][R10.64] ;  /* 0x000000040a007981 */ /* 0x000164000c1e1900 */
.L_x_28:
        /* <DEDUP_REMOVED lines=15> */
.L_x_32:
[----:B------:R1:W-:Y:S02]  /*10c0*/  STG.E desc[UR4][R16.64+0xc], R0 ;  /* 0x00000c0010007986 */ /* 0x0003e4000c101904 */
.L_x_31:
[----:B------:R-:W-:-:S07]  /*10d0*/  IADD3 R12, PT, PT, R12, 0x4, RZ ;  /* 0x000000040c0c7810 */ /* 0x000fce0007ffe0ff */
.L_x_25:
[----:B------:R-:W-:-:S13]  /*10e0*/  ISETP.NE.AND P0, PT, R21, RZ, PT ;  /* 0x000000ff1500720c */ /* 0x000fda0003f05270 */
[----:B------:R-:W-:Y:S05]  /*10f0*/  @!P0 BRA `(.L_x_24) ;  /* 0x0000000400388947 */ /* 0x000fea0003800000 */
[----:B------:R-:W-:-:S13]  /*1100*/  ISETP.NE.AND P0, PT, R21, 0x1, PT ;  /* 0x000000011500780c */ /* 0x000fda0003f05270 */
[----:B------:R-:W-:Y:S05]  /*1110*/  @!P0 BRA `(.L_x_33) ;  /* 0x0000000000cc8947 */ /* 0x000fea0003800000 */
[----:B01-3--:R-:W3:Y:S02]  /*1120*/  LDG.E R0, desc[UR4][R10.64] ;  /* 0x000000040a007981 */ /* 0x00bee4000c1e1900 */
        /* <DEDUP_REMOVED lines=17> */
[----:B--2---:R-:W-:Y:S05]  /*1240*/  CALL.REL.NOINC `($__internal_0_$__cuda_sm3x_div_rn_noftz_f32_slowpath) ;  /* 0x0000000000ec7944 */ /* 0x004fea0003c00000 */
[----:B------:R-:W-:-:S07]  /*1250*/  IMAD.MOV.U32 R13, RZ, RZ, R0 ;  /* 0x000000ffff0d7224 */ /* 0x000fce00078e0000 */
.L_x_35:
[----:B------:R-:W0:Y:S02]  /*1260*/  LDC.64 R2, c[0x0][0x3a0] ;  /* 0x0000e800ff027b82 */ /* 0x000e240000000a00 */
[----:B0-----:R-:W-:-:S05]  /*1270*/  IMAD.WIDE.U32 R2, R5, 0x4, R2 ;  /* 0x0000000405027825 */ /* 0x001fca00078e0002 */
[----:B------:R0:W-:Y:S04]  /*1280*/  STG.E desc[UR4][R2.64], R13 ;  /* 0x0000000d02007986 */ /* 0x0001e8000c101904 */
[----:B------:R0:W5:Y:S02]  /*1290*/  LDG.E R0, desc[UR4][R10.64] ;  /* 0x000000040a007981 */ /* 0x000164000c1e1900 */
.L_x_34:
[----:B-----5:R-:W-:-:S13]  /*12a0*/  ISETP.GE.AND P0, PT, R0, 0x1, PT ;  /* 0x000000010000780c */ /* 0x020fda0003f06270 */
[----:B------:R-:W-:Y:S05]  /*12b0*/  @!P0 BRA `(.L_x_36) ;  /* 0x0000000000608947 */ /* 0x000fea0003800000 */
[----:B------:R-:W1:Y:S01]  /*12c0*/  LDCU.64 UR6, c[0x0][0x398] ;  /* 0x00007300ff0677ac */ /* 0x000e620008000a00 */
[----:B------:R-:W-:-:S04]  /*12d0*/  IADD3 R5, P0, PT, R7, R12, RZ ;  /* 0x0000000c07057210 */ /* 0x000fc80007f1e0ff */
[----:B0-----:R-:W-:Y:S01]  /*12e0*/  IADD3.X R2, PT, PT, RZ, RZ, RZ, P0, !PT ;  /* 0x000000ffff027210 */ /* 0x001fe200007fe4ff */
[----:B------:R-:W-:-:S03]  /*12f0*/  IMAD.SHL.U32 R6, R5, 0x4, RZ ;  /* 0x0000000405067824 */ /* 0x000fc600078e00ff */
[----:B------:R-:W-:Y:S02]  /*1300*/  SHF.L.U64.HI R5, R5, 0x2, R2 ;  /* 0x0000000205057819 */ /* 0x000fe40000010202 */
[----:B-1----:R-:W-:-:S04]  /*1310*/  IADD3 R2, P0, PT, R6, UR6, RZ ;  /* 0x0000000606027c10 */ /* 0x002fc8000ff1e0ff */
[----:B------:R-:W-:-:S06]  /*1320*/  IADD3.X R3, PT, PT, R5, UR7, RZ, P0, !PT ;  /* 0x0000000705037c10 */ /* 0x000fcc00087fe4ff */
        /* <DEDUP_REMOVED lines=13> */
.L_x_37:
[----:B------:R-:W0:Y:S02]  /*1400*/  LDCU.64 UR6, c[0x0][0x3a0] ;  /* 0x00007400ff0677ac */ /* 0x000e240008000a00 */
[----:B0-----:R-:W-:-:S04]  /*1410*/  IADD3 R2, P0, PT, R6, UR6, RZ ;  /* 0x0000000606027c10 */ /* 0x001fc8000ff1e0ff */
[----:B------:R-:W-:-:S05]  /*1420*/  IADD3.X R3, PT, PT, R5, UR7, RZ, P0, !PT ;  /* 0x0000000705037c10 */ /* 0x000fca00087fe4ff */
[----:B------:R1:W-:Y:S04]  /*1430*/  STG.E desc[UR4][R2.64+0x4], R0 ;  /* 0x0000040002007986 */ /* 0x0003e8000c101904 */
.L_x_36:
[----:B------:R-:W-:-:S07]  /*1440*/  VIADD R12, R12, 0x2 ;  /* 0x000000020c0c7836 */ /* 0x000fce0000000000 */
.L_x_33:
[----:B------:R-:W4:Y:S02]  /*1450*/  LDCU UR6, c[0x0][0x388] ;  /* 0x00007100ff0677ac */ /* 0x000f240008000800 */
[----:B----4-:R-:W-:-:S09]  /*1460*/  ULOP3.LUT UP0, URZ, UR6, 0x1, URZ, 0xc0, !UPT ;  /* 0x0000000106ff7892 */ /* 0x010fd2000f80c0ff */
[----:B------:R-:W-:Y:S05]  /*1470*/  BRA.U !UP0, `(.L_x_24) ;  /* 0x0000000108587547 */ /* 0x000fea000b800000 */
[----:B012---:R-:W2:Y:S02]  /*1480*/  LDG.E R10, desc[UR4][R10.64] ;  /* 0x000000040a0a7981 */ /* 0x007ea4000c1e1900 */
[----:B--2---:R-:W-:-:S13]  /*1490*/  ISETP.GE.AND P0, PT, R10, 0x1, PT ;  /* 0x000000010a00780c */ /* 0x004fda0003f06270 */
[----:B------:R-:W-:Y:S05]  /*14a0*/  @!P0 BRA `(.L_x_24) ;  /* 0x00000000004c8947 */ /* 0x000fea0003800000 */
[----:B------:R-:W0:Y:S01]  /*14b0*/  LDC.64 R2, c[0x0][0x398] ;  /* 0x0000e600ff027b82 */ /* 0x000e220000000a00 */
[----:B------:R-:W-:-:S05]  /*14c0*/  IADD3 R7, PT, PT, R7, R12, RZ ;  /* 0x0000000c07077210 */ /* 0x000fca0007ffe0ff */
[----:B0-----:R-:W-:-:S06]  /*14d0*/  IMAD.WIDE.U32 R2, R7, 0x4, R2 ;  /* 0x0000000407027825 */ /* 0x001fcc00078e0002 */
[----:B------:R-:W2:Y:S01]  /*14e0*/  LDG.E R3, desc[UR4][R2.64] ;  /* 0x0000000402037981 */ /* 0x000ea2000c1e1900 */
[----:B------:R-:W-:-:S04]  /*14f0*/  I2FP.F32.U32 R10, R10 ;  /* 0x0000000a000a7245 */ /* 0x000fc80000201000 */
[----:B---3--:R-:W0:Y:S02]  /*1500*/  MUFU.RCP R0, R10 ;  /* 0x0000000a00007308 */ /* 0x008e240000001000 */
        /* <DEDUP_REMOVED lines=10> */
.L_x_38:
[----:B------:R-:W0:Y:S02]  /*15b0*/  LDC.64 R2, c[0x0][0x3a0] ;  /* 0x0000e800ff027b82 */ /* 0x000e240000000a00 */
[----:B0-----:R-:W-:-:S05]  /*15c0*/  IMAD.WIDE.U32 R2, R7, 0x4, R2 ;  /* 0x0000000407027825 */ /* 0x001fca00078e0002 */
[----:B------:R4:W-:Y:S02]  /*15d0*/  STG.E desc[UR4][R2.64], R0 ;  /* 0x0000000002007986 */ /* 0x0009e4000c101904 */
.L_x_24:
[----:B------:R-:W-:Y:S05]  /*15e0*/  @P2 BRA `(.L_x_39) ;  /* 0xffffffe800b82947 */ /* 0x000fea000383ffff */
[----:B0-----:R-:W-:Y:S05]  /*15f0*/  EXIT ;  /* 0x000000000000794d */ /* 0x001fea0003800000 */
        .weak           $__internal_0_$__cuda_sm3x_div_rn_noftz_f32_slowpath
        .type           $__internal_0_$__cuda_sm3x_div_rn_noftz_f32_slowpath,@function
        .size           $__internal_0_$__cuda_sm3x_div_rn_noftz_f32_slowpath,(.L_x_248 - $__internal_0_$__cuda_sm3x_div_rn_noftz_f32_slowpath)
$__internal_0_$__cuda_sm3x_div_rn_noftz_f32_slowpath:
[----:B------:R-:W-:Y:S02]  /*1600*/  SHF.R.U32.HI R4, RZ, 0x17, R0 ;  /* 0x00000017ff047819 */ /* 0x000fe40000011600 */
[----:B------:R-:W-:Y:S02]  /*1610*/  SHF.R.U32.HI R26, RZ, 0x17, R3 ;  /* 0x00000017ff1a7819 */ /* 0x000fe40000011603 */
[----:B------:R-:W-:Y:S02]  /*1620*/  LOP3.LUT R4, R4, 0xff, RZ, 0xc0, !PT ;  /* 0x000000ff04047812 */ /* 0x000fe400078ec0ff */
[----:B------:R-:W-:Y:S02]  /*1630*/  LOP3.LUT R26, R26, 0xff, RZ, 0xc0, !PT ;  /* 0x000000ff1a1a7812 */ /* 0x000fe400078ec0ff */
[----:B------:R-:W-:-:S03]  /*1640*/  IADD3 R25, PT, PT, R4, -0x1, RZ ;  /* 0xffffffff04197810 */ /* 0x000fc60007ffe0ff */
[----:B------:R-:W-:Y:S01]  /*1650*/  VIADD R27, R26, 0xffffffff ;  /* 0xffffffff1a1b7836 */ /* 0x000fe20000000000 */
[----:B------:R-:W-:-:S04]  /*1660*/  ISETP.GT.U32.AND P0, PT, R25, 0xfd, PT ;  /* 0x000000fd1900780c */ /* 0x000fc80003f04070 */
[----:B------:R-:W-:-:S13]  /*1670*/  ISETP.GT.U32.OR P0, PT, R27, 0xfd, P0 ;  /* 0x000000fd1b00780c */ /* 0x000fda0000704470 */
[----:B------:R-:W-:Y:S01]  /*1680*/  @!P0 MOV R2, RZ ;  /* 0x000000ff00028202 */ /* 0x000fe20000000f00 */
[----:B------:R-:W-:Y:S06]  /*1690*/  @!P0 BRA `(.L_x_40) ;  /* 0x00000000005c8947 */ /* 0x000fec0003800000 */
[----:B------:R-:W-:Y:S02]  /*16a0*/  FSETP.GTU.FTZ.AND P0, PT, |R3|, +INF , PT ;  /* 0x7f8000000300780b */ /* 0x000fe40003f1c200 */
[----:B------:R-:W-:-:S04]  /*16b0*/  FSETP.GTU.FTZ.AND P1, PT, |R0|, +INF , PT ;  /* 0x7f8000000000780b */ /* 0x000fc80003f3c200 */
[----:B------:R-:W-:-:S13]  /*16c0*/  PLOP3.LUT P0, PT, P0, P1, PT, 0xf8, 0x8f ;  /* 0x00000000008f781c */ /* 0x000fda0000703f70 */
[----:B------:R-:W-:Y:S05]  /*16d0*/  @P0 BRA `(.L_x_41) ;  /* 0x0000000400480947 */ /* 0x000fea0003800000 */
[----:B------:R-:W-:-:S13]  /*16e0*/  LOP3.LUT P0, RZ, R0, 0x7fffffff, R3, 0xc8, !PT ;  /* 0x7fffffff00ff7812 */ /* 0x000fda000780c803 */
[----:B------:R-:W-:Y:S05]  /*16f0*/  @!P0 BRA `(.L_x_42) ;  /* 0x0000000400388947 */ /* 0x000fea0003800000 */
[C---:B------:R-:W-:Y:S02]  /*1700*/  FSETP.NEU.FTZ.AND P3, PT, |R3|.reuse, +INF , PT ;  /* 0x7f8000000300780b */ /* 0x040fe40003f7d200 */
[----:B------:R-:W-:Y:S02]  /*1710*/  FSETP.NEU.FTZ.AND P1, PT, |R0|, +INF , PT ;  /* 0x7f8000000000780b */ /* 0x000fe40003f3d200 */
[----:B------:R-:W-:-:S11]  /*1720*/  FSETP.NEU.FTZ.AND P0, PT, |R3|, +INF , PT ;  /* 0x7f8000000300780b */ /* 0x000fd60003f1d200 */
[----:B------:R-:W-:Y:S05]  /*1730*/  @!P1 BRA !P3, `(.L_x_42) ;  /* 0x0000000400289947 */ /* 0x000fea0005800000 */
[----:B------:R-:W-:-:S04]  /*1740*/  LOP3.LUT P3, RZ, R3, 0x7fffffff, RZ, 0xc0, !PT ;  /* 0x7fffffff03ff7812 */ /* 0x000fc8000786c0ff */
[----:B------:R-:W-:-:S13]  /*1750*/  PLOP3.LUT P1, PT, P1, P3, PT, 0x2f, 0xf2 ;  /* 0x0000000000f2781c */ /* 0x000fda0000f26577 */
[----:B------:R-:W-:Y:S05]  /*1760*/  @P1 BRA `(.L_x_43) ;  /* 0x0000000400141947 */ /* 0x000fea0003800000 */
[----:B------:R-:W-:-:S04]  /*1770*/  LOP3.LUT P1, RZ, R0, 0x7fffffff, RZ, 0xc0, !PT ;  /* 0x7fffffff00ff7812 */ /* 0x000fc8000782c0ff */
[----:B------:R-:W-:-:S13]  /*1780*/  PLOP3.LUT P0, PT, P0, P1, PT, 0x2f, 0xf2 ;  /* 0x0000000000f2781c */ /* 0x000fda0000702577 */
[----:B------:R-:W-:Y:S05]  /*1790*/  @P0 BRA `(.L_x_44) ;  /* 0x0000000000fc0947 */ /* 0x000fea0003800000 */
[----:B------:R-:W-:Y:S02]  /*17a0*/  ISETP.GE.AND P0, PT, R27, RZ, PT ;  /* 0x000000ff1b00720c */ /* 0x000fe40003f06270 */
[----:B------:R-:W-:-:S11]  /*17b0*/  ISETP.GE.AND P1, PT, R25, RZ, PT ;  /* 0x000000ff1900720c */ /* 0x000fd60003f26270 */
[----:B------:R-:W-:Y:S01]  /*17c0*/  @P0 IMAD.MOV.U32 R2, RZ, RZ, RZ ;  /* 0x000000ffff020224 */ /* 0x000fe200078e00ff */
[----:B------:R-:W-:Y:S01]  /*17d0*/  @!P0 MOV R2, 0xffffffc0 ;  /* 0xffffffc000028802 */ /* 0x000fe20000000f00 */
[----:B------:R-:W-:Y:S01]  /*17e0*/  @!P0 FFMA R3, R3, 1.84467440737095516160e+19, RZ ;  /* 0x5f80000003038823 */ /* 0x000fe200000000ff */
[----:B------:R-:W-:-:S03]  /*17f0*/  @!P1 FFMA R0, R0, 1.84467440737095516160e+19, RZ ;  /* 0x5f80000000009823 */ /* 0x000fc600000000ff */
[----:B------:R-:W-:-:S07]  /*1800*/  @!P1 VIADD R2, R2, 0x40 ;  /* 0x0000004002029836 */ /* 0x000fce0000000000 */
.L_x_40:
[----:B------:R-:W-:Y:S01]  /*1810*/  LEA R25, R4, 0xc0800000, 0x17 ;  /* 0xc080000004197811 */ /* 0x000fe200078eb8ff */
[----:B------:R-:W-:-:S03]  /*1820*/  VIADD R26, R26, 0xffffff81 ;  /* 0xffffff811a1a7836 */ /* 0x000fc60000000000 */
[----:B------:R-:W-:Y:S02]  /*1830*/  IADD3 R28, PT, PT, -R25, R0, RZ ;  /* 0x00000000191c7210 */ /* 0x000fe40007ffe1ff */
[----:B------:R-:W-:Y:S02]  /*1840*/  IADD3 R27, PT, PT, R26, 0x7f, -R4 ;  /* 0x0000007f1a1b7810 */ /* 0x000fe40007ffe804 */
[----:B------:R0:W1:Y:S02]  /*1850*/  MUFU.RCP R25, R28 ;  /* 0x0000001c00197308 */ /* 0x0000640000001000 */
[----:B0-----:R-:W-:-:S04]  /*1860*/  FADD.FTZ R28, -R28, -RZ ;  /* 0x800000ff1c1c7221 */ /* 0x001fc80000010100 */
[----:B-1----:R-:W-:-:S04]  /*1870*/  FFMA R0, R25, R28, 1 ;  /* 0x3f80000019007423 */ /* 0x002fc8000000001c */
[----:B------:R-:W-:Y:S01]  /*1880*/  FFMA R0, R25, R0, R25 ;  /* 0x0000000019007223 */ /* 0x000fe20000000019 */
[----:B------:R-:W-:Y:S01]  /*1890*/  IMAD R25, R26, -0x800000, R3 ;  /* 0xff8000001a197824 */ /* 0x000fe200078e0203 */
[----:B------:R-:W-:-:S03]  /*18a0*/  IADD3 R26, PT, PT, R27, R2, RZ ;  /* 0x000000021b1a7210 */ /* 0x000fc60007ffe0ff */
[----:B------:R-:W-:-:S04]  /*18b0*/  FFMA R29, R25, R0, RZ ;  /* 0x00000000191d7223 */ /* 0x000fc800000000ff */
[----:B------:R-:W-:-:S04]  /*18c0*/  FFMA R3, R28, R29, R25 ;  /* 0x0000001d1c037223 */ /* 0x000fc80000000019 */
[----:B------:R-:W-:-:S04]  /*18d0*/  FFMA R3, R0, R3, R29 ;  /* 0x0000000300037223 */ /* 0x000fc8000000001d */
[----:B------:R-:W-:-:S04]  /*18e0*/  FFMA R4, R28, R3, R25 ;  /* 0x000000031c047223 */ /* 0x000fc80000000019 */
[----:B------:R-:W-:-:S05]  /*18f0*/  FFMA R25, R0, R4, R3 ;  /* 0x0000000400197223 */ /* 0x000fca0000000003 */
[----:B------:R-:W-:-:S04]  /*1900*/  SHF.R.U32.HI R27, RZ, 0x17, R25 ;  /* 0x00000017ff1b7819 */ /* 0x000fc80000011619 */
[----:B------:R-:W-:-:S05]  /*1910*/  LOP3.LUT R27, R27, 0xff, RZ, 0xc0, !PT ;  /* 0x000000ff1b1b7812 */ /* 0x000fca00078ec0ff */
[----:B------:R-:W-:-:S05]  /*1920*/  IMAD.IADD R2, R27, 0x1, R26 ;  /* 0x000000011b027824 */ /* 0x000fca00078e021a */
[----:B------:R-:W-:-:S04]  /*1930*/  IADD3 R27, PT, PT, R2, -0x1, RZ ;  /* 0xffffffff021b7810 */ /* 0x000fc80007ffe0ff */
[----:B------:R-:W-:-:S13]  /*1940*/  ISETP.GE.U32.AND P0, PT, R27, 0xfe, PT ;  /* 0x000000fe1b00780c */ /* 0x000fda0003f06070 */
[----:B------:R-:W-:Y:S05]  /*1950*/  @!P0 BRA `(.L_x_45) ;  /* 0x0000000000808947 */ /* 0x000fea0003800000 */
[----:B------:R-:W-:-:S13]  /*1960*/  ISETP.GT.AND P0, PT, R2, 0xfe, PT ;  /* 0x000000fe0200780c */ /* 0x000fda0003f04270 */
[----:B------:R-:W-:Y:S05]  /*1970*/  @P0 BRA `(.L_x_46) ;  /* 0x00000000006c0947 */ /* 0x000fea0003800000 */
[----:B------:R-:W-:-:S13]  /*1980*/  ISETP.GE.AND P0, PT, R2, 0x1, PT ;  /* 0x000000010200780c */ /* 0x000fda0003f06270 */
[----:B------:R-:W-:Y:S05]  /*1990*/  @P0 BRA `(.L_x_47) ;  /* 0x0000000000740947 */ /* 0x000fea0003800000 */
[----:B------:R-:W-:Y:S02]  /*19a0*/  ISETP.GE.AND P0, PT, R2, -0x18, PT ;  /* 0xffffffe80200780c */ /* 0x000fe40003f06270 */
[----:B------:R-:W-:-:S11]  /*19b0*/  LOP3.LUT R25, R25, 0x80000000, RZ, 0xc0, !PT ;  /* 0x8000000019197812 */ /* 0x000fd600078ec0ff */
[----:B------:R-:W-:Y:S05]  /*19c0*/  @!P0 BRA `(.L_x_47) ;  /* 0x0000000000688947 */ /* 0x000fea0003800000 */
[CCC-:B------:R-:W-:Y:S01]  /*19d0*/  FFMA.RZ R26, R0.reuse, R4.reuse, R3.reuse ;  /* 0x00000004001a7223 */ /* 0x1c0fe2000000c003 */
[CCC-:B------:R-:W-:Y:S01]  /*19e0*/  FFMA.RP R27, R0.reuse, R4.reuse, R3.reuse ;  /* 0x00000004001b7223 */ /* 0x1c0fe20000008003 */
[----:B------:R-:W-:Y:S01]  /*19f0*/  FFMA.RM R0, R0, R4, R3 ;  /* 0x0000000400007223 */ /* 0x000fe20000004003 */
[C---:B------:R-:W-:Y:S01]  /*1a00*/  VIADD R3, R2.reuse, 0x20 ;  /* 0x0000002002037836 */ /* 0x040fe20000000000 */
[----:B------:R-:W-:Y:S02]  /*1a10*/  ISETP.NE.AND P3, PT, R2, RZ, PT ;  /* 0x000000ff0200720c */ /* 0x000fe40003f65270 */
[----:B------:R-:W-:Y:S02]  /*1a20*/  LOP3.LUT R4, R26, 0x7fffff, RZ, 0xc0, !PT ;  /* 0x007fffff1a047812 */ /* 0x000fe400078ec0ff */
[----:B------:R-:W-:Y:S02]  /*1a30*/  ISETP.NE.AND P1, PT, R2, RZ, PT ;  /* 0x000000ff0200720c */ /* 0x000fe40003f25270 */
[----:B------:R-:W-:-:S02]  /*1a40*/  LOP3.LUT R4, R4, 0x800000, RZ, 0xfc, !PT ;  /* 0x0080000004047812 */ /* 0x000fc400078efcff */
[----:B------:R-:W-:Y:S02]  /*1a50*/  IADD3 R2, PT, PT, -R2, RZ, RZ ;  /* 0x000000ff02027210 */ /* 0x000fe40007ffe1ff */
[----:B------:R-:W-:Y:S02]  /*1a60*/  SHF.L.U32 R3, R4, R3, RZ ;  /* 0x0000000304037219 */ /* 0x000fe400000006ff */
[----:B------:R-:W-:Y:S02]  /*1a70*/  FSETP.NEU.FTZ.AND P0, PT, R27, R0, PT ;  /* 0x000000001b00720b */ /* 0x000fe40003f1d000 */
[----:B------:R-:W-:Y:S02]  /*1a80*/  SEL R27, R2, RZ, P3 ;  /* 0x000000ff021b7207 */ /* 0x000fe40001800000 */
[----:B------:R-:W-:Y:S02]  /*1a90*/  ISETP.NE.AND P1, PT, R3, RZ, P1 ;  /* 0x000000ff0300720c */ /* 0x000fe40000f25270 */
[----:B------:R-:W-:-:S02]  /*1aa0*/  SHF.R.U32.HI R3, RZ, R27, R4 ;  /* 0x0000001bff037219 */ /* 0x000fc40000011604 */
[----:B------:R-:W-:Y:S02]  /*1ab0*/  PLOP3.LUT P0, PT, P0, P1, PT, 0xf8, 0x8f ;  /* 0x00000000008f781c */ /* 0x000fe40000703f70 */
[----:B------:R-:W-:Y:S02]  /*1ac0*/  SHF.R.U32.HI R2, RZ, 0x1, R3 ;  /* 0x00000001ff027819 */ /* 0x000fe40000011603 */
[----:B------:R-:W-:-:S04]  /*1ad0*/  SEL R27, RZ, 0x1, !P0 ;  /* 0x00000001ff1b7807 */ /* 0x000fc80004000000 */
[----:B------:R-:W-:-:S04]  /*1ae0*/  LOP3.LUT R0, R27, 0x1, R2, 0xf8, !PT ;  /* 0x000000011b007812 */ /* 0x000fc800078ef802 */
[----:B------:R-:W-:-:S05]  /*1af0*/  LOP3.LUT R3, R0, R3, RZ, 0xc0, !PT ;  /* 0x0000000300037212 */ /* 0x000fca00078ec0ff */
[----:B------:R-:W-:-:S05]  /*1b00*/  IMAD.IADD R2, R2, 0x1, R3 ;  /* 0x0000000102027824 */ /* 0x000fca00078e0203 */
[----:B------:R-:W-:Y:S01]  /*1b10*/  LOP3.LUT R25, R2, R25, RZ, 0xfc, !PT ;  /* 0x0000001902197212 */ /* 0x000fe200078efcff */
[----:B------:R-:W-:Y:S06]  /*1b20*/  BRA `(.L_x_47) ;  /* 0x0000000000107947 */ /* 0x000fec0003800000 */
.L_x_46:
[----:B------:R-:W-:-:S04]  /*1b30*/  LOP3.LUT R25, R25, 0x80000000, RZ, 0xc0, !PT ;  /* 0x8000000019197812 */ /* 0x000fc800078ec0ff */
[----:B------:R-:W-:Y:S01]  /*1b40*/  LOP3.LUT R25, R25, 0x7f800000, RZ, 0xfc, !PT ;  /* 0x7f80000019197812 */ /* 0x000fe200078efcff */
[----:B------:R-:W-:Y:S06]  /*1b50*/  BRA `(.L_x_47) ;  /* 0x0000000000047947 */ /* 0x000fec0003800000 */
.L_x_45:
[----:B------:R-:W-:-:S07]  /*1b60*/  LEA R25, R26, R25, 0x17 ;  /* 0x000000191a197211 */ /* 0x000fce00078eb8ff */
.L_x_47:
[----:B------:R-:W-:Y:S01]  /*1b70*/  IMAD.MOV.U32 R0, RZ, RZ, R25 ;  /* 0x000000ffff007224 */ /* 0x000fe200078e0019 */
[----:B------:R-:W-:Y:S06]  /*1b80*/  BRA `(.L_x_48) ;  /* 0x0000000000207947 */ /* 0x000fec0003800000 */
.L_x_44:
[----:B------:R-:W-:-:S04]  /*1b90*/  LOP3.LUT R0, R0, 0x80000000, R3, 0x48, !PT ;  /* 0x8000000000007812 */ /* 0x000fc800078e4803 */
[----:B------:R-:W-:Y:S01]  /*1ba0*/  LOP3.LUT R0, R0, 0x7f800000, RZ, 0xfc, !PT ;  /* 0x7f80000000007812 */ /* 0x000fe200078efcff */
[----:B------:R-:W-:Y:S06]  /*1bb0*/  BRA `(.L_x_48) ;  /* 0x0000000000147947 */ /* 0x000fec0003800000 */
.L_x_43:
[----:B------:R-:W-:Y:S01]  /*1bc0*/  LOP3.LUT R0, R0, 0x80000000, R3, 0x48, !PT ;  /* 0x8000000000007812 */ /* 0x000fe200078e4803 */
[----:B------:R-:W-:Y:S06]  /*1bd0*/  BRA `(.L_x_48) ;  /* 0x00000000000c7947 */ /* 0x000fec0003800000 */
.L_x_42:
[----:B------:R-:W0:Y:S01]  /*1be0*/  MUFU.RSQ R0, -QNAN ;  /* 0xffc0000000007908 */ /* 0x000e220000001400 */
[----:B------:R-:W-:Y:S05]  /*1bf0*/  BRA `(.L_x_48) ;  /* 0x0000000000047947 */ /* 0x000fea0003800000 */
.L_x_41:
[----:B------:R-:W-:-:S07]  /*1c00*/  FADD.FTZ R0, R3, R0 ;  /* 0x0000000003007221 */ /* 0x000fce0000010000 */
.L_x_48:
[----:B------:R-:W-:-:S04]  /*1c10*/  HFMA2 R25, -RZ, RZ, 0, 0 ;  /* 0x00000000ff197431 */ /* 0x000fc800000001ff */
[----:B0-----:R-:W-:Y:S05]  /*1c20*/  RET.REL.NODEC R24 `(_ZN6kmeans15reset_centroidsEiiiPiPfS1_S0_) ;  /* 0xffffffe018f47950 */ /* 0x001fea0003c3ffff */
.L_x_49:
        /* <DEDUP_REMOVED lines=13> */
.L_x_248:


//--------------------- .text._ZN6kmeans17compute_centroidsEiiiPfS0_PjS0_Pi --------------------------
	.section	.text._ZN6kmeans17compute_centroidsEiiiPfS0_PjS0_Pi,"ax",@progbits
	.align	128
        .global         _ZN6kmeans17compute_centroidsEiiiPfS0_PjS0_Pi
        .type           _ZN6kmeans17compute_centroidsEiiiPfS0_PjS0_Pi,@function
        .size           _ZN6kmeans17compute_centroidsEiiiPfS0_PjS0_Pi,(.L_x_251 - _ZN6kmeans17compute_centroidsEiiiPfS0_PjS0_Pi)
        .other          _ZN6kmeans17compute_centroidsEiiiPfS0_PjS0_Pi,@"STO_CUDA_ENTRY STV_DEFAULT"
_ZN6kmeans17compute_centroidsEiiiPfS0_PjS0_Pi:
.text._ZN6kmeans17compute_centroidsEiiiPfS0_PjS0_Pi:
[----:B------:R-:W0:Y:S01]  /*0000*/  LDC R1, c[0x0][0x37c] ;  /* 0x0000df00ff017b82 */ /* 0x000e220000000800 */
[----:B------:R-:W1:Y:S01]  /*0010*/  S2R R0, SR_TID.Y ;  /* 0x0000000000007919 */ /* 0x000e620000002200 */
[----:B------:R-:W2:Y:S01]  /*0020*/  LDCU UR4, c[0x0][0x388] ;  /* 0x00007100ff0477ac */ /* 0x000ea20008000800 */
[----:B0-----:R-:W-:Y:S01]  /*0030*/  IADD3 R1, PT, PT, R1, -0x200, RZ ;  /* 0xfffffe0001017810 */ /* 0x001fe20007ffe0ff */
[----:B------:R-:W0:Y:S01]  /*0040*/  S2R R3, SR_CTAID.X ;  /* 0x0000000000037919 */ /* 0x000e220000002500 */
[----:B------:R-:W3:Y:S01]  /*0050*/  LDCU UR5, c[0x0][0x380] ;  /* 0x00007000ff0577ac */ /* 0x000ee20008000800 */
[----:B------:R-:W4:Y:S01]  /*0060*/  S2R R10, SR_TID.X ;  /* 0x00000000000a7919 */ /* 0x000f220000002100 */
[----:B------:R-:W4:Y:S01]  /*0070*/  S2R R5, SR_TID.Z ;  /* 0x0000000000057919 */ /* 0x000f220000002300 */
[----:B------:R-:W5:Y:S01]  /*0080*/  S2R R2, SR_CTAID.Y ;  /* 0x0000000000027919 */ /* 0x000f620000002600 */
[----:B-1----:R-:W-:-:S04]  /*0090*/  IMAD R0, R0, 0xfa0, RZ ;  /* 0x00000fa000007824 */ /* 0x002fc800078e02ff */
[----:B0-----:R-:W-:Y:S01]  /*00a0*/  IMAD R12, R3, 0x1f400, R0 ;  /* 0x0001f400030c7824 */ /* 0x001fe200078e0200 */
[----:B----4-:R-:W-:-:S03]  /*00b0*/  LEA R11, R5, R10, 0x5 ;  /* 0x0000000a050b7211 */ /* 0x010fc600078e28ff */
[----:B-----5:R-:W-:Y:S01]  /*00c0*/  IMAD R12, R2, 0x7d000, R12 ;  /* 0x0007d000020c7824 */ /* 0x020fe200078e020c */
[----:B--2---:R-:W-:-:S04]  /*00d0*/  ISETP.GE.AND P0, PT, R11, UR4, PT ;  /* 0x000000040b007c0c */ /* 0x004fc8000bf06270 */
[----:B---3--:R-:W-:-:S13]  /*00e0*/  ISETP.GE.OR P0, PT, R12, UR5, P0 ;  /* 0x000000050c007c0c */ /* 0x008fda0008706670 */
[----:B------:R-:W-:Y:S05]  /*00f0*/  @P0 EXIT ;  /* 0x000000000000094d */ /* 0x000fea0003800000 */
[----:B------:R-:W-:Y:S01]  /*0100*/  IMAD R3, R2, 0x4, R3 ;  /* 0x0000000402037824 */ /* 0x000fe200078e0203 */
[----:B------:R-:W-:Y:S01]  /*0110*/  MOV R14, R12 ;  /* 0x0000000c000e7202 */ /* 0x000fe20000000f00 */
[----:B------:R-:W0:Y:S01]  /*0120*/  S2R R2, SR_CTAID.Z ;  /* 0x0000000000027919 */ /* 0x000e220000002700 */
[----:B------:R-:W-:Y:S01]  /*0130*/  LOP3.LUT R0, RZ, R0, RZ, 0x33, !PT ;  /* 0x00000000ff007212 */ /* 0x000fe200078e33ff */
[----:B------:R-:W-:Y:S01]  /*0140*/  IMAD R3, R3, 0x1f400, RZ ;  /* 0x0001f40003037824 */ /* 0x000fe200078e02ff */
[----:B------:R-:W1:Y:S01]  /*0150*/  LDCU UR8, c[0x0][0x380] ;  /* 0x00007000ff0877ac */ /* 0x000e620008000800 */
[C---:B------:R-:W-:Y:S01]  /*0160*/  VIADD R13, R14.reuse, 0xf9f ;  /* 0x00000f9f0e0d7836 */ /* 0x040fe20000000000 */
[----:B------:R2:W-:Y:S01]  /*0170*/  STL.128 [R1], RZ ;  /* 0x000000ff01007387 */ /* 0x0005e20000100c00 */
[----:B------:R-:W-:Y:S01]  /*0180*/  BSSY.RECONVERGENT B0, `(.L_x_50) ;  /* 0x0000043000007945 */ /* 0x000fe20003800200 */
[----:B------:R-:W-:Y:S01]  /*0190*/  IADD3 R3, PT, PT, -R3, UR5, R0 ;  /* 0x0000000503037c10 */ /* 0x000fe2000fffe100 */
[----:B------:R-:W3:Y:S01]  /*01a0*/  LDCU.64 UR6, c[0x0][0x358] ;  /* 0x00006b00ff0677ac */ /* 0x000ee20008000a00 */
[----:B------:R-:W-:Y:S01]  /*01b0*/  VIMNMX R0, PT, PT, R14, R13, !PT ;  /* 0x0000000d0e007248 */ /* 0x000fe20007fe0100 */
[----:B------:R2:W-:Y:S01]  /*01c0*/  STL.128 [R1+0x10], RZ ;  /* 0x000010ff01007387 */ /* 0x0005e20000100c00 */
[----:B------:R-:W-:Y:S01]  /*01d0*/  IMAD.MOV.U32 R4, RZ, RZ, R1 ;  /* 0x000000ffff047224 */ /* 0x000fe200078e0001 */
[----:B------:R-:W4:Y:S01]  /*01e0*/  LDCU UR5, c[0x0][0x388] ;  /* 0x00007100ff0577ac */ /* 0x000f220008000800 */
[----:B------:R-:W-:Y:S01]  /*01f0*/  VIADDMNMX.U32 R9, R0, -R14, R3, PT ;  /* 0x8000000e00097246 */ /* 0x000fe20003800003 */
[----:B------:R2:W-:Y:S03]  /*0200*/  STL.128 [R1+0x20], RZ ;  /* 0x000020ff01007387 */ /* 0x0005e60000100c00 */
[C---:B------:R-:W-:Y:S01]  /*0210*/  LOP3.LUT R0, R9.reuse, 0x3, RZ, 0xc0, !PT ;  /* 0x0000000309007812 */ /* 0x040fe200078ec0ff */
[----:B------:R2:W-:Y:S01]  /*0220*/  STL.128 [R1+0x30], RZ ;  /* 0x000030ff01007387 */ /* 0x0005e20000100c00 */
[----:B------:R-:W-:-:S02]  /*0230*/  ISETP.GE.U32.AND P1, PT, R9, 0x3, PT ;  /* 0x000000030900780c */ /* 0x000fc40003f26070 */
[----:B------:R-:W-:Y:S01]  /*0240*/  ISETP.NE.AND P0, PT, R0, 0x3, PT ;  /* 0x000000030000780c */ /* 0x000fe20003f05270 */
[----:B------:R2:W-:Y:S04]  /*0250*/  STL.128 [R1+0x40], RZ ;  /* 0x000040ff01007387 */ /* 0x0005e80000100c00 */
[----:B------:R2:W-:Y:S04]  /*0260*/  STL.128 [R1+0x50], RZ ;  /* 0x000050ff01007387 */ /* 0x0005e80000100c00 */
[----:B------:R2:W-:Y:S01]  /*0270*/  STL.128 [R1+0x60], RZ ;  /* 0x000060ff01007387 */ /* 0x0005e20000100c00 */
[----:B0-----:R-:W-:-:S03]  /*0280*/  SHF.L.U32 R0, R2, 0x7, RZ ;  /* 0x0000000702007819 */ /* 0x001fc600000006ff */
[----:B------:R2:W-:Y:S01]  /*0290*/  STL.128 [R1+0x70], RZ ;  /* 0x000070ff01007387 */ /* 0x0005e20000100c00 */
[----:B------:R-:W-:-:S03]  /*02a0*/  IADD3 R3, PT, PT, R0, 0x80, RZ ;  /* 0x0000008000037810 */ /* 0x000fc60007ffe0ff */
[----:B------:R2:W-:Y:S04]  /*02b0*/  STL.128 [R1+0x80], RZ ;  /* 0x000080ff01007387 */ /* 0x0005e80000100c00 */
        /* <DEDUP_REMOVED lines=22> */
[----:B------:R2:W-:Y:S01]  /*0420*/  STL.128 [R1+0x1f0], RZ ;  /* 0x0001f0ff01007387 */ /* 0x0005e20000100c00 */
[----:B-1-34-:R-:W-:Y:S05]  /*0430*/  @!P0 BRA `(.L_x_51) ;  /* 0x00000000005c8947 */ /* 0x01afea0003800000 */
[----:B------:R-:W0:Y:S01]  /*0440*/  LDC.64 R6, c[0x0][0x3a0] ;  /* 0x0000e800ff067b82 */ /* 0x000e220000000a00 */
[----:B------:R-:W-:Y:S01]  /*0450*/  IADD3 R9, PT, PT, R9, 0x1, RZ ;  /* 0x0000000109097810 */ /* 0x000fe20007ffe0ff */
[----:B------:R-:W-:-:S03]  /*0460*/  IMAD R8, R14, UR4, R10 ;  /* 0x000000040e087c24 */ /* 0x000fc6000f8e020a */
[----:B------:R-:W-:Y:S01]  /*0470*/  LOP3.LUT R9, R9, 0x3, RZ, 0xc0, !PT ;  /* 0x0000000309097812 */ /* 0x000fe200078ec0ff */
[----:B------:R-:W-:-:S03]  /*0480*/  IMAD R15, R5, 0x20, R8 ;  /* 0x00000020050f7824 */ /* 0x000fc600078e0208 */
[----:B------:R-:W-:-:S07]  /*0490*/  IADD3 R18, PT, PT, -R9, RZ, RZ ;  /* 0x000000ff09127210 */ /* 0x000fce0007ffe1ff */
.L_x_52:
[----:B0-----:R-:W-:-:S06]  /*04a0*/  IMAD.WIDE R16, R14, 0x4, R6 ;  /* 0x000000040e107825 */ /* 0x001fcc00078e0206 */
[----:B------:R-:W3:Y:S02]  /*04b0*/  LDG.E R17, desc[UR6][R16.64] ;  /* 0x0000000610117981 */ /* 0x000ee4000c1e1900 */
[----:B---3--:R-:W-:-:S04]  /*04c0*/  ISETP.GE.U32.AND P0, PT, R17, R3, PT ;  /* 0x000000031100720c */ /* 0x008fc80003f06070 */
[----:B------:R-:W-:-:S13]  /*04d0*/  ISETP.LT.U32.OR P0, PT, R17, R0, P0 ;  /* 0x000000001100720c */ /* 0x000fda0000701470 */
[----:B------:R-:W0:Y:S01]  /*04e0*/  @!P0 LDC.64 R8, c[0x0][0x390] ;  /* 0x0000e400ff088b82 */ /* 0x000e220000000a00 */
[----:B------:R-:W-:-:S05]  /*04f0*/  @!P0 IADD3 R19, PT, PT, -R0, R17, RZ ;  /* 0x0000001100138210 */ /* 0x000fca0007ffe1ff */
[----:B------:R-:W-:-:S05]  /*0500*/  @!P0 IMAD R19, R19, 0x4, R4 ;  /* 0x0000000413138824 */ /* 0x000fca00078e0204 */
[----:B------:R-:W3:Y:S01]  /*0510*/  @!P0 LDL R21, [R19] ;  /* 0x0000000013158983 */ /* 0x000ee20000100800 */
[----:B0-----:R-:W-:-:S06]  /*0520*/  @!P0 IMAD.WIDE R8, R15, 0x4, R8 ;  /* 0x000000040f088825 */ /* 0x001fcc00078e0208 */
[----:B------:R-:W3:Y:S01]  /*0530*/  @!P0 LDG.E R8, desc[UR6][R8.64] ;  /* 0x0000000608088981 */ /* 0x000ee2000c1e1900 */
[----:B------:R-:W-:Y:S01]  /*0540*/  IADD3 R18, PT, PT, R18, 0x1, RZ ;  /* 0x0000000112127810 */ /* 0x000fe20007ffe0ff */
[----:B------:R-:W-:Y:S01]  /*0550*/  VIADD R15, R15, UR5 ;  /* 0x000000050f0f7c36 */ /* 0x000fe20008000000 */
[----:B------:R-:W-:Y:S01]  /*0560*/  IADD3 R14, PT, PT, R14, 0x1, RZ ;  /* 0x000000010e0e7810 */ /* 0x000fe20007ffe0ff */
[----:B---3--:R-:W-:-:S05]  /*0570*/  @!P0 FADD R20, R8, R21 ;  /* 0x0000001508148221 */ /* 0x008fca0000000000 */
[----:B------:R1:W-:Y:S01]  /*0580*/  @!P0 STL [R19], R20 ;  /* 0x0000001413008387 */ /* 0x0003e20000100800 */
[----:B------:R-:W-:-:S13]  /*0590*/  ISETP.NE.AND P0, PT, R18, RZ, PT ;  /* 0x000000ff1200720c */ /* 0x000fda0003f05270 */
[----:B-1----:R-:W-:Y:S05]  /*05a0*/  @P0 BRA `(.L_x_52) ;  /* 0xfffffffc00bc0947 */ /* 0x002fea000383ffff */
.L_x_51:
[----:B------:R-:W-:Y:S05]  /*05b0*/  BSYNC.RECONVERGENT B0 ;  /* 0x0000000000007941 */ /* 0x000fea0003800200 */
.L_x_50:
[----:B------:R-:W0:Y:S01]  /*05c0*/  LDC.64 R6, c[0x0][0x3a0] ;  /* 0x0000e800ff067b82 */ /* 0x000e220000000a00 */
[----:B------:R-:W-:Y:S04]  /*05d0*/  BSSY.RECONVERGENT B0, `(.L_x_53) ;  /* 0x000003e000007945 */ /* 0x000fe80003800200 */
[----:B------:R-:W-:Y:S05]  /*05e0*/  @!P1 BRA `(.L_x_54) ;  /* 0x0000000000f09947 */ /* 0x000fea0003800000 */
.L_x_55:
[----:B0-----:R-:W-:-:S05]  /*05f0*/  IMAD.WIDE R8, R14, 0x4, R6 ;  /* 0x000000040e087825 */ /* 0x001fca00078e0206 */
[----:B------:R-:W3:Y:S04]  /*0600*/  LDG.E R15, desc[UR6][R8.64] ;  /* 0x00000006080f7981 */ /* 0x000ee8000c1e1900 */
[----:B------:R-:W4:Y:S04]  /*0610*/  LDG.E R23, desc[UR6][R8.64+0x4] ;  /* 0x0000040608177981 */ /* 0x000f28000c1e1900 */
[----:B------:R-:W5:Y:S01]  /*0620*/  LDG.E R21, desc[UR6][R8.64+0x8] ;  /* 0x0000080608157981 */ /* 0x000f62000c1e1900 */
[----:B---3--:R-:W-:-:S04]  /*0630*/  ISETP.GE.U32.AND P1, PT, R15, R3, PT ;  /* 0x000000030f00720c */ /* 0x008fc80003f26070 */
[----:B------:R-:W-:-:S13]  /*0640*/  ISETP.LT.U32.OR P1, PT, R15, R0, P1 ;  /* 0x000000000f00720c */ /* 0x000fda0000f21470 */
[----:B------:R-:W0:Y:S01]  /*0650*/  @!P1 LDC R19, c[0x0][0x388] ;  /* 0x0000e200ff139b82 */ /* 0x000e220000000800 */
[----:B------:R-:W-:-:S04]  /*0660*/  @!P1 IADD3 R15, PT, PT, -R0, R15, RZ ;  /* 0x0000000f000f9210 */ /* 0x000fc80007ffe1ff */
[----:B------:R-:W-:-:S03]  /*0670*/  @!P1 LEA R15, R15, R4, 0x2 ;  /* 0x000000040f0f9211 */ /* 0x000fc600078e10ff */
[----:B------:R-:W1:Y:S02]  /*0680*/  @!P1 LDC.64 R16, c[0x0][0x390] ;  /* 0x0000e400ff109b82 */ /* 0x000e640000000a00 */
[----:B------:R-:W3:Y:S01]  /*0690*/  @!P1 LDL R25, [R15] ;  /* 0x000000000f199983 */ /* 0x000ee20000100800 */
[----:B0-----:R-:W-:-:S04]  /*06a0*/  @!P1 IMAD R19, R14, R19, R11 ;  /* 0x000000130e139224 */ /* 0x001fc800078e020b */
[----:B-1----:R-:W-:-:S06]  /*06b0*/  @!P1 IMAD.WIDE R18, R19, 0x4, R16 ;  /* 0x0000000413129825 */ /* 0x002fcc00078e0210 */
[----:B------:R-:W3:Y:S01]  /*06c0*/  @!P1 LDG.E R18, desc[UR6][R18.64] ;  /* 0x0000000612129981 */ /* 0x000ee2000c1e1900 */
[----:B----4-:R-:W-:-:S04]  /*06d0*/  ISETP.GE.U32.AND P0, PT, R23, R3, PT ;  /* 0x000000031700720c */ /* 0x010fc80003f06070 */
[----:B------:R-:W-:-:S13]  /*06e0*/  ISETP.LT.U32.OR P0, PT, R23, R0, P0 ;  /* 0x000000001700720c */ /* 0x000fda0000701470 */
[----:B------:R-:W0:Y:S08]  /*06f0*/  @!P0 LDC R27, c[0x0][0x388] ;  /* 0x0000e200ff1b8b82 */ /* 0x000e300000000800 */
[----:B------:R-:W1:Y:S01]  /*0700*/  @!P0 LDC.64 R16, c[0x0][0x390] ;  /* 0x0000e400ff108b82 */ /* 0x000e620000000a00 */
[----:B------:R-:W-:Y:S01]  /*0710*/  @!P0 IADD3 R23, PT, PT, -R0, R23, RZ ;  /* 0x0000001700178210 */ /* 0x000fe20007ffe1ff */
[----:B0-----:R-:W-:-:S04]  /*0720*/  @!P0 IMAD R20, R14, R27, R27 ;  /* 0x0000001b0e148224 */ /* 0x001fc800078e021b */
[----:B------:R-:W-:Y:S01]  /*0730*/  @!P0 IMAD.IADD R27, R11, 0x1, R20 ;  /* 0x000000010b1b8824 */ /* 0x000fe200078e0214 */
[----:B------:R-:W-:Y:S02]  /*0740*/  @!P0 LEA R20, R23, R4, 0x2 ;  /* 0x0000000417148211 */ /* 0x000fe400078e10ff */
[----:B------:R-:W4:Y:S01]  /*0750*/  LDG.E R23, desc[UR6][R8.64+0xc] ;  /* 0x00000c0608177981 */ /* 0x000f22000c1e1900 */
[----:B-1----:R-:W-:-:S06]  /*0760*/  @!P0 IMAD.WIDE R16, R27, 0x4, R16 ;  /* 0x000000041b108825 */ /* 0x002fcc00078e0210 */
[----:B------:R-:W2:Y:S01]  /*0770*/  @!P0 LDG.E R16, desc[UR6][R16.64] ;  /* 0x0000000610108981 */ /* 0x000ea2000c1e1900 */
[----:B---3--:R-:W-:-:S05]  /*0780*/  @!P1 FADD R22, R18, R25 ;  /* 0x0000001912169221 */ /* 0x008fca0000000000 */
[----:B------:R0:W-:Y:S04]  /*0790*/  @!P1 STL [R15], R22 ;  /* 0x000000160f009387 */ /* 0x0001e80000100800 */
[----:B------:R-:W2:Y:S01]  /*07a0*/  @!P0 LDL R25, [R20] ;  /* 0x0000000014198983 */ /* 0x000ea20000100800 */
[----:B-----5:R-:W-:-:S04]  /*07b0*/  ISETP.GE.U32.AND P1, PT, R21, R3, PT ;  /* 0x000000031500720c */ /* 0x020fc80003f26070 */
[----:B------:R-:W-:-:S13]  /*07c0*/  ISETP.LT.U32.OR P1, PT, R21, R0, P1 ;  /* 0x000000001500720c */ /* 0x000fda0000f21470 */
[----:B------:R-:W1:Y:S08]  /*07d0*/  @!P1 LDC R27, c[0x0][0x388] ;  /* 0x0000e200ff1b9b82 */ /* 0x000e700000000800 */
[----:B------:R-:W3:Y:S01]  /*07e0*/  @!P1 LDC.64 R18, c[0x0][0x390] ;  /* 0x0000e400ff129b82 */ /* 0x000ee20000000a00 */
[----:B------:R-:W-:Y:S01]  /*07f0*/  @!P1 VIADD R24, R14, 0x2 ;  /* 0x000000020e189836 */ /* 0x000fe20000000000 */
[----:B------:R-:W-:-:S04]  /*0800*/  @!P1 IADD3 R21, PT, PT, -R0, R21, RZ ;  /* 0x0000001500159210 */ /* 0x000fc80007ffe1ff */
[----:B0-----:R-:W-:Y:S01]  /*0810*/  @!P1 LEA R15, R21, R4, 0x2 ;  /* 0x00000004150f9211 */ /* 0x001fe200078e10ff */
[----:B-1----:R-:W-:-:S04]  /*0820*/  @!P1 IMAD R27, R24, R27, R11 ;  /* 0x0000001b181b9224 */ /* 0x002fc800078e020b */
[----:B---3--:R-:W-:-:S06]  /*0830*/  @!P1 IMAD.WIDE R18, R27, 0x4, R18 ;  /* 0x000000041b129825 */ /* 0x008fcc00078e0212 */
[----:B------:R-:W3:Y:S01]  /*0840*/  @!P1 LDG.E R18, desc[UR6][R18.64] ;  /* 0x0000000612129981 */ /* 0x000ee2000c1e1900 */
[----:B--2---:R-:W-:-:S05]  /*0850*/  @!P0 FADD R25, R16, R25 ;  /* 0x0000001910198221 */ /* 0x004fca0000000000 */
[----:B------:R1:W-:Y:S04]  /*0860*/  @!P0 STL [R20], R25 ;  /* 0x0000001914008387 */ /* 0x0003e80000100800 */
[----:B------:R-:W3:Y:S01]  /*0870*/  @!P1 LDL R17, [R15] ;  /* 0x000000000f119983 */ /* 0x000ee20000100800 */
[----:B----4-:R-:W-:-:S04]  /*0880*/  ISETP.GE.U32.AND P0, PT, R23, R3, PT ;  /* 0x000000031700720c */ /* 0x010fc80003f06070 */
[----:B------:R-:W-:-:S13]  /*0890*/  ISETP.LT.U32.OR P0, PT, R23, R0, P0 ;  /* 0x000000001700720c */ /* 0x000fda0000701470 */
[----:B------:R-:W0:Y:S08]  /*08a0*/  @!P0 LDC R21, c[0x0][0x388] ;  /* 0x0000e200ff158b82 */ /* 0x000e300000000800 */
[----:B------:R-:W2:Y:S01]  /*08b0*/  @!P0 LDC.64 R8, c[0x0][0x390] ;  /* 0x0000e400ff088b82 */ /* 0x000ea20000000a00 */
[----:B------:R-:W-:Y:S01]  /*08c0*/  VIADD R22, R14, 0x3 ;  /* 0x000000030e167836 */ /* 0x000fe20000000000 */
[----:B------:R-:W-:-:S04]  /*08d0*/  @!P0 IADD3 R23, PT, PT, -R0, R23, RZ ;  /* 0x0000001700178210 */ /* 0x000fc80007ffe1ff */
[----:B------:R-:W-:Y:S01]  /*08e0*/  @!P0 LEA R23, R23, R4, 0x2 ;  /* 0x0000000417178211 */ /* 0x000fe200078e10ff */
[----:B0-----:R-:W-:-:S04]  /*08f0*/  @!P0 IMAD R21, R22, R21, R11 ;  /* 0x0000001516158224 */ /* 0x001fc800078e020b */
[----:B--2---:R-:W-:-:S06]  /*0900*/  @!P0 IMAD.WIDE R8, R21, 0x4, R8 ;  /* 0x0000000415088825 */ /* 0x004fcc00078e0208 */
[----:B------:R-:W2:Y:S01]  /*0910*/  @!P0 LDG.E R8, desc[UR6][R8.64] ;  /* 0x0000000608088981 */ /* 0x000ea2000c1e1900 */
[----:B---3--:R-:W-:-:S05]  /*0920*/  @!P1 FADD R16, R18, R17 ;  /* 0x0000001112109221 */ /* 0x008fca0000000000 */
[----:B------:R1:W-:Y:S04]  /*0930*/  @!P1 STL [R15], R16 ;  /* 0x000000100f009387 */ /* 0x0003e80000100800 */
[----:B------:R-:W2:Y:S01]  /*0940*/  @!P0 LDL R17, [R23] ;  /* 0x0000000017118983 */ /* 0x000ea20000100800 */
[----:B------:R-:W-:-:S05]  /*0950*/  VIADD R14, R14, 0x4 ;  /* 0x000000040e0e7836 */ /* 0x000fca0000000000 */
[----:B------:R-:W-:Y:S01]  /*0960*/  ISETP.LT.AND P1, PT, R14, UR8, PT ;  /* 0x000000080e007c0c */ /* 0x000fe2000bf21270 */
[----:B--2---:R-:W-:-:S05]  /*0970*/  @!P0 FADD R18, R8, R17 ;  /* 0x0000001108128221 */ /* 0x004fca0000000000 */
[----:B------:R1:W-:Y:S01]  /*0980*/  @!P0 STL [R23], R18 ;  /* 0x0000001217008387 */ /* 0x0003e20000100800 */
[----:B------:R-:W-:-:S13]  /*0990*/  ISETP.GE.AND P0, PT, R22, R13, PT ;  /* 0x0000000d1600720c */ /* 0x000fda0003f06270 */
[----:B-1----:R-:W-:Y:S05]  /*09a0*/  @!P0 BRA P1, `(.L_x_55) ;  /* 0xfffffffc00108947 */ /* 0x002fea000083ffff */
.L_x_54:
[----:B------:R-:W-:Y:S05]  /*09b0*/  BSYNC.RECONVERGENT B0 ;  /* 0x0000000000007941 */ /* 0x000fea0003800200 */
.L_x_53:
[----:B------:R-:W1:Y:S02]  /*09c0*/  LDCU UR4, c[0x0][0x384] ;  /* 0x00007080ff0477ac */ /* 0x000e640008000800 */
[----:B-1----:R-:W-:Y:S02]  /*09d0*/  ISETP.GE.AND P0, PT, R0, UR4, PT ;  /* 0x0000000400007c0c */ /* 0x002fe4000bf06270 */
[----:B------:R-:W-:-:S11]  /*09e0*/  VIMNMX R3, PT, PT, R3, UR4, PT ;  /* 0x0000000403037c48 */ /* 0x000fd6000bfe0100 */
[----:B------:R-:W-:Y:S05]  /*09f0*/  @P0 EXIT ;  /* 0x000000000000094d */ /* 0x000fea0003800000 */
[----:B------:R-:W1:Y:S01]  /*0a00*/  LDCU UR4, c[0x0][0x380] ;  /* 0x00007000ff0477ac */ /* 0x000e620008000800 */
[----:B0-----:R-:W-:Y:S01]  /*0a10*/  VIADDMNMX R7, R0, 0x1, R3, !PT ;  /* 0x0000000100077846 */ /* 0x001fe20007800103 */
[----:B------:R-:W-:-:S03]  /*0a20*/  IMAD.HI R12, R12, 0x10624dd3, RZ ;  /* 0x10624dd30c0c7827 */ /* 0x000fc600078e02ff */
[----:B------:R-:W-:Y:S02]  /*0a30*/  LOP3.LUT P1, R9, R7, 0x3, RZ, 0xc0, !PT ;  /* 0x0000000307097812 */ /* 0x000fe4000782c0ff */
[----:B------:R-:W-:Y:S02]  /*0a40*/  IADD3 R4, PT, PT, R0, -R7, RZ ;  /* 0x8000000700047210 */ /* 0x000fe40007ffe0ff */
[----:B------:R-:W-:Y:S02]  /*0a50*/  SHF.R.U32.HI R29, RZ, 0x1f, R12 ;  /* 0x0000001fff1d7819 */ /* 0x000fe4000001160c */
[----:B------:R-:W-:Y:S02]  /*0a60*/  ISETP.GT.U32.AND P0, PT, R4, -0x4, PT ;  /* 0xfffffffc0400780c */ /* 0x000fe40003f04070 */
[----:B------:R-:W-:Y:S01]  /*0a70*/  LEA.HI.SX32 R29, R12, R29, 0x18 ;  /* 0x0000001d0c1d7211 */ /* 0x000fe200078fc2ff */
[----:B-1----:R-:W-:-:S04]  /*0a80*/  UIMAD.WIDE UR4, UR4, 0x10624dd3, URZ ;  /* 0x10624dd3040478a5 */ /* 0x002fc8000f8e02ff */
[----:B------:R-:W-:-:S04]  /*0a90*/  USHF.R.U32.HI UR4, URZ, 0x1f, UR5 ;  /* 0x0000001fff047899 */ /* 0x000fc80008011605 */
[----:B------:R-:W-:-:S04]  /*0aa0*/  ULEA.HI.SX32 UR4, UR5, UR4, 0x18 ;  /* 0x0000000405047291 */ /* 0x000fc8000f8fc2ff */
[----:B------:R-:W-:Y:S01]  /*0ab0*/  UIADD3 UR4, UPT, UPT, UR4, 0x1, URZ ;  /* 0x0000000104047890 */ /* 0x000fe2000fffe0ff */
[----:B------:R-:W-:Y:S11]  /*0ac0*/  @!P1 BRA `(.L_x_56) ;  /* 0x0000000000449947 */ /* 0x000ff60003800000 */
[----:B------:R-:W0:Y:S01]  /*0ad0*/  LDC R14, c[0x0][0x388] ;  /* 0x0000e200ff0e7b82 */ /* 0x000e220000000800 */
[----:B------:R-:W-:Y:S02]  /*0ae0*/  IADD3 R0, PT, PT, R0, R9, RZ ;  /* 0x0000000900007210 */ /* 0x000fe40007ffe0ff */
[----:B------:R-:W-:-:S05]  /*0af0*/  IADD3 R12, PT, PT, -R9, RZ, RZ ;  /* 0x000000ff090c7210 */ /* 0x000fca0007ffe1ff */
[----:B------:R-:W1:Y:S01]  /*0b00*/  LDC.64 R6, c[0x0][0x3a8] ;  /* 0x0000ea00ff067b82 */ /* 0x000e620000000a00 */
[----:B0-----:R-:W-:-:S05]  /*0b10*/  IMAD R11, R2, R14, RZ ;  /* 0x0000000e020b7224 */ /* 0x001fca00078e02ff */
[----:B------:R-:W-:-:S05]  /*0b20*/  LEA R4, R11, R10, 0x7 ;  /* 0x0000000a0b047211 */ /* 0x000fca00078e38ff */
[----:B------:R-:W-:Y:S02]  /*0b30*/  IMAD R8, R5, 0x20, R4 ;  /* 0x0000002005087824 */ /* 0x000fe400078e0204 */
[----:B------:R-:W-:Y:S02]  /*0b40*/  IMAD.MOV.U32 R4, RZ, RZ, R1 ;  /* 0x000000ffff047224 */ /* 0x000fe400078e0001 */
[----:B-1----:R-:W-:-:S07]  /*0b50*/  IMAD R11, R8, UR4, R29 ;  /* 0x00000004080b7c24 */ /* 0x002fce000f8e021d */
.L_x_57:
[----:B0-----:R0:W3:Y:S01]  /*0b60*/  LDL R13, [R4] ;  /* 0x00000000040d7983 */ /* 0x0010e20000100800 */
[----:B------:R-:W-:Y:S01]  /*0b70*/  IMAD.WIDE R8, R11, 0x4, R6 ;  /* 0x000000040b087825 */ /* 0x000fe200078e0206 */
[----:B------:R-:W-:-:S03]  /*0b80*/  IADD3 R12, PT, PT, R12, 0x1, RZ ;  /* 0x000000010c0c7810 */ /* 0x000fc60007ffe0ff */
[----:B------:R-:W-:Y:S01]  /*0b90*/  IMAD R11, R14, UR4, R11 ;  /* 0x000000040e0b7c24 */ /* 0x000fe2000f8e020b */
[----:B------:R-:W-:Y:S02]  /*0ba0*/  ISETP.NE.AND P1, PT, R12, RZ, PT ;  /* 0x000000ff0c00720c */ /* 0x000fe40003f25270 */
[----:B0-----:R-:W-:Y:S01]  /*0bb0*/  IADD3 R4, PT, PT, R4, 0x4, RZ ;  /* 0x0000000404047810 */ /* 0x001fe20007ffe0ff */
[----:B---3--:R0:W-:Y:S10]  /*0bc0*/  STG.E desc[UR6][R8.64], R13 ;  /* 0x0000000d08007986 */ /* 0x0081f4000c101906 */
[----:B------:R-:W-:Y:S05]  /*0bd0*/  @P1 BRA `(.L_x_57) ;  /* 0xfffffffc00e01947 */ /* 0x000fea000383ffff */
.L_x_56:
[----:B------:R-:W-:Y:S05]  /*0be0*/  @P0 EXIT ;  /* 0x000000000000094d */ /* 0x000fea0003800000 */
[----:B0-----:R-:W0:Y:S01]  /*0bf0*/  LDC R13, c[0x0][0x388] ;  /* 0x0000e200ff0d7b82 */ /* 0x001e220000000800 */
[----:B------:R-:W-:Y:S01]  /*0c00*/  IADD3 R4, PT, PT, R3, -R0, RZ ;  /* 0x8000000003047210 */ /* 0x000fe20007ffe0ff */
[C---:B------:R-:W-:Y:S01]  /*0c10*/  VIADD R9, R0.reuse, 0x2 ;  /* 0x0000000200097836 */ /* 0x040fe20000000000 */
[----:B------:R-:W-:Y:S02]  /*0c20*/  IADD3 R11, PT, PT, R0, 0x3, RZ ;  /* 0x00000003000b7810 */ /* 0x000fe40007ffe0ff */
[----:B------:R-:W-:Y:S02]  /*0c30*/  ISETP.GT.AND P1, PT, R4, 0xc, PT ;  /* 0x0000000c0400780c */ /* 0x000fe40003f24270 */
[----:B------:R-:W-:Y:S01]  /*0c40*/  PLOP3.LUT P0, PT, PT, PT, PT, 0x80, 0x8 ;  /* 0x000000000008781c */ /* 0x000fe20003f0f070 */
[-C--:B0-----:R-:W-:Y:S02]  /*0c50*/  IMAD R7, R0, R13.reuse, R13 ;  /* 0x0000000d00077224 */ /* 0x081fe400078e020d */
[----:B------:R-:W-:-:S02]  /*0c60*/  IMAD R4, R9, R13, R10 ;  /* 0x0000000d09047224 */ /* 0x000fc400078e020a */
[-CC-:B------:R-:W-:Y:S02]  /*0c70*/  IMAD R6, R11, R13.reuse, R10.reuse ;  /* 0x0000000d0b067224 */ /* 0x180fe400078e020a */
[--C-:B------:R-:W-:Y:S02]  /*0c80*/  IMAD R8, R0, R13, R10.reuse ;  /* 0x0000000d00087224 */ /* 0x100fe400078e020a */
[----:B------:R-:W-:Y:S01]  /*0c90*/  IMAD.IADD R10, R7, 0x1, R10 ;  /* 0x00000001070a7824 */ /* 0x000fe200078e020a */
[----:B------:R-:W-:Y:S01]  /*0ca0*/  SHF.L.U32 R7, R2, 0x9, RZ ;  /* 0x0000000902077819 */ /* 0x000fe200000006ff */
[C---:B------:R-:W-:Y:S01]  /*0cb0*/  IMAD R6, R5.reuse, 0x20, R6 ;  /* 0x0000002005067824 */ /* 0x040fe200078e0206 */
[C---:B------:R-:W-:Y:S02]  /*0cc0*/  LEA R2, R5.reuse, R4, 0x5 ;  /* 0x0000000405027211 */ /* 0x040fe400078e28ff */
[C---:B------:R-:W-:Y:S01]  /*0cd0*/  LEA R8, R5.reuse, R8, 0x5 ;  /* 0x0000000805087211 */ /* 0x040fe200078e28ff */
[----:B------:R-:W-:Y:S01]  /*0ce0*/  IMAD R4, R0, 0x4, -R7 ;  /* 0x0000000400047824 */ /* 0x000fe200078e0a07 */
[----:B------:R-:W-:Y:S01]  /*0cf0*/  LEA R10, R5, R10, 0x5 ;  /* 0x0000000a050a7211 */ /* 0x000fe200078e28ff */
[----:B------:R-:W-:-:S02]  /*0d00*/  IMAD R17, R2, UR4, R29 ;  /* 0x0000000402117c24 */ /* 0x000fc4000f8e021d */
[----:B------:R-:W-:Y:S01]  /*0d10*/  IMAD R16, R6, UR4, R29 ;  /* 0x0000000406107c24 */ /* 0x000fe2000f8e021d */
[----:B------:R-:W-:Y:S01]  /*0d20*/  IADD3 R4, PT, PT, R4, 0x8, R1 ;  /* 0x0000000804047810 */ /* 0x000fe20007ffe001 */
[--C-:B------:R-:W-:Y:S02]  /*0d30*/  IMAD R27, R8, UR4, R29.reuse ;  /* 0x00000004081b7c24 */ /* 0x100fe4000f8e021d */
[----:B------:R-:W-:Y:S02]  /*0d40*/  IMAD R29, R10, UR4, R29 ;  /* 0x000000040a1d7c24 */ /* 0x000fe4000f8e021d */
[----:B------:R-:W-:Y:S01]  /*0d50*/  IMAD R2, R13, UR4, RZ ;  /* 0x000000040d027c24 */ /* 0x000fe2000f8e02ff */
[----:B------:R-:W-:Y:S06]  /*0d60*/  @!P1 BRA `(.L_x_58) ;  /* 0x00000004001c9947 */ /* 0x000fec0003800000 */
[----:B------:R-:W0:Y:S01]  /*0d70*/  LDC.64 R12, c[0x0][0x3a8] ;  /* 0x0000ea00ff0c7b82 */ /* 0x000e220000000a00 */
[----:B------:R-:W-:Y:S01]  /*0d80*/  PLOP3.LUT P0, PT, PT, PT, PT, 0x8, 0x80 ;  /* 0x000000000080781c */ /* 0x000fe20003f0e170 */
[----:B------:R-:W-:-:S12]  /*0d90*/  VIADD R5, R3, 0xfffffff4 ;  /* 0xfffffff403057836 */ /* 0x000fd80000000000 */
.L_x_59:
[----:B------:R-:W3:Y:S04]  /*0da0*/  LDL R22, [R4+-0x8] ;  /* 0xfffff80004167983 */ /* 0x000ee80000100800 */
[----:B-1----:R-:W4:Y:S04]  /*0db0*/  LDL R19, [R4+-0x4] ;  /* 0xfffffc0004137983 */ /* 0x002f280000100800 */
[----:B------:R-:W5:Y:S04]  /*0dc0*/  LDL R25, [R4] ;  /* 0x0000000004197983 */ /* 0x000f680000100800 */
[----:B------:R-:W2:Y:S04]  /*0dd0*/  LDL R23, [R4+0x4] ;  /* 0x0000040004177983 */ /* 0x000ea80000100800 */
[----:B------:R-:W2:Y:S04]  /*0de0*/  LDL R28, [R4+0x8] ;  /* 0x00000800041c7983 */ /* 0x000ea80000100800 */
[----:B------:R-:W2:Y:S04]  /*0df0*/  LDL R6, [R4+0xc] ;  /* 0x00000c0004067983 */ /* 0x000ea80000100800 */
[----:B------:R-:W2:Y:S01]  /*0e00*/  LDL R7, [R4+0x10] ;  /* 0x0000100004077983 */ /* 0x000ea20000100800 */
[----:B0-----:R-:W-:-:S03]  /*0e10*/  IMAD.WIDE R14, R27, 0x4, R12 ;  /* 0x000000041b0e7825 */ /* 0x001fc600078e020c */
[----:B------:R-:W2:Y:S04]  /*0e20*/  LDL R8, [R4+0x14] ;  /* 0x0000140004087983 */ /* 0x000ea80000100800 */
[----:B------:R-:W2:Y:S04]  /*0e30*/  LDL R9, [R4+0x18] ;  /* 0x0000180004097983 */ /* 0x000ea80000100800 */
[----:B------:R-:W2:Y:S01]  /*0e40*/  LDL R10, [R4+0x1c] ;  /* 0x00001c00040a7983 */ /* 0x000ea20000100800 */
[----:B------:R-:W-:-:S03]  /*0e50*/  IMAD.WIDE R20, R29, 0x4, R12 ;  /* 0x000000041d147825 */ /* 0x000fc600078e020c */
[----:B------:R-:W2:Y:S04]  /*0e60*/  LDL R11, [R4+0x20] ;  /* 0x00002000040b7983 */ /* 0x000ea80000100800 */
[----:B------:R-:W2:Y:S04]  /*0e70*/  LDL R18, [R4+0x24] ;  /* 0x0000240004127983 */ /* 0x000ea80000100800 */
[----:B------:R-:W2:Y:S04]  /*0e80*/  LDL R24, [R4+0x2c] ;  /* 0x00002c0004187983 */ /* 0x000ea80000100800 */
[----:B------:R-:W2:Y:S04]  /*0e90*/  LDL R26, [R4+0x34] ;  /* 0x00003400041a7983 */ /* 0x000ea80000100800 */
[----:B---3--:R0:W-:Y:S04]  /*0ea0*/  STG.E desc[UR6][R14.64], R22 ;  /* 0x000000160e007986 */ /* 0x0081e8000c101906 */
[----:B----4-:R1:W-:Y:S01]  /*0eb0*/  STG.E desc[UR6][R20.64], R19 ;  /* 0x0000001314007986 */ /* 0x0103e2000c101906 */
[----:B0-----:R-:W-:-:S03]  /*0ec0*/  IMAD.WIDE R14, R17, 0x4, R12 ;  /* 0x00000004110e7825 */ /* 0x001fc600078e020c */
[----:B-1----:R-:W3:Y:S04]  /*0ed0*/  LDL R19, [R4+0x28] ;  /* 0x0000280004137983 */ /* 0x002ee80000100800 */
[----:B-----5:R0:W-:Y:S04]  /*0ee0*/  STG.E desc[UR6][R14.64], R25 ;  /* 0x000000190e007986 */ /* 0x0201e8000c101906 */
[----:B0-----:R0:W4:Y:S01]  /*0ef0*/  LDL R25, [R4+0x30] ;  /* 0x0000300004197983 */ /* 0x0011220000100800 */
[----:B------:R-:W-:Y:S01]  /*0f00*/  IMAD.WIDE R20, R16, 0x4, R12 ;  /* 0x0000000410147825 */ /* 0x000fe200078e020c */
[----:B------:R-:W-:-:S02]  /*0f10*/  LEA R27, R2, R27, 0x2 ;  /* 0x0000001b021b7211 */ /* 0x000fc400078e10ff */
[----:B------:R-:W-:Y:S02]  /*0f20*/  LEA R29, R2, R29, 0x2 ;  /* 0x0000001d021d7211 */ /* 0x000fe400078e10ff */
[----:B--2---:R1:W-:Y:S03]  /*0f30*/  STG.E desc[UR6][R20.64], R23 ;  /* 0x0000001714007986 */ /* 0x0043e6000c101906 */
[----:B------:R-:W-:-:S04]  /*0f40*/  IMAD.WIDE R14, R29, 0x4, R12 ;  /* 0x000000041d0e7825 */ /* 0x000fc800078e020c */
[C---:B-1----:R-:W-:Y:S01]  /*0f50*/  IMAD R21, R2.reuse, 0x4, R17 ;  /* 0x0000000402157824 */ /* 0x042fe200078e0211 */
[----:B------:R-:W-:Y:S01]  /*0f60*/  LEA R20, R2, R16, 0x2 ;  /* 0x0000001002147211 */ /* 0x000fe200078e10ff */
[----:B------:R-:W-:-:S04]  /*0f70*/  IMAD.WIDE R22, R27, 0x4, R12 ;  /* 0x000000041b167825 */ /* 0x000fc800078e020c */
[----:B------:R-:W-:Y:S01]  /*0f80*/  IMAD.WIDE R16, R21, 0x4, R12 ;  /* 0x0000000415107825 */ /* 0x000fe200078e020c */
[----:B------:R-:W-:Y:S01]  /*0f90*/  STG.E desc[UR6][R22.64], R28 ;  /* 0x0000001c16007986 */ /* 0x000fe2000c101906 */
[----:B------:R-:W-:-:S03]  /*0fa0*/  LEA R27, R2, R27, 0x2 ;  /* 0x0000001b021b7211 */ /* 0x000fc600078e10ff */
[----:B------:R1:W-:Y:S01]  /*0fb0*/  STG.E desc[UR6][R14.64], R6 ;  /* 0x000000060e007986 */ /* 0x0003e2000c101906 */
[----:B------:R-:W-:-:S03]  /*0fc0*/  LEA R21, R2, R21, 0x2 ;  /* 0x0000001502157211 */ /* 0x000fc600078e10ff */
[----:B------:R2:W-:Y:S01]  /*0fd0*/  STG.E desc[UR6][R16.64], R7 ;  /* 0x0000000710007986 */ /* 0x0005e2000c101906 */
[----:B-1----:R-:W-:-:S04]  /*0fe0*/  IMAD.WIDE R14, R20, 0x4, R12 ;  /* 0x00000004140e7825 */ /* 0x002fc800078e020c */
[C---:B--2---:R-:W-:Y:S02]  /*0ff0*/  IMAD R7, R2.reuse, 0x4, R29 ;  /* 0x0000000402077824 */ /* 0x044fe400078e021d */
[--C-:B------:R-:W-:Y:S01]  /*1000*/  IMAD.WIDE R16, R27, 0x4, R12.reuse ;  /* 0x000000041b107825 */ /* 0x100fe200078e020c */
[----:B------:R1:W-:Y:S03]  /*1010*/  STG.E desc[UR6][R14.64], R8 ;  /* 0x000000080e007986 */ /* 0x0003e6000c101906 */
[--C-:B------:R-:W-:Y:S01]  /*1020*/  IMAD.WIDE R28, R7, 0x4, R12.reuse ;  /* 0x00000004071c7825 */ /* 0x100fe200078e020c */
[----:B------:R-:W-:Y:S01]  /*1030*/  LEA R20, R2, R20, 0x2 ;  /* 0x0000001402147211 */ /* 0x000fe200078e10ff */
[----:B------:R2:W-:Y:S02]  /*1040*/  STG.E desc[UR6][R16.64], R9 ;  /* 0x0000000910007986 */ /* 0x0005e4000c101906 */
[----:B------:R-:W-:-:S02]  /*1050*/  IMAD.WIDE R22, R21, 0x4, R12 ;  /* 0x0000000415167825 */ /* 0x000fc400078e020c */
[----:B------:R5:W-:Y:S02]  /*1060*/  STG.E desc[UR6][R28.64], R10 ;  /* 0x0000000a1c007986 */ /* 0x000be4000c101906 */
[----:B------:R-:W-:Y:S02]  /*1070*/  IMAD R27, R2, 0x4, R27 ;  /* 0x00000004021b7824 */ /* 0x000fe400078e021b */
[----:B------:R0:W-:Y:S01]  /*1080*/  STG.E desc[UR6][R22.64], R11 ;  /* 0x0000000b16007986 */ /* 0x0001e2000c101906 */
[--C-:B-1----:R-:W-:Y:S01]  /*1090*/  IMAD.WIDE R14, R20, 0x4, R12.reuse ;  /* 0x00000004140e7825 */ /* 0x102fe200078e020c */
[C---:B--2---:R-:W-:Y:S02]  /*10a0*/  LEA R17, R2.reuse, R21, 0x2 ;  /* 0x0000001502117211 */ /* 0x044fe400078e10ff */
[----:B-----5:R-:W-:Y:S01]  /*10b0*/  LEA R29, R2, R7, 0x2 ;  /* 0x00000007021d7211 */ /* 0x020fe200078e10ff */
[----:B------:R-:W-:-:S04]  /*10c0*/  IMAD.WIDE R6, R27, 0x4, R12 ;  /* 0x000000041b067825 */ /* 0x000fc800078e020c */
[----:B0-----:R-:W-:Y:S02]  /*10d0*/  IMAD R23, R2, 0x4, R20 ;  /* 0x0000000402177824 */ /* 0x001fe400078e0214 */
[--C-:B------:R-:W-:Y:S01]  /*10e0*/  IMAD.WIDE R20, R29, 0x4, R12.reuse ;  /* 0x000000041d147825 */ /* 0x100fe200078e020c */
[----:B------:R1:W-:Y:S03]  /*10f0*/  STG.E desc[UR6][R14.64], R18 ;  /* 0x000000120e007986 */ /* 0x0003e6000c101906 */
[----:B------:R-:W-:-:S04]  /*1100*/  IMAD.WIDE R8, R17, 0x4, R12 ;  /* 0x0000000411087825 */ /* 0x000fc800078e020c */
[----:B------:R-:W-:Y:S01]  /*1110*/  IMAD.WIDE R10, R23, 0x4, R12 ;  /* 0x00000004170a7825 */ /* 0x000fe200078e020c */
[----:B------:R-:W-:-:S04]  /*1120*/  IADD3 R0, PT, PT, R0, 0x10, RZ ;  /* 0x0000001000007810 */ /* 0x000fc80007ffe0ff */
[----:B------:R-:W-:Y:S01]  /*1130*/  ISETP.GE.AND P1, PT, R0, R5, PT ;  /* 0x000000050000720c */ /* 0x000fe20003f26270 */
[----:B------:R-:W-:Y:S01]  /*1140*/  IMAD R27, R2, 0x4, R27 ;  /* 0x00000004021b7824 */ /* 0x000fe200078e021b */
[----:B------:R-:W-:Y:S01]  /*1150*/  IADD3 R4, PT, PT, R4, 0x40, RZ ;  /* 0x0000004004047810 */ /* 0x000fe20007ffe0ff */
[C---:B------:R-:W-:Y:S01]  /*1160*/  IMAD R16, R2.reuse, 0x4, R23 ;  /* 0x0000000402107824 */ /* 0x040fe200078e0217 */
[C---:B------:R-:W-:Y:S02]  /*1170*/  LEA R29, R2.reuse, R29, 0x2 ;  /* 0x0000001d021d7211 */ /* 0x040fe400078e10ff */
[----:B------:R-:W-:Y:S01]  /*1180*/  LEA R17, R2, R17, 0x2 ;  /* 0x0000001102117211 */ /* 0x000fe200078e10ff */
[----:B---3--:R1:W-:Y:S04]  /*1190*/  STG.E desc[UR6][R6.64], R19 ;  /* 0x0000001306007986 */ /* 0x0083e8000c101906 */
[----:B------:R1:W-:Y:S04]  /*11a0*/  STG.E desc[UR6][R20.64], R24 ;  /* 0x0000001814007986 */ /* 0x0003e8000c101906 */
[----:B----4-:R1:W-:Y:S04]  /*11b0*/  STG.E desc[UR6][R8.64], R25 ;  /* 0x0000001908007986 */ /* 0x0103e8000c101906 */
[----:B------:R1:W-:Y:S01]  /*11c0*/  STG.E desc[UR6][R10.64], R26 ;  /* 0x0000001a0a007986 */ /* 0x0003e2000c101906 */
[----:B------:R-:W-:Y:S05]  /*11d0*/  @!P1 BRA `(.L_x_59) ;  /* 0xfffffff800f09947 */ /* 0x000fea000383ffff */
.L_x_58:
[----:B------:R-:W-:-:S04]  /*11e0*/  IADD3 R5, PT, PT, R3, -R0, RZ ;  /* 0x8000000003057210 */ /* 0x000fc80007ffe0ff */
[----:B------:R-:W-:-:S13]  /*11f0*/  ISETP.GT.AND P1, PT, R5, 0x4, PT ;  /* 0x000000040500780c */ /* 0x000fda0003f24270 */
[----:B------:R-:W-:Y:S05]  /*1200*/  @!P1 BRA `(.L_x_60) ;  /* 0x0000000000909947 */ /* 0x000fea0003800000 */
[----:B-1----:R-:W3:Y:S01]  /*1210*/  LDL R26, [R4+-0x8] ;  /* 0xfffff800041a7983 */ /* 0x002ee20000100800 */
[----:B------:R-:W0:Y:S03]  /*1220*/  LDC.64 R6, c[0x0][0x3a8] ;  /* 0x0000ea00ff067b82 */ /* 0x000e260000000a00 */
[----:B------:R-:W4:Y:S04]  /*1230*/  LDL R28, [R4+-0x4] ;  /* 0xfffffc00041c7983 */ /* 0x000f280000100800 */
[----:B------:R-:W5:Y:S04]  /*1240*/  LDL R19, [R4] ;  /* 0x0000000004137983 */ /* 0x000f680000100800 */
[----:B------:R-:W2:Y:S04]  /*1250*/  LDL R23, [R4+0x4] ;  /* 0x0000040004177983 */ /* 0x000ea80000100800 */
[----:B------:R-:W2:Y:S04]  /*1260*/  LDL R22, [R4+0x8] ;  /* 0x0000080004167983 */ /* 0x000ea80000100800 */
[----:B------:R-:W2:Y:S04]  /*1270*/  LDL R15, [R4+0xc] ;  /* 0x00000c00040f7983 */ /* 0x000ea80000100800 */
[----:B------:R-:W2:Y:S04]  /*1280*/  LDL R14, [R4+0x10] ;  /* 0x00001000040e7983 */ /* 0x000ea80000100800 */
[----:B------:R1:W2:Y:S01]  /*1290*/  LDL R5, [R4+0x14] ;  /* 0x0000140004057983 */ /* 0x0002a20000100800 */
[----:B0-----:R-:W-:Y:S01]  /*12a0*/  IMAD.WIDE R8, R27, 0x4, R6 ;  /* 0x000000041b087825 */ /* 0x001fe200078e0206 */
[----:B------:R-:W-:-:S02]  /*12b0*/  PLOP3.LUT P0, PT, PT, PT, PT, 0x8, 0x80 ;  /* 0x000000000080781c */ /* 0x000fc40003f0e170 */
[----:B------:R-:W-:Y:S01]  /*12c0*/  IADD3 R0, PT, PT, R0, 0x8, RZ ;  /* 0x0000000800007810 */ /* 0x000fe20007ffe0ff */
[----:B------:R-:W-:Y:S01]  /*12d0*/  IMAD.WIDE R10, R29, 0x4, R6 ;  /* 0x000000041d0a7825 */ /* 0x000fe200078e0206 */
[----:B-1----:R-:W-:-:S03]  /*12e0*/  IADD3 R4, PT, PT, R4, 0x20, RZ ;  /* 0x0000002004047810 */ /* 0x002fc60007ffe0ff */
[----:B------:R-:W-:Y:S01]  /*12f0*/  IMAD.WIDE R12, R17, 0x4, R6 ;  /* 0x00000004110c7825 */ /* 0x000fe200078e0206 */
[----:B------:R-:W-:-:S03]  /*1300*/  LEA R17, R2, R17, 0x2 ;  /* 0x0000001102117211 */ /* 0x000fc600078e10ff */
[----:B------:R-:W-:-:S04]  /*1310*/  IMAD R29, R2, 0x4, R29 ;  /* 0x00000004021d7824 */ /* 0x000fc800078e021d */
[----:B------:R-:W-:-:S04]  /*1320*/  IMAD.WIDE R20, R29, 0x4, R6 ;  /* 0x000000041d147825 */ /* 0x000fc800078e0206 */
[----:B------:R-:W-:Y:S01]  /*1330*/  IMAD R29, R2, 0x4, R29 ;  /* 0x00000004021d7824 */ /* 0x000fe200078e021d */
[----:B---3--:R0:W-:Y:S04]  /*1340*/  STG.E desc[UR6][R8.64], R26 ;  /* 0x0000001a08007986 */ /* 0x0081e8000c101906 */
[----:B----4-:R1:W-:Y:S04]  /*1350*/  STG.E desc[UR6][R10.64], R28 ;  /* 0x0000001c0a007986 */ /* 0x0103e8000c101906 */
[----:B-----5:R3:W-:Y:S01]  /*1360*/  STG.E desc[UR6][R12.64], R19 ;  /* 0x000000130c007986 */ /* 0x0207e2000c101906 */
[----:B0-----:R-:W-:Y:S01]  /*1370*/  IMAD.WIDE R8, R16, 0x4, R6 ;  /* 0x0000000410087825 */ /* 0x001fe200078e0206 */
[----:B-1----:R-:W-:-:S04]  /*1380*/  LEA R11, R2, R27, 0x2 ;  /* 0x0000001b020b7211 */ /* 0x002fc800078e10ff */
[----:B--2---:R0:W-:Y:S01]  /*1390*/  STG.E desc[UR6][R8.64], R23 ;  /* 0x0000001708007986 */ /* 0x0041e2000c101906 */
[C---:B------:R-:W-:Y:S01]  /*13a0*/  LEA R27, R2.reuse, R16, 0x2 ;  /* 0x00000010021b7211 */ /* 0x040fe200078e10ff */
[--C-:B---3--:R-:W-:Y:S01]  /*13b0*/  IMAD.WIDE R18, R17, 0x4, R6.reuse ;  /* 0x0000000411127825 */ /* 0x108fe200078e0206 */
[C---:B------:R-:W-:Y:S02]  /*13c0*/  LEA R17, R2.reuse, R17, 0x2 ;  /* 0x0000001102117211 */ /* 0x040fe400078e10ff */
[----:B------:R-:W-:Y:S01]  /*13d0*/  LEA R16, R2, R27, 0x2 ;  /* 0x0000001b02107211 */ /* 0x000fe200078e10ff */
[----:B------:R-:W-:-:S04]  /*13e0*/  IMAD.WIDE R24, R11, 0x4, R6 ;  /* 0x000000040b187825 */ /* 0x000fc800078e0206 */
[----:B------:R-:W-:Y:S01]  /*13f0*/  IMAD.WIDE R6, R27, 0x4, R6 ;  /* 0x000000041b067825 */ /* 0x000fe200078e0206 */
[----:B------:R0:W-:Y:S03]  /*1400*/  STG.E desc[UR6][R24.64], R22 ;  /* 0x0000001618007986 */ /* 0x0001e6000c101906 */
[----:B------:R-:W-:Y:S01]  /*1410*/  IMAD R27, R2, 0x4, R11 ;  /* 0x00000004021b7824 */ /* 0x000fe200078e020b */
[----:B------:R0:W-:Y:S04]  /*1420*/  STG.E desc[UR6][R20.64], R15 ;  /* 0x0000000f14007986 */ /* 0x0001e8000c101906 */
[----:B------:R0:W-:Y:S04]  /*1430*/  STG.E desc[UR6][R18.64], R14 ;  /* 0x0000000e12007986 */ /* 0x0001e8000c101906 */
[----:B------:R0:W-:Y:S02]  /*1440*/  STG.E desc[UR6][R6.64], R5 ;  /* 0x0000000506007986 */ /* 0x0001e4000c101906 */
.L_x_60:
[----:B------:R-:W-:-:S13]  /*1450*/  ISETP.LT.OR P0, PT, R0, R3, P0 ;  /* 0x000000030000720c */ /* 0x000fda0000701670 */
[----:B------:R-:W-:Y:S05]  /*1460*/  @!P0 EXIT ;  /* 0x000000000000894d */ /* 0x000fea0003800000 */
[----:B0-----:R-:W3:Y:S01]  /*1470*/  LDL R5, [R4+-0x8] ;  /* 0xfffff80004057983 */ /* 0x001ee20000100800 */
[----:B-1----:R-:W0:Y:S03]  /*1480*/  LDC.64 R10, c[0x0][0x3a8] ;  /* 0x0000ea00ff0a7b82 */ /* 0x002e260000000a00 */
[----:B------:R-:W4:Y:S04]  /*1490*/  LDL R13, [R4+-0x4] ;  /* 0xfffffc00040d7983 */ /* 0x000f280000100800 */
[----:B------:R-:W5:Y:S04]  /*14a0*/  LDL R15, [R4] ;  /* 0x00000000040f7983 */ /* 0x000f680000100800 */
[----:B------:R-:W2:Y:S01]  /*14b0*/  LDL R19, [R4+0x4] ;  /* 0x0000040004137983 */ /* 0x000ea20000100800 */
[----:B0-----:R-:W-:-:S04]  /*14c0*/  IMAD.WIDE R2, R27, 0x4, R10 ;  /* 0x000000041b027825 */ /* 0x001fc800078e020a */
[----:B------:R-:W-:-:S04]  /*14d0*/  IMAD.WIDE R6, R29, 0x4, R10 ;  /* 0x000000041d067825 */ /* 0x000fc800078e020a */
[----:B------:R-:W-:-:S04]  /*14e0*/  IMAD.WIDE R8, R17, 0x4, R10 ;  /* 0x0000000411087825 */ /* 0x000fc800078e020a */
[----:B------:R-:W-:Y:S01]  /*14f0*/  IMAD.WIDE R16, R16, 0x4, R10 ;  /* 0x0000000410107825 */ /* 0x000fe200078e020a */
[----:B---3--:R-:W-:Y:S04]  /*1500*/  STG.E desc[UR6][R2.64], R5 ;  /* 0x0000000502007986 */ /* 0x008fe8000c101906 */
[----:B----4-:R-:W-:Y:S04]  /*1510*/  STG.E desc[UR6][R6.64], R13 ;  /* 0x0000000d06007986 */ /* 0x010fe8000c101906 */
[----:B-----5:R-:W-:Y:S04]  /*1520*/  STG.E desc[UR6][R8.64], R15 ;  /* 0x0000000f08007986 */ /* 0x020fe8000c101906 */
[----:B--2---:R-:W-:Y:S01]  /*1530*/  STG.E desc[UR6][R16.64], R19 ;  /* 0x0000001310007986 */ /* 0x004fe2000c101906 */
[----:B------:R-:W-:Y:S05]  /*1540*/  EXIT ;  /* 0x000000000000794d */ /* 0x000fea0003800000 */
.L_x_61:
        /* <DEDUP_REMOVED lines=11> */
.L_x_251:


//--------------------- .text._ZN6kmeans14compute_countsEiiiPfS0_PjS0_Pi --------------------------
	.section	.text._ZN6kmeans14compute_countsEiiiPfS0_PjS0_Pi,"ax",@progbits
	.align	128
        .global         _ZN6kmeans14compute_countsEiiiPfS0_PjS0_Pi
        .type           _ZN6kmeans14compute_countsEiiiPfS0_PjS0_Pi,@function
        .size           _ZN6kmeans14compute_countsEiiiPfS0_PjS0_Pi,(.L_x_252 - _ZN6kmeans14compute_countsEiiiPfS0_PjS0_Pi)
        .other          _ZN6kmeans14compute_countsEiiiPfS0_PjS0_Pi,@"STO_CUDA_ENTRY STV_DEFAULT"
_ZN6kmeans14compute_countsEiiiPfS0_PjS0_Pi:
.text._ZN6kmeans14compute_countsEiiiPfS0_PjS0_Pi:
[----:B------:R-:W0:Y:S01]  /*0000*/  LDC R1, c[0x0][0x37c] ;  /* 0x0000df00ff017b82 */ /* 0x000e220000000800 */
[----:B------:R-:W1:Y:S01]  /*0010*/  S2R R0, SR_TID.X ;  /* 0x0000000000007919 */ /* 0x000e620000002100 */
[----:B------:R-:W2:Y:S01]  /*0020*/  LDCU UR4, c[0x0][0x380] ;  /* 0x00007000ff0477ac */ /* 0x000ea20008000800 */
[----:B0-----:R-:W-:Y:S01]  /*0030*/  VIADD R1, R1, 0xfffffe00 ;  /* 0xfffffe0001017836 */ /* 0x001fe20000000000 */
[----:B------:R-:W0:Y:S01]  /*0040*/  S2R R3, SR_TID.Y ;  /* 0x0000000000037919 */ /* 0x000e220000002200 */
[----:B------:R-:W3:Y:S01]  /*0050*/  S2R R2, SR_CTAID.X ;  /* 0x0000000000027919 */ /* 0x000ee20000002500 */
[----:B-1----:R-:W-:-:S04]  /*0060*/  IMAD R0, R0, 0xfa0, RZ ;  /* 0x00000fa000007824 */ /* 0x002fc800078e02ff */
[----:B0-----:R-:W-:-:S04]  /*0070*/  IMAD R6, R3, 0x1f400, R0 ;  /* 0x0001f40003067824 */ /* 0x001fc800078e0200 */
[----:B---3--:R-:W-:-:S05]  /*0080*/  IMAD R6, R2, 0x7d000, R6 ;  /* 0x0007d00002067824 */ /* 0x008fca00078e0206 */
[----:B--2---:R-:W-:-:S13]  /*0090*/  ISETP.GE.AND P0, PT, R6, UR4, PT ;  /* 0x0000000406007c0c */ /* 0x004fda000bf06270 */
[----:B------:R-:W-:Y:S05]  /*00a0*/  @P0 EXIT ;  /* 0x000000000000094d */ /* 0x000fea0003800000 */
[----:B------:R-:W-:Y:S01]  /*00b0*/  LEA R3, R2, R3, 0x2 ;  /* 0x0000000302037211 */ /* 0x000fe200078e10ff */
[----:B------:R-:W-:Y:S01]  /*00c0*/  IMAD.MOV.U32 R9, RZ, RZ, R6 ;  /* 0x000000ffff097224 */ /* 0x000fe200078e0006 */
[----:B------:R-:W-:Y:S01]  /*00d0*/  LOP3.LUT R0, RZ, R0, RZ, 0x33, !PT ;  /* 0x00000000ff007212 */ /* 0x000fe200078e33ff */
[----:B------:R0:W-:Y:S01]  /*00e0*/  STL.128 [R1], RZ ;  /* 0x000000ff01007387 */ /* 0x0001e20000100c00 */
[----:B------:R-:W1:Y:S01]  /*00f0*/  LDCU UR7, c[0x0][0x380] ;  /* 0x00007000ff0777ac */ /* 0x000e620008000800 */
[----:B------:R-:W-:Y:S01]  /*0100*/  IMAD R3, R3, 0x1f400, RZ ;  /* 0x0001f40003037824 */ /* 0x000fe200078e02ff */
[C---:B------:R-:W-:Y:S01]  /*0110*/  IADD3 R8, PT, PT, R9.reuse, 0xf9f, RZ ;  /* 0x00000f9f09087810 */ /* 0x040fe20007ffe0ff */
[----:B------:R0:W-:Y:S01]  /*0120*/  STL.128 [R1+0x10], RZ ;  /* 0x000010ff01007387 */ /* 0x0001e20000100c00 */
[----:B------:R-:W-:Y:S02]  /*0130*/  BSSY.RECONVERGENT B0, `(.L_x_62) ;  /* 0x000003c000007945 */ /* 0x000fe40003800200 */
[----:B------:R-:W-:Y:S01]  /*0140*/  VIMNMX R2, PT, PT, R9, R8, !PT ;  /* 0x0000000809027248 */ /* 0x000fe20007fe0100 */
[----:B------:R0:W-:Y:S01]  /*0150*/  STL.128 [R1+0x20], RZ ;  /* 0x000020ff01007387 */ /* 0x0001e20000100c00 */
[----:B------:R-:W-:Y:S01]  /*0160*/  IADD3 R0, PT, PT, -R3, UR4, R0 ;  /* 0x0000000403007c10 */ /* 0x000fe2000fffe100 */
[----:B------:R-:W2:Y:S01]  /*0170*/  LDCU.64 UR4, c[0x0][0x358] ;  /* 0x00006b00ff0477ac */ /* 0x000ea20008000a00 */
[----:B------:R-:W-:Y:S01]  /*0180*/  MOV R3, R1 ;  /* 0x0000000100037202 */ /* 0x000fe20000000f00 */
[----:B------:R0:W-:Y:S01]  /*0190*/  STL.128 [R1+0x30], RZ ;  /* 0x000030ff01007387 */ /* 0x0001e20000100c00 */
[----:B------:R-:W-:-:S02]  /*01a0*/  VIADDMNMX.U32 R10, R2, -R9, R0, PT ;  /* 0x80000009020a7246 */ /* 0x000fc40003800000 */
[----:B------:R-:W3:Y:S02]  /*01b0*/  S2R R2, SR_CTAID.Y ;  /* 0x0000000000027919 */ /* 0x000ee40000002600 */
[C---:B------:R-:W-:Y:S02]  /*01c0*/  LOP3.LUT R0, R10.reuse, 0x3, RZ, 0xc0, !PT ;  /* 0x000000030a007812 */ /* 0x040fe400078ec0ff */
[----:B------:R-:W-:Y:S01]  /*01d0*/  ISETP.GE.U32.AND P1, PT, R10, 0x3, PT ;  /* 0x000000030a00780c */ /* 0x000fe20003f26070 */
[----:B------:R0:W-:Y:S01]  /*01e0*/  STL.128 [R1+0x40], RZ ;  /* 0x000040ff01007387 */ /* 0x0001e20000100c00 */
[----:B------:R-:W-:-:S03]  /*01f0*/  ISETP.NE.AND P0, PT, R0, 0x3, PT ;  /* 0x000000030000780c */ /* 0x000fc60003f05270 */
[----:B------:R0:W-:Y:S04]  /*0200*/  STL.128 [R1+0x50], RZ ;  /* 0x000050ff01007387 */ /* 0x0001e80000100c00 */
[----:B------:R0:W-:Y:S04]  /*0210*/  STL.128 [R1+0x60], RZ ;  /* 0x000060ff01007387 */ /* 0x0001e80000100c00 */
[----:B------:R0:W-:Y:S04]  /*0220*/  STL.128 [R1+0x70], RZ ;  /* 0x000070ff01007387 */ /* 0x0001e80000100c00 */
[----:B------:R0:W-:Y:S04]  /*0230*/  STL.128 [R1+0x80], RZ ;  /* 0x000080ff01007387 */ /* 0x0001e80000100c00 */
[----:B------:R0:W-:Y:S04]  /*0240*/  STL.128 [R1+0x90], RZ ;  /* 0x000090ff01007387 */ /* 0x0001e80000100c00 */
[----:B------:R0:W-:Y:S04]  /*0250*/  STL.128 [R1+0xa0], RZ ;  /* 0x0000a0ff01007387 */ /* 0x0001e80000100c00 */
[----:B------:R0:W-:Y:S01]  /*0260*/  STL.128 [R1+0xb0], RZ ;  /* 0x0000b0ff01007387 */ /* 0x0001e20000100c00 */
[----:B---3--:R-:W-:-:S03]  /*0270*/  IMAD.SHL.U32 R7, R2, 0x80, RZ ;  /* 0x0000008002077824 */ /* 0x008fc600078e00ff */
[----:B------:R0:W-:Y:S01]  /*0280*/  STL.128 [R1+0xc0], RZ ;  /* 0x0000c0ff01007387 */ /* 0x0001e20000100c00 */
[----:B------:R-:W-:-:S03]  /*0290*/  VIADD R0, R7, 0x80 ;  /* 0x0000008007007836 */ /* 0x000fc60000000000 */
        /* <DEDUP_REMOVED lines=19> */
[----:B-12---:R-:W-:Y:S05]  /*03d0*/  @!P0 BRA `(.L_x_63) ;  /* 0x0000000000448947 */ /* 0x006fea0003800000 */
[----:B------:R-:W1:Y:S01]  /*03e0*/  LDC.64 R4, c[0x0][0x3a0] ;  /* 0x0000e800ff047b82 */ /* 0x000e620000000a00 */
[----:B------:R-:W-:-:S04]  /*03f0*/  IADD3 R10, PT, PT, R10, 0x1, RZ ;  /* 0x000000010a0a7810 */ /* 0x000fc80007ffe0ff */
[----:B------:R-:W-:-:S05]  /*0400*/  LOP3.LUT R10, R10, 0x3, RZ, 0xc0, !PT ;  /* 0x000000030a0a7812 */ /* 0x000fca00078ec0ff */
[----:B------:R-:W-:-:S07]  /*0410*/  IMAD.MOV R12, RZ, RZ, -R10 ;  /* 0x000000ffff0c7224 */ /* 0x000fce00078e0a0a */
.L_x_64:
[----:B-1----:R-:W-:-:S06]  /*0420*/  IMAD.WIDE R10, R9, 0x4, R4 ;  /* 0x00000004090a7825 */ /* 0x002fcc00078e0204 */
[----:B------:R-:W2:Y:S02]  /*0430*/  LDG.E R10, desc[UR4][R10.64] ;  /* 0x000000040a0a7981 */ /* 0x000ea4000c1e1900 */
[----:B--2---:R-:W-:-:S04]  /*0440*/  ISETP.GE.U32.AND P0, PT, R10, R0, PT ;  /* 0x000000000a00720c */ /* 0x004fc80003f06070 */
[----:B------:R-:W-:-:S13]  /*0450*/  ISETP.LT.U32.OR P0, PT, R10, R7, P0 ;  /* 0x000000070a00720c */ /* 0x000fda0000701470 */
[----:B------:R-:W-:-:S05]  /*0460*/  @!P0 IADD3 R14, PT, PT, -R7, R10, RZ ;  /* 0x0000000a070e8210 */ /* 0x000fca0007ffe1ff */
[----:B------:R-:W-:-:S05]  /*0470*/  @!P0 IMAD R14, R14, 0x4, R3 ;  /* 0x000000040e0e8824 */ /* 0x000fca00078e0203 */
[----:B------:R-:W2:Y:S01]  /*0480*/  @!P0 LDL R13, [R14] ;  /* 0x000000000e0d8983 */ /* 0x000ea20000100800 */
[----:B------:R-:W-:Y:S01]  /*0490*/  VIADD R12, R12, 0x1 ;  /* 0x000000010c0c7836 */ /* 0x000fe20000000000 */
[----:B------:R-:W-:Y:S02]  /*04a0*/  IADD3 R9, PT, PT, R9, 0x1, RZ ;  /* 0x0000000109097810 */ /* 0x000fe40007ffe0ff */
[----:B--2---:R-:W-:-:S05]  /*04b0*/  @!P0 IADD3 R13, PT, PT, R13, 0x1, RZ ;  /* 0x000000010d0d8810 */ /* 0x004fca0007ffe0ff */
[----:B------:R2:W-:Y:S01]  /*04c0*/  @!P0 STL [R14], R13 ;  /* 0x0000000d0e008387 */ /* 0x0005e20000100800 */
[----:B------:R-:W-:-:S13]  /*04d0*/  ISETP.NE.AND P0, PT, R12, RZ, PT ;  /* 0x000000ff0c00720c */ /* 0x000fda0003f05270 */
[----:B--2---:R-:W-:Y:S05]  /*04e0*/  @P0 BRA `(.L_x_64) ;  /* 0xfffffffc00cc0947 */ /* 0x004fea000383ffff */
.L_x_63:
[----:B------:R-:W-:Y:S05]  /*04f0*/  BSYNC.RECONVERGENT B0 ;  /* 0x0000000000007941 */ /* 0x000fea0003800200 */
.L_x_62:
[----:B------:R-:W1:Y:S01]  /*0500*/  LDC.64 R4, c[0x0][0x3a0] ;  /* 0x0000e800ff047b82 */ /* 0x000e620000000a00 */
[----:B------:R-:W-:Y:S04]  /*0510*/  BSSY.RECONVERGENT B0, `(.L_x_65) ;  /* 0x0000028000007945 */ /* 0x000fe80003800200 */
[----:B------:R-:W-:Y:S05]  /*0520*/  @!P1 BRA `(.L_x_66) ;  /* 0x0000000000989947 */ /* 0x000fea0003800000 */
.L_x_67:
[----:B-1----:R-:W-:-:S05]  /*0530*/  IMAD.WIDE R10, R9, 0x4, R4 ;  /* 0x00000004090a7825 */ /* 0x002fca00078e0204 */
[----:B------:R-:W2:Y:S04]  /*0540*/  LDG.E R12, desc[UR4][R10.64] ;  /* 0x000000040a0c7981 */ /* 0x000ea8000c1e1900 */
[----:B------:R-:W3:Y:S04]  /*0550*/  LDG.E R14, desc[UR4][R10.64+0x4] ;  /* 0x000004040a0e7981 */ /* 0x000ee8000c1e1900 */
[----:B------:R-:W4:Y:S04]  /*0560*/  LDG.E R16, desc[UR4][R10.64+0x8] ;  /* 0x000008040a107981 */ /* 0x000f28000c1e1900 */
[----:B------:R-:W5:Y:S01]  /*0570*/  LDG.E R18, desc[UR4][R10.64+0xc] ;  /* 0x00000c040a127981 */ /* 0x000f62000c1e1900 */
[----:B--2---:R-:W-:-:S04]  /*0580*/  ISETP.GE.U32.AND P1, PT, R12, R0, PT ;  /* 0x000000000c00720c */ /* 0x004fc80003f26070 */
[----:B------:R-:W-:-:S13]  /*0590*/  ISETP.LT.U32.OR P1, PT, R12, R7, P1 ;  /* 0x000000070c00720c */ /* 0x000fda0000f21470 */
[----:B------:R-:W-:-:S05]  /*05a0*/  @!P1 IMAD.IADD R12, R12, 0x1, -R7 ;  /* 0x000000010c0c9824 */ /* 0x000fca00078e0a07 */
[----:B------:R-:W-:-:S05]  /*05b0*/  @!P1 LEA R12, R12, R3, 0x2 ;  /* 0x000000030c0c9211 */ /* 0x000fca00078e10ff */
[----:B------:R-:W2:Y:S01]  /*05c0*/  @!P1 LDL R13, [R12] ;  /* 0x000000000c0d9983 */ /* 0x000ea20000100800 */
[----:B---3--:R-:W-:-:S04]  /*05d0*/  ISETP.GE.U32.AND P0, PT, R14, R0, PT ;  /* 0x000000000e00720c */ /* 0x008fc80003f06070 */
[----:B------:R-:W-:-:S13]  /*05e0*/  ISETP.LT.U32.OR P0, PT, R14, R7, P0 ;  /* 0x000000070e00720c */ /* 0x000fda0000701470 */
[----:B------:R-:W-:-:S04]  /*05f0*/  @!P0 IMAD.IADD R14, R14, 0x1, -R7 ;  /* 0x000000010e0e8824 */ /* 0x000fc800078e0a07 */
[----:B------:R-:W-:Y:S01]  /*0600*/  @!P0 IMAD R14, R14, 0x4, R3 ;  /* 0x000000040e0e8824 */ /* 0x000fe200078e0203 */
[----:B--2---:R-:W-:-:S05]  /*0610*/  @!P1 IADD3 R13, PT, PT, R13, 0x1, RZ ;  /* 0x000000010d0d9810 */ /* 0x004fca0007ffe0ff */
[----:B------:R1:W-:Y:S04]  /*0620*/  @!P1 STL [R12], R13 ;  /* 0x0000000d0c009387 */ /* 0x0003e80000100800 */
[----:B------:R-:W2:Y:S01]  /*0630*/  @!P0 LDL R15, [R14] ;  /* 0x000000000e0f8983 */ /* 0x000ea20000100800 */
[----:B----4-:R-:W-:-:S04]  /*0640*/  ISETP.GE.U32.AND P1, PT, R16, R0, PT ;  /* 0x000000001000720c */ /* 0x010fc80003f26070 */
[----:B------:R-:W-:-:S13]  /*0650*/  ISETP.LT.U32.OR P1, PT, R16, R7, P1 ;  /* 0x000000071000720c */ /* 0x000fda0000f21470 */
[----:B------:R-:W-:-:S04]  /*0660*/  @!P1 IADD3 R16, PT, PT, -R7, R16, RZ ;  /* 0x0000001007109210 */ /* 0x000fc80007ffe1ff */
[----:B------:R-:W-:Y:S01]  /*0670*/  @!P1 LEA R16, R16, R3, 0x2 ;  /* 0x0000000310109211 */ /* 0x000fe200078e10ff */
[----:B--2---:R-:W-:-:S05]  /*0680*/  @!P0 VIADD R15, R15, 0x1 ;  /* 0x000000010f0f8836 */ /* 0x004fca0000000000 */
[----:B------:R2:W-:Y:S04]  /*0690*/  @!P0 STL [R14], R15 ;  /* 0x0000000f0e008387 */ /* 0x0005e80000100800 */
[----:B------:R-:W3:Y:S01]  /*06a0*/  @!P1 LDL R17, [R16] ;  /* 0x0000000010119983 */ /* 0x000ee20000100800 */
[----:B-----5:R-:W-:-:S04]  /*06b0*/  ISETP.GE.U32.AND P0, PT, R18, R0, PT ;  /* 0x000000001200720c */ /* 0x020fc80003f06070 */
[----:B------:R-:W-:-:S13]  /*06c0*/  ISETP.LT.U32.OR P0, PT, R18, R7, P0 ;  /* 0x000000071200720c */ /* 0x000fda0000701470 */
[----:B-1----:R-:W-:-:S04]  /*06d0*/  @!P0 IMAD.IADD R12, R18, 0x1, -R7 ;  /* 0x00000001120c8824 */ /* 0x002fc800078e0a07 */
[----:B------:R-:W-:Y:S01]  /*06e0*/  @!P0 IMAD R12, R12, 0x4, R3 ;  /* 0x000000040c0c8824 */ /* 0x000fe200078e0203 */
[----:B---3--:R-:W-:-:S05]  /*06f0*/  @!P1 IADD3 R17, PT, PT, R17, 0x1, RZ ;  /* 0x0000000111119810 */ /* 0x008fca0007ffe0ff */
[----:B------:R2:W-:Y:S04]  /*0700*/  @!P1 STL [R16], R17 ;  /* 0x0000001110009387 */ /* 0x0005e80000100800 */
[----:B------:R-:W3:Y:S01]  /*0710*/  @!P0 LDL R10, [R12] ;  /* 0x000000000c0a8983 */ /* 0x000ee20000100800 */
[C---:B------:R-:W-:Y:S01]  /*0720*/  VIADD R13, R9.reuse, 0x3 ;  /* 0x00000003090d7836 */ /* 0x040fe20000000000 */
[----:B------:R-:W-:-:S04]  /*0730*/  IADD3 R9, PT, PT, R9, 0x4, RZ ;  /* 0x0000000409097810 */ /* 0x000fc80007ffe0ff */
[----:B------:R-:W-:Y:S02]  /*0740*/  ISETP.LT.AND P1, PT, R9, UR7, PT ;  /* 0x0000000709007c0c */ /* 0x000fe4000bf21270 */
[----:B---3--:R-:W-:-:S05]  /*0750*/  @!P0 IADD3 R11, PT, PT, R10, 0x1, RZ ;  /* 0x000000010a0b8810 */ /* 0x008fca0007ffe0ff */
[----:B------:R2:W-:Y:S01]  /*0760*/  @!P0 STL [R12], R11 ;  /* 0x0000000b0c008387 */ /* 0x0005e20000100800 */
[----:B------:R-:W-:-:S13]  /*0770*/  ISETP.GE.AND P0, PT, R13, R8, PT ;  /* 0x000000080d00720c */ /* 0x000fda0003f06270 */
[----:B--2---:R-:W-:Y:S05]  /*0780*/  @!P0 BRA P1, `(.L_x_67) ;  /* 0xfffffffc00688947 */ /* 0x004fea000083ffff */
.L_x_66:
[----:B------:R-:W-:Y:S05]  /*0790*/  BSYNC.RECONVERGENT B0 ;  /* 0x0000000000007941 */ /* 0x000fea0003800200 */
.L_x_65:
[----:B------:R-:W2:Y:S02]  /*07a0*/  LDCU UR6, c[0x0][0x384] ;  /* 0x00007080ff0677ac */ /* 0x000ea40008000800 */
[----:B--2---:R-:W-:Y:S02]  /*07b0*/  ISETP.GE.AND P0, PT, R7, UR6, PT ;  /* 0x0000000607007c0c */ /* 0x004fe4000bf06270 */
[----:B------:R-:W-:-:S11]  /*07c0*/  VIMNMX R0, PT, PT, R0, UR6, PT ;  /* 0x0000000600007c48 */ /* 0x000fd6000bfe0100 */
[----:B------:R-:W-:Y:S05]  /*07d0*/  @P0 EXIT ;  /* 0x000000000000094d */ /* 0x000fea0003800000 */
[----:B-1----:R-:W1:Y:S01]  /*07e0*/  LDC R4, c[0x0][0x380] ;  /* 0x0000e000ff047b82 */ /* 0x002e620000000800 */
[----:B------:R-:W-:Y:S01]  /*07f0*/  VIADDMNMX R8, R7, 0x1, R0, !PT ;  /* 0x0000000107087846 */ /* 0x000fe20007800100 */
[----:B------:R-:W-:-:S03]  /*0800*/  IMAD.HI R6, R6, 0x10624dd3, RZ ;  /* 0x10624dd306067827 */ /* 0x000fc600078e02ff */
[----:B------:R-:W-:Y:S01]  /*0810*/  LOP3.LUT P1, R10, R8, 0x3, RZ, 0xc0, !PT ;  /* 0x00000003080a7812 */ /* 0x000fe2000782c0ff */
[----:B------:R-:W-:-:S05]  /*0820*/  IMAD.IADD R3, R7, 0x1, -R8 ;  /* 0x0000000107037824 */ /* 0x000fca00078e0a08 */
[----:B------:R-:W-:Y:S02]  /*0830*/  ISETP.GT.U32.AND P0, PT, R3, -0x4, PT ;  /* 0xfffffffc0300780c */ /* 0x000fe40003f04070 */
[----:B------:R-:W-:-:S04]  /*0840*/  SHF.R.U32.HI R3, RZ, 0x1f, R6 ;  /* 0x0000001fff037819 */ /* 0x000fc80000011606 */
[----:B------:R-:W-:Y:S01]  /*0850*/  LEA.HI.SX32 R6, R6, R3, 0x18 ;  /* 0x0000000306067211 */ /* 0x000fe200078fc2ff */
[----:B-1----:R-:W-:-:S05]  /*0860*/  IMAD.HI R4, R4, 0x10624dd3, RZ ;  /* 0x10624dd304047827 */ /* 0x002fca00078e02ff */
[----:B------:R-:W-:-:S04]  /*0870*/  SHF.R.U32.HI R5, RZ, 0x1f, R4 ;  /* 0x0000001fff057819 */ /* 0x000fc80000011604 */
[----:B------:R-:W-:-:S04]  /*0880*/  LEA.HI.SX32 R5, R4, R5, 0x18 ;  /* 0x0000000504057211 */ /* 0x000fc800078fc2ff */
[----:B------:R-:W-:Y:S01]  /*0890*/  IADD3 R3, PT, PT, R5, 0x1, RZ ;  /* 0x0000000105037810 */ /* 0x000fe20007ffe0ff */
[----:B------:R-:W-:Y:S06]  /*08a0*/  @!P1 BRA `(.L_x_68) ;  /* 0x0000000000389947 */ /* 0x000fec0003800000 */
[----:B------:R-:W1:Y:S01]  /*08b0*/  LDC.64 R8, c[0x0][0x3b0] ;  /* 0x0000ec00ff087b82 */ /* 0x000e620000000a00 */
[----:B------:R-:W-:Y:S01]  /*08c0*/  IMAD R11, R3, R2, RZ ;  /* 0x00000002030b7224 */ /* 0x000fe200078e02ff */
[----:B------:R-:W-:Y:S01]  /*08d0*/  IADD3 R13, PT, PT, -R10, RZ, RZ ;  /* 0x000000ff0a0d7210 */ /* 0x000fe20007ffe1ff */
[----:B------:R-:W-:Y:S02]  /*08e0*/  IMAD.IADD R7, R7, 0x1, R10 ;  /* 0x0000000107077824 */ /* 0x000fe400078e020a */
[----:B------:R-:W-:Y:S01]  /*08f0*/  IMAD.MOV.U32 R4, RZ, RZ, R1 ;  /* 0x000000ffff047224 */ /* 0x000fe200078e0001 */
[----:B------:R-:W-:-:S07]  /*0900*/  LEA R12, R11, R6, 0x7 ;  /* 0x000000060b0c7211 */ /* 0x000fce00078e38ff */
.L_x_69:
[----:B--2---:R2:W3:Y:S01]  /*0910*/  LDL R15, [R4] ;  /* 0x00000000040f7983 */ /* 0x0044e20000100800 */
[----:B-1----:R-:W-:Y:S01]  /*0920*/  IMAD.WIDE R10, R12, 0x4, R8 ;  /* 0x000000040c0a7825 */ /* 0x002fe200078e0208 */
[----:B------:R-:W-:-:S03]  /*0930*/  IADD3 R12, PT, PT, R3, R12, RZ ;  /* 0x0000000c030c7210 */ /* 0x000fc60007ffe0ff */
[----:B------:R-:W-:Y:S02]  /*0940*/  VIADD R13, R13, 0x1 ;  /* 0x000000010d0d7836 */ /* 0x000fe40000000000 */
[----:B--2---:R-:W-:-:S03]  /*0950*/  VIADD R4, R4, 0x4 ;  /* 0x0000000404047836 */ /* 0x004fc60000000000 */
[----:B------:R-:W-:Y:S01]  /*0960*/  ISETP.NE.AND P1, PT, R13, RZ, PT ;  /* 0x000000ff0d00720c */ /* 0x000fe20003f25270 */
[----:B---3--:R2:W-:-:S12]  /*0970*/  STG.E desc[UR4][R10.64], R15 ;  /* 0x0000000f0a007986 */ /* 0x0085d8000c101904 */
[----:B------:R-:W-:Y:S05]  /*0980*/  @P1 BRA `(.L_x_69) ;  /* 0xfffffffc00e01947 */ /* 0x000fea000383ffff */
.L_x_68:
[----:B------:R-:W-:Y:S05]  /*0990*/  @P0 EXIT ;  /* 0x000000000000094d */ /* 0x000fea0003800000 */
[-C--:B------:R-:W-:Y:S01]  /*09a0*/  IADD3 R4, PT, PT, R0, -R7.reuse, RZ ;  /* 0x8000000700047210 */ /* 0x080fe20007ffe0ff */
[----:B------:R-:W-:Y:S01]  /*09b0*/  IMAD.SHL.U32 R2, R2, 0x200, RZ ;  /* 0x0000020002027824 */ /* 0x000fe200078e00ff */
[----:B------:R-:W-:Y:S01]  /*09c0*/  LEA R5, R5, 0x4, 0x2 ;  /* 0x0000000405057811 */ /* 0x000fe200078e10ff */
[----:B------:R-:W-:Y:S01]  /*09d0*/  IMAD R29, R3, R7, R6 ;  /* 0x00000007031d7224 */ /* 0x000fe200078e0206 */
[----:B------:R-:W-:Y:S01]  /*09e0*/  ISETP.GT.AND P1, PT, R4, 0xc, PT ;  /* 0x0000000c0400780c */ /* 0x000fe20003f24270 */
[----:B------:R-:W-:Y:S01]  /*09f0*/  IMAD R2, R7, 0x4, -R2 ;  /* 0x0000000407027824 */ /* 0x000fe200078e0a02 */
[----:B------:R-:W-:-:S04]  /*0a00*/  PLOP3.LUT P0, PT, PT, PT, PT, 0x80, 0x8 ;  /* 0x000000000008781c */ /* 0x000fc80003f0f070 */
[----:B------:R-:W-:-:S07]  /*0a10*/  IADD3 R2, PT, PT, R2, 0x8, R1 ;  /* 0x0000000802027810 */ /* 0x000fce0007ffe001 */
[----:B------:R-:W-:Y:S05]  /*0a20*/  @!P1 BRA `(.L_x_70) ;  /* 0x0000000000ec9947 */ /* 0x000fea0003800000 */
[----:B------:R-:W1:Y:S01]  /*0a30*/  LDC.64 R12, c[0x0][0x3b0] ;  /* 0x0000ec00ff0c7b82 */ /* 0x000e620000000a00 */
[----:B------:R-:W-:Y:S02]  /*0a40*/  PLOP3.LUT P0, PT, PT, PT, PT, 0x8, 0x80 ;  /* 0x000000000080781c */ /* 0x000fe40003f0e170 */
[----:B------:R-:W-:-:S11]  /*0a50*/  IADD3 R4, PT, PT, R0, -0xc, RZ ;  /* 0xfffffff400047810 */ /* 0x000fd60007ffe0ff */
.L_x_71:
[----:B---3--:R-:W3:Y:S04]  /*0a60*/  LDL R17, [R2+-0x8] ;  /* 0xfffff80002117983 */ /* 0x008ee80000100800 */
[----:B------:R-:W4:Y:S04]  /*0a70*/  LDL R16, [R2+-0x4] ;  /* 0xfffffc0002107983 */ /* 0x000f280000100800 */
[----:B------:R-:W5:Y:S04]  /*0a80*/  LDL R18, [R2] ;  /* 0x0000000002127983 */ /* 0x000f680000100800 */
[----:B------:R-:W5:Y:S04]  /*0a90*/  LDL R19, [R2+0x4] ;  /* 0x0000040002137983 */ /* 0x000f680000100800 */
[----:B------:R-:W5:Y:S04]  /*0aa0*/  LDL R6, [R2+0x8] ;  /* 0x0000080002067983 */ /* 0x000f680000100800 */
[----:B------:R-:W5:Y:S04]  /*0ab0*/  LDL R8, [R2+0xc] ;  /* 0x00000c0002087983 */ /* 0x000f680000100800 */
[----:B------:R-:W5:Y:S04]  /*0ac0*/  LDL R9, [R2+0x10] ;  /* 0x0000100002097983 */ /* 0x000f680000100800 */
[----:B--2---:R-:W2:Y:S04]  /*0ad0*/  LDL R10, [R2+0x14] ;  /* 0x00001400020a7983 */ /* 0x004ea80000100800 */
[----:B------:R-:W2:Y:S04]  /*0ae0*/  LDL R11, [R2+0x18] ;  /* 0x00001800020b7983 */ /* 0x000ea80000100800 */
[----:B------:R-:W2:Y:S01]  /*0af0*/  LDL R20, [R2+0x1c] ;  /* 0x00001c0002147983 */ /* 0x000ea20000100800 */
[----:B-1----:R-:W-:-:S03]  /*0b00*/  IMAD.WIDE R14, R29, 0x4, R12 ;  /* 0x000000041d0e7825 */ /* 0x002fc600078e020c */
[----:B------:R-:W2:Y:S04]  /*0b10*/  LDL R21, [R2+0x20] ;  /* 0x0000200002157983 */ /* 0x000ea80000100800 */
[----:B------:R-:W2:Y:S04]  /*0b20*/  LDL R24, [R2+0x24] ;  /* 0x0000240002187983 */ /* 0x000ea80000100800 */
[----:B------:R-:W2:Y:S04]  /*0b30*/  LDL R25, [R2+0x28] ;  /* 0x0000280002197983 */ /* 0x000ea80000100800 */
[----:B------:R-:W2:Y:S04]  /*0b40*/  LDL R26, [R2+0x2c] ;  /* 0x00002c00021a7983 */ /* 0x000ea80000100800 */
[----:B------:R-:W2:Y:S04]  /*0b50*/  LDL R27, [R2+0x30] ;  /* 0x00003000021b7983 */ /* 0x000ea80000100800 */
[----:B------:R1:W2:Y:S01]  /*0b60*/  LDL R28, [R2+0x34] ;  /* 0x00003400021c7983 */ /* 0x0002a20000100800 */
[----:B------:R-:W-:-:S04]  /*0b70*/  IMAD.WIDE R22, R3, 0x4, R14 ;  /* 0x0000000403167825 */ /* 0x000fc800078e020e */
[----:B------:R-:W-:Y:S01]  /*0b80*/  IMAD.IADD R29, R5, 0x1, R29 ;  /* 0x00000001051d7824 */ /* 0x000fe200078e021d */
[----:B------:R-:W-:-:S04]  /*0b90*/  IADD3 R7, PT, PT, R7, 0x10, RZ ;  /* 0x0000001007077810 */ /* 0x000fc80007ffe0ff */
[----:B------:R-:W-:Y:S01]  /*0ba0*/  ISETP.GE.AND P1, PT, R7, R4, PT ;  /* 0x000000040700720c */ /* 0x000fe20003f26270 */
[----:B-1----:R-:W-:Y:S01]  /*0bb0*/  VIADD R2, R2, 0x40 ;  /* 0x0000004002027836 */ /* 0x002fe20000000000 */
[----:B---3--:R-:W-:Y:S04]  /*0bc0*/  STG.E desc[UR4][R14.64], R17 ;  /* 0x000000110e007986 */ /* 0x008fe8000c101904 */
[----:B----4-:R1:W-:Y:S02]  /*0bd0*/  STG.E desc[UR4][R22.64], R16 ;  /* 0x0000001016007986 */ /* 0x0103e4000c101904 */
[----:B-1----:R-:W-:-:S04]  /*0be0*/  IMAD.WIDE R22, R3, 0x4, R22 ;  /* 0x0000000403167825 */ /* 0x002fc800078e0216 */
[----:B------:R-:W-:-:S04]  /*0bf0*/  IMAD.WIDE R14, R29, 0x4, R12 ;  /* 0x000000041d0e7825 */ /* 0x000fc800078e020c */
[C---:B------:R-:W-:Y:S01]  /*0c00*/  IMAD.WIDE R16, R3.reuse, 0x4, R22 ;  /* 0x0000000403107825 */ /* 0x040fe200078e0216 */
[----:B-----5:R-:W-:Y:S04]  /*0c10*/  STG.E desc[UR4][R22.64], R18 ;  /* 0x0000001216007986 */ /* 0x020fe8000c101904 */
[----:B------:R1:W-:Y:S04]  /*0c20*/  STG.E desc[UR4][R16.64], R19 ;  /* 0x0000001310007986 */ /* 0x0003e8000c101904 */
[----:B------:R3:W-:Y:S01]  /*0c30*/  STG.E desc[UR4][R14.64], R6 ;  /* 0x000000060e007986 */ /* 0x0007e2000c101904 */
[----:B-1----:R-:W-:Y:S01]  /*0c40*/  IMAD.WIDE R18, R3, 0x4, R14 ;  /* 0x0000000403127825 */ /* 0x002fe200078e020e */
[----:B------:R-:W-:-:S03]  /*0c50*/  IADD3 R17, PT, PT, R5, R29, RZ ;  /* 0x0000001d05117210 */ /* 0x000fc60007ffe0ff */
[----:B---3--:R-:W-:Y:S01]  /*0c60*/  IMAD.WIDE R14, R3, 0x4, R18 ;  /* 0x00000004030e7825 */ /* 0x008fe200078e0212 */
[----:B------:R1:W-:Y:S03]  /*0c70*/  STG.E desc[UR4][R18.64], R8 ;  /* 0x0000000812007986 */ /* 0x0003e6000c101904 */
[----:B------:R-:W-:Y:S02]  /*0c80*/  IMAD.IADD R29, R5, 0x1, R17 ;  /* 0x00000001051d7824 */ /* 0x000fe400078e0211 */
[----:B------:R-:W-:Y:S01]  /*0c90*/  IMAD.WIDE R16, R17, 0x4, R12 ;  /* 0x0000000411107825 */ /* 0x000fe200078e020c */
[----:B------:R3:W-:Y:S03]  /*0ca0*/  STG.E desc[UR4][R14.64], R9 ;  /* 0x000000090e007986 */ /* 0x0007e6000c101904 */
[----:B------:R-:W-:-:S04]  /*0cb0*/  IMAD.WIDE R22, R3, 0x4, R14 ;  /* 0x0000000403167825 */ /* 0x000fc800078e020e */
[----:B-1----:R-:W-:-:S04]  /*0cc0*/  IMAD.WIDE R18, R3, 0x4, R16 ;  /* 0x0000000403127825 */ /* 0x002fc800078e0210 */
[----:B---3--:R-:W-:Y:S01]  /*0cd0*/  IMAD.WIDE R8, R29, 0x4, R12 ;  /* 0x000000041d087825 */ /* 0x008fe200078e020c */
[----:B--2---:R-:W-:Y:S04]  /*0ce0*/  STG.E desc[UR4][R22.64], R10 ;  /* 0x0000000a16007986 */ /* 0x004fe8000c101904 */
[----:B------:R1:W-:Y:S01]  /*0cf0*/  STG.E desc[UR4][R16.64], R11 ;  /* 0x0000000b10007986 */ /* 0x0003e2000c101904 */
[----:B------:R-:W-:-:S03]  /*0d00*/  IMAD.WIDE R14, R3, 0x4, R8 ;  /* 0x00000004030e7825 */ /* 0x000fc600078e0208 */
[----:B------:R2:W-:Y:S01]  /*0d10*/  STG.E desc[UR4][R18.64], R20 ;  /* 0x0000001412007986 */ /* 0x0005e2000c101904 */
[----:B-1----:R-:W-:-:S04]  /*0d20*/  IMAD.WIDE R16, R3, 0x4, R18 ;  /* 0x0000000403107825 */ /* 0x002fc800078e0212 */
[----:B--2---:R-:W-:-:S04]  /*0d30*/  IMAD.WIDE R18, R3, 0x4, R14 ;  /* 0x0000000403127825 */ /* 0x004fc800078e020e */
[C---:B------:R-:W-:Y:S01]  /*0d40*/  IMAD.WIDE R22, R3.reuse, 0x4, R16 ;  /* 0x0000000403167825 */ /* 0x040fe200078e0210 */
[----:B------:R3:W-:Y:S03]  /*0d50*/  STG.E desc[UR4][R16.64], R21 ;  /* 0x0000001510007986 */ /* 0x0007e6000c101904 */
[----:B------:R-:W-:Y:S01]  /*0d60*/  IMAD.WIDE R10, R3, 0x4, R18 ;  /* 0x00000004030a7825 */ /* 0x000fe200078e0212 */
[----:B------:R3:W-:Y:S04]  /*0d70*/  STG.E desc[UR4][R22.64], R24 ;  /* 0x0000001816007986 */ /* 0x0007e8000c101904 */
[----:B------:R3:W-:Y:S04]  /*0d80*/  STG.E desc[UR4][R8.64], R25 ;  /* 0x0000001908007986 */ /* 0x0007e8000c101904 */
[----:B------:R3:W-:Y:S04]  /*0d90*/  STG.E desc[UR4][R14.64], R26 ;  /* 0x0000001a0e007986 */ /* 0x0007e8000c101904 */
[----:B------:R3:W-:Y:S04]  /*0da0*/  STG.E desc[UR4][R18.64], R27 ;  /* 0x0000001b12007986 */ /* 0x0007e8000c101904 */
[----:B------:R3:W-:Y:S01]  /*0db0*/  STG.E desc[UR4][R10.64], R28 ;  /* 0x0000001c0a007986 */ /* 0x0007e2000c101904 */
[----:B------:R-:W-:Y:S01]  /*0dc0*/  IADD3 R29, PT, PT, R5, R29, RZ ;  /* 0x0000001d051d7210 */ /* 0x000fe20007ffe0ff */
[----:B------:R-:W-:Y:S06]  /*0dd0*/  @!P1 BRA `(.L_x_71) ;  /* 0xfffffffc00209947 */ /* 0x000fec000383ffff */
.L_x_70:
[----:B------:R-:W-:-:S05]  /*0de0*/  IMAD.IADD R4, R0, 0x1, -R7 ;  /* 0x0000000100047824 */ /* 0x000fca00078e0a07 */
[----:B------:R-:W-:-:S13]  /*0df0*/  ISETP.GT.AND P1, PT, R4, 0x4, PT ;  /* 0x000000040400780c */ /* 0x000fda0003f24270 */
[----:B------:R-:W-:Y:S05]  /*0e00*/  @!P1 BRA `(.L_x_72) ;  /* 0x0000000000789947 */ /* 0x000fea0003800000 */
[----:B---3--:R-:W3:Y:S01]  /*0e10*/  LDL R28, [R2+-0x8] ;  /* 0xfffff800021c7983 */ /* 0x008ee20000100800 */
[----:B--2---:R-:W1:Y:S03]  /*0e20*/  LDC.64 R10, c[0x0][0x3b0] ;  /* 0x0000ec00ff0a7b82 */ /* 0x004e660000000a00 */
[----:B------:R-:W2:Y:S04]  /*0e30*/  LDL R8, [R2+-0x4] ;  /* 0xfffffc0002087983 */ /* 0x000ea80000100800 */
[----:B------:R-:W4:Y:S04]  /*0e40*/  LDL R27, [R2] ;  /* 0x00000000021b7983 */ /* 0x000f280000100800 */
[----:B------:R-:W5:Y:S04]  /*0e50*/  LDL R24, [R2+0x4] ;  /* 0x0000040002187983 */ /* 0x000f680000100800 */
[----:B------:R-:W5:Y:S04]  /*0e60*/  LDL R25, [R2+0x8] ;  /* 0x0000080002197983 */ /* 0x000f680000100800 */
[----:B------:R-:W5:Y:S04]  /*0e70*/  LDL R9, [R2+0xc] ;  /* 0x00000c0002097983 */ /* 0x000f680000100800 */
[----:B------:R-:W5:Y:S04]  /*0e80*/  LDL R6, [R2+0x10] ;  /* 0x0000100002067983 */ /* 0x000f680000100800 */
[----:B------:R0:W5:Y:S01]  /*0e90*/  LDL R4, [R2+0x14] ;  /* 0x0000140002047983 */ /* 0x0001620000100800 */
[----:B------:R-:W-:Y:S01]  /*0ea0*/  IADD3 R26, PT, PT, R5, R29, RZ ;  /* 0x0000001d051a7210 */ /* 0x000fe20007ffe0ff */
[----:B-1----:R-:W-:Y:S01]  /*0eb0*/  IMAD.WIDE R22, R29, 0x4, R10 ;  /* 0x000000041d167825 */ /* 0x002fe200078e020a */
[----:B------:R-:W-:-:S02]  /*0ec0*/  PLOP3.LUT P0, PT, PT, PT, PT, 0x8, 0x80 ;  /* 0x000000000080781c */ /* 0x000fc40003f0e170 */
[----:B------:R-:W-:Y:S01]  /*0ed0*/  IADD3 R7, PT, PT, R7, 0x8, RZ ;  /* 0x0000000807077810 */ /* 0x000fe20007ffe0ff */
[----:B------:R-:W-:-:S04]  /*0ee0*/  IMAD.WIDE R10, R26, 0x4, R10 ;  /* 0x000000041a0a7825 */ /* 0x000fc800078e020a */
[----:B------:R-:W-:-:S04]  /*0ef0*/  IMAD.WIDE R12, R3, 0x4, R22 ;  /* 0x00000004030c7825 */ /* 0x000fc800078e0216 */
[----:B------:R-:W-:-:S04]  /*0f00*/  IMAD.WIDE R14, R3, 0x4, R10 ;  /* 0x00000004030e7825 */ /* 0x000fc800078e020a */
[----:B------:R-:W-:-:S04]  /*0f10*/  IMAD.WIDE R16, R3, 0x4, R12 ;  /* 0x0000000403107825 */ /* 0x000fc800078e020c */
[----:B------:R-:W-:-:S04]  /*0f20*/  IMAD.WIDE R18, R3, 0x4, R14 ;  /* 0x0000000403127825 */ /* 0x000fc800078e020e */
[----:B------:R-:W-:-:S04]  /*0f30*/  IMAD.WIDE R20, R3, 0x4, R16 ;  /* 0x0000000403147825 */ /* 0x000fc800078e0210 */
[----:B------:R-:W-:Y:S02]  /*0f40*/  IMAD.IADD R29, R5, 0x1, R26 ;  /* 0x00000001051d7824 */ /* 0x000fe400078e021a */
[----:B0-----:R-:W-:Y:S01]  /*0f50*/  VIADD R2, R2, 0x20 ;  /* 0x0000002002027836 */ /* 0x001fe20000000000 */
[----:B---3--:R-:W-:Y:S04]  /*0f60*/  STG.E desc[UR4][R22.64], R28 ;  /* 0x0000001c16007986 */ /* 0x008fe8000c101904 */
[----:B--2---:R0:W-:Y:S04]  /*0f70*/  STG.E desc[UR4][R12.64], R8 ;  /* 0x000000080c007986 */ /* 0x0041e8000c101904 */
[----:B----4-:R1:W-:Y:S04]  /*0f80*/  STG.E desc[UR4][R16.64], R27 ;  /* 0x0000001b10007986 */ /* 0x0103e8000c101904 */
[----:B-----5:R1:W-:Y:S01]  /*0f90*/  STG.E desc[UR4][R20.64], R24 ;  /* 0x0000001814007986 */ /* 0x0203e2000c101904 */
[----:B0-----:R-:W-:-:S03]  /*0fa0*/  IMAD.WIDE R12, R3, 0x4, R18 ;  /* 0x00000004030c7825 */ /* 0x001fc600078e0212 */
[----:B------:R1:W-:Y:S04]  /*0fb0*/  STG.E desc[UR4][R10.64], R25 ;  /* 0x000000190a007986 */ /* 0x0003e8000c101904 */
[----:B------:R1:W-:Y:S04]  /*0fc0*/  STG.E desc[UR4][R14.64], R9 ;  /* 0x000000090e007986 */ /* 0x0003e8000c101904 */
[----:B------:R1:W-:Y:S04]  /*0fd0*/  STG.E desc[UR4][R18.64], R6 ;  /* 0x0000000612007986 */ /* 0x0003e8000c101904 */
[----:B------:R1:W-:Y:S02]  /*0fe0*/  STG.E desc[UR4][R12.64], R4 ;  /* 0x000000040c007986 */ /* 0x0003e4000c101904 */
.L_x_72:
[----:B------:R-:W-:-:S13]  /*0ff0*/  ISETP.LT.OR P0, PT, R7, R0, P0 ;  /* 0x000000000700720c */ /* 0x000fda0000701670 */
[----:B------:R-:W-:Y:S05]  /*1000*/  @!P0 EXIT ;  /* 0x000000000000894d */ /* 0x000fea0003800000 */
[----:B-1----:R-:W4:Y:S01]  /*1010*/  LDL R13, [R2+-0x8] ;  /* 0xfffff800020d7983 */ /* 0x002f220000100800 */
[----:B------:R-:W1:Y:S03]  /*1020*/  LDC.64 R4, c[0x0][0x3b0] ;  /* 0x0000ec00ff047b82 */ /* 0x000e660000000a00 */
[----:B--23--:R-:W2:Y:S04]  /*1030*/  LDL R15, [R2+-0x4] ;  /* 0xfffffc00020f7983 */ /* 0x00cea80000100800 */
[----:B------:R-:W3:Y:S04]  /*1040*/  LDL R17, [R2] ;  /* 0x0000000002117983 */ /* 0x000ee80000100800 */
[----:B------:R-:W5:Y:S01]  /*1050*/  LDL R19, [R2+0x4] ;  /* 0x0000040002137983 */ /* 0x000f620000100800 */
[----:B-1----:R-:W-:-:S04]  /*1060*/  IMAD.WIDE R4, R29, 0x4, R4 ;  /* 0x000000041d047825 */ /* 0x002fc800078e0204 */
[----:B------:R-:W-:-:S04]  /*1070*/  IMAD.WIDE R6, R3, 0x4, R4 ;  /* 0x0000000403067825 */ /* 0x000fc800078e0204 */
[----:B------:R-:W-:-:S04]  /*1080*/  IMAD.WIDE R8, R3, 0x4, R6 ;  /* 0x0000000403087825 */ /* 0x000fc800078e0206 */
[----:B------:R-:W-:Y:S01]  /*1090*/  IMAD.WIDE R10, R3, 0x4, R8 ;  /* 0x00000004030a7825 */ /* 0x000fe200078e0208 */
[----:B----4-:R-:W-:Y:S04]  /*10a0*/  STG.E desc[UR4][R4.64], R13 ;  /* 0x0000000d04007986 */ /* 0x010fe8000c101904 */
[----:B--2---:R-:W-:Y:S04]  /*10b0*/  STG.E desc[UR4][R6.64], R15 ;  /* 0x0000000f06007986 */ /* 0x004fe8000c101904 */
[----:B---3--:R-:W-:Y:S04]  /*10c0*/  STG.E desc[UR4][R8.64], R17 ;  /* 0x0000001108007986 */ /* 0x008fe8000c101904 */
[----:B-----5:R-:W-:Y:S01]  /*10d0*/  STG.E desc[UR4][R10.64], R19 ;  /* 0x000000130a007986 */ /* 0x020fe2000c101904 */
[----:B------:R-:W-:Y:S05]  /*10e0*/  EXIT ;  /* 0x000000000000794d */ /* 0x000fea0003800000 */
.L_x_73:
        /* <DEDUP_REMOVED lines=9> */
.L_x_252:


//--------------------- .text._ZN6kmeans16compute_clustersEiiiPfS0_Pj --------------------------
	.section	.text._ZN6kmeans16compute_clustersEiiiPfS0_Pj,"ax",@progbits
	.align	128
        .global         _ZN6kmeans16compute_clustersEiiiPfS0_Pj
        .type           _ZN6kmeans16compute_clustersEiiiPfS0_Pj,@function
        .size           _ZN6kmeans16compute_clustersEiiiPfS0_Pj,(.L_x_253 - _ZN6kmeans16compute_clustersEiiiPfS0_Pj)
        .other          _ZN6kmeans16compute_clustersEiiiPfS0_Pj,@"STO_CUDA_ENTRY STV_DEFAULT"
_ZN6kmeans16compute_clustersEiiiPfS0_Pj:
.text._ZN6kmeans16compute_clustersEiiiPfS0_Pj:
[----:B------:R-:W-:Y:S01]  /*0000*/  LDC R1, c[0x0][0x37c] ;  /* 0x0000df00ff017b82 */ /* 0x000fe20000000800 */
[----:B------:R-:W0:Y:S01]  /*0010*/  S2R R0, SR_TID.X ;  /* 0x0000000000007919 */ /* 0x000e220000002100 */
[----:B------:R-:W1:Y:S01]  /*0020*/  LDCU UR4, c[0x0][0x380] ;  /* 0x00007000ff0477ac */ /* 0x000e620008000800 */
[----:B------:R-:W0:Y:S01]  /*0030*/  S2R R3, SR_TID.Y ;  /* 0x0000000000037919 */ /* 0x000e220000002200 */
[----:B------:R-:W2:Y:S01]  /*0040*/  S2R R5, SR_CTAID.X ;  /* 0x0000000000057919 */ /* 0x000ea20000002500 */
[----:B0-----:R-:W-:-:S04]  /*0050*/  LEA R0, R3, R0, 0x5 ;  /* 0x0000000003007211 */ /* 0x001fc800078e28ff */
[----:B--2---:R-:W-:-:S04]  /*0060*/  LEA R0, R5, R0, 0x7 ;  /* 0x0000000005007211 */ /* 0x004fc800078e38ff */
[----:B-1----:R-:W-:-:S13]  /*0070*/  ISETP.GE.AND P0, PT, R0, UR4, PT ;  /* 0x0000000400007c0c */ /* 0x002fda000bf06270 */
[----:B------:R-:W-:Y:S05]  /*0080*/  @P0 EXIT ;  /* 0x000000000000094d */ /* 0x000fea0003800000 */
[----:B------:R-:W0:Y:S01]  /*0090*/  LDCU UR4, c[0x0][0x388] ;  /* 0x00007100ff0477ac */ /* 0x000e220008000800 */
[----:B------:R-:W-:Y:S01]  /*00a0*/  HFMA2 R2, -RZ, RZ, 0, 0 ;  /* 0x00000000ff027431 */ /* 0x000fe200000001ff */
[----:B------:R-:W1:Y:S01]  /*00b0*/  LDCU.64 UR8, c[0x0][0x358] ;  /* 0x00006b00ff0877ac */ /* 0x000e620008000a00 */
[----:B0-----:R-:W-:-:S04]  /*00c0*/  MOV R9, UR4 ;  /* 0x0000000400097c02 */ /* 0x001fc80008000f00 */
[----:B------:R-:W-:-:S13]  /*00d0*/  ISETP.GE.AND P0, PT, R9, 0x1, PT ;  /* 0x000000010900780c */ /* 0x000fda0003f06270 */
[----:B-1----:R-:W-:Y:S05]  /*00e0*/  @!P0 BRA `(.L_x_74) ;  /* 0x0000000800988947 */ /* 0x002fea0003800000 */
[C---:B------:R-:W-:Y:S02]  /*00f0*/  ISETP.GE.U32.AND P0, PT, R9.reuse, 0x10, PT ;  /* 0x000000100900780c */ /* 0x040fe40003f06070 */
[----:B------:R-:W-:Y:S02]  /*0100*/  CS2R R2, SRZ ;  /* 0x0000000000027805 */ /* 0x000fe4000001ff00 */
[----:B------:R-:W-:-:S04]  /*0110*/  LOP3.LUT R22, R9, 0xf, RZ, 0xc0, !PT ;  /* 0x0000000f09167812 */ /* 0x000fc800078ec0ff */
[----:B------:R-:W-:-:S05]  /*0120*/  ISETP.NE.AND P1, PT, R22, RZ, PT ;  /* 0x000000ff1600720c */ /* 0x000fca0003f25270 */
[----:B------:R-:W-:Y:S08]  /*0130*/  @!P0 BRA `(.L_x_75) ;  /* 0x0000000400308947 */ /* 0x000ff00003800000 */
[----:B------:R-:W-:Y:S01]  /*0140*/  HFMA2 R8, -RZ, RZ, 0, 0 ;  /* 0x00000000ff087431 */ /* 0x000fe200000001ff */
[----:B------:R-:W-:Y:S02]  /*0150*/  LOP3.LUT R3, R9, 0x7ffffff0, RZ, 0xc0, !PT ;  /* 0x7ffffff009037812 */ /* 0x000fe400078ec0ff */
[----:B------:R-:W-:-:S07]  /*0160*/  MOV R2, RZ ;  /* 0x000000ff00027202 */ /* 0x000fce0000000f00 */
.L_x_76:
[----:B------:R-:W0:Y:S08]  /*0170*/  LDC R9, c[0x0][0x388] ;  /* 0x0000e200ff097b82 */ /* 0x000e300000000800 */
[----:B------:R-:W1:Y:S08]  /*0180*/  LDC.64 R4, c[0x0][0x398] ;  /* 0x0000e600ff047b82 */ /* 0x000e700000000a00 */
[----:B------:R-:W2:Y:S01]  /*0190*/  LDC.64 R6, c[0x0][0x390] ;  /* 0x0000e400ff067b82 */ /* 0x000ea20000000a00 */
[----:B0-----:R-:W-:-:S02]  /*01a0*/  IMAD R11, R0, R9, R8 ;  /* 0x00000009000b7224 */ /* 0x001fc400078e0208 */
[----:B-1----:R-:W-:-:S05]  /*01b0*/  IMAD.WIDE.U32 R4, R8, 0x4, R4 ;  /* 0x0000000408047825 */ /* 0x002fca00078e0004 */
[----:B------:R-:W3:Y:S01]  /*01c0*/  LDG.E R15, desc[UR8][R4.64] ;  /* 0x00000008040f7981 */ /* 0x000ee2000c1e1900 */
[----:B--2---:R-:W-:-:S03]  /*01d0*/  IMAD.WIDE R6, R11, 0x4, R6 ;  /* 0x000000040b067825 */ /* 0x004fc600078e0206 */
[----:B------:R-:W2:Y:S04]  /*01e0*/  LDG.E R26, desc[UR8][R4.64+0x4] ;  /* 0x00000408041a7981 */ /* 0x000ea8000c1e1900 */
[----:B------:R-:W3:Y:S04]  /*01f0*/  LDG.E R14, desc[UR8][R6.64] ;  /* 0x00000008060e7981 */ /* 0x000ee8000c1e1900 */
[----:B------:R-:W2:Y:S04]  /*0200*/  LDG.E R25, desc[UR8][R6.64+0x4] ;  /* 0x0000040806197981 */ /* 0x000ea8000c1e1900 */
[----:B------:R-:W4:Y:S04]  /*0210*/  LDG.E R16, desc[UR8][R4.64+0x8] ;  /* 0x0000080804107981 */ /* 0x000f28000c1e1900 */
        /* <DEDUP_REMOVED lines=10> */
[----:B---3--:R-:W-:-:S03]  /*02c0*/  FADD R17, R14, -R15 ;  /* 0x8000000f0e117221 */ /* 0x008fc60000000000 */
[----:B------:R-:W3:Y:S01]  /*02d0*/  LDG.E R14, desc[UR8][R4.64+0x1c] ;  /* 0x00001c08040e7981 */ /* 0x000ee2000c1e1900 */
[----:B------:R-:W-:Y:S01]  /*02e0*/  FFMA R24, R17, R17, R2 ;  /* 0x0000001111187223 */ /* 0x000fe20000000002 */
[----:B--2---:R-:W-:Y:S02]  /*02f0*/  FADD R25, R25, -R26 ;  /* 0x8000001a19197221 */ /* 0x004fe40000000000 */
[----:B------:R-:W3:Y:S02]  /*0300*/  LDG.E R15, desc[UR8][R6.64+0x1c] ;  /* 0x00001c08060f7981 */ /* 0x000ee4000c1e1900 */
[----:B------:R-:W-:Y:S02]  /*0310*/  FFMA R24, R25, R25, R24 ;  /* 0x0000001919187223 */ /* 0x000fe40000000018 */
[----:B------:R-:W2:Y:S01]  /*0320*/  LDG.E R17, desc[UR8][R4.64+0x20] ;  /* 0x0000200804117981 */ /* 0x000ea2000c1e1900 */
[----:B----4-:R-:W-:-:S03]  /*0330*/  FADD R25, R19, -R16 ;  /* 0x8000001013197221 */ /* 0x010fc60000000000 */
[----:B------:R-:W2:Y:S01]  /*0340*/  LDG.E R2, desc[UR8][R6.64+0x20] ;  /* 0x0000200806027981 */ /* 0x000ea2000c1e1900 */
[----:B------:R-:W-:-:S03]  /*0350*/  FFMA R24, R25, R25, R24 ;  /* 0x0000001919187223 */ /* 0x000fc60000000018 */
[----:B------:R-:W4:Y:S01]  /*0360*/  LDG.E R16, desc[UR8][R4.64+0x24] ;  /* 0x0000240804107981 */ /* 0x000f22000c1e1900 */
[----:B-----5:R-:W-:-:S03]  /*0370*/  FADD R25, R21, -R18 ;  /* 0x8000001215197221 */ /* 0x020fc60000000000 */
[----:B------:R-:W4:Y:S01]  /*0380*/  LDG.E R19, desc[UR8][R6.64+0x24] ;  /* 0x0000240806137981 */ /* 0x000f22000c1e1900 */
[----:B------:R-:W-:-:S03]  /*0390*/  FFMA R24, R25, R25, R24 ;  /* 0x0000001919187223 */ /* 0x000fc60000000018 */
[----:B------:R-:W5:Y:S01]  /*03a0*/  LDG.E R18, desc[UR8][R4.64+0x28] ;  /* 0x0000280804127981 */ /* 0x000f62000c1e1900 */
[----:B------:R-:W-:-:S03]  /*03b0*/  FADD R25, R23, -R20 ;  /* 0x8000001417197221 */ /* 0x000fc60000000000 */
[----:B------:R-:W5:Y:S01]  /*03c0*/  LDG.E R21, desc[UR8][R6.64+0x28] ;  /* 0x0000280806157981 */ /* 0x000f62000c1e1900 */
[----:B------:R-:W-:-:S03]  /*03d0*/  FFMA R24, R25, R25, R24 ;  /* 0x0000001919187223 */ /* 0x000fc60000000018 */
[----:B------:R-:W5:Y:S01]  /*03e0*/  LDG.E R20, desc[UR8][R4.64+0x2c] ;  /* 0x00002c0804147981 */ /* 0x000f62000c1e1900 */
[----:B------:R-:W-:-:S03]  /*03f0*/  FADD R25, R11, -R10 ;  /* 0x8000000a0b197221 */ /* 0x000fc60000000000 */
[----:B------:R-:W5:Y:S01]  /*0400*/  LDG.E R23, desc[UR8][R6.64+0x2c] ;  /* 0x00002c0806177981 */ /* 0x000f62000c1e1900 */
[----:B------:R-:W-:-:S03]  /*0410*/  FFMA R24, R25, R25, R24 ;  /* 0x0000001919187223 */ /* 0x000fc60000000018 */
[----:B------:R-:W5:Y:S01]  /*0420*/  LDG.E R10, desc[UR8][R4.64+0x30] ;  /* 0x00003008040a7981 */ /* 0x000f62000c1e1900 */
[----:B------:R-:W-:-:S03]  /*0430*/  FADD R25, R13, -R12 ;  /* 0x8000000c0d197221 */ /* 0x000fc60000000000 */
[----:B------:R-:W5:Y:S04]  /*0440*/  LDG.E R11, desc[UR8][R6.64+0x30] ;  /* 0x00003008060b7981 */ /* 0x000f68000c1e1900 */
[----:B------:R-:W5:Y:S01]  /*0450*/  LDG.E R12, desc[UR8][R4.64+0x34] ;  /* 0x00003408040c7981 */ /* 0x000f62000c1e1900 */
[----:B------:R-:W-:-:S03]  /*0460*/  FFMA R28, R25, R25, R24 ;  /* 0x00000019191c7223 */ /* 0x000fc60000000018 */
[----:B------:R-:W5:Y:S04]  /*0470*/  LDG.E R13, desc[UR8][R6.64+0x34] ;  /* 0x00003408060d7981 */ /* 0x000f68000c1e1900 */
[----:B------:R-:W5:Y:S04]  /*0480*/  LDG.E R24, desc[UR8][R6.64+0x38] ;  /* 0x0000380806187981 */ /* 0x000f68000c1e1900 */
[----:B------:R-:W5:Y:S04]  /*0490*/  LDG.E R25, desc[UR8][R4.64+0x38] ;  /* 0x0000380804197981 */ /* 0x000f68000c1e1900 */
[----:B------:R-:W5:Y:S01]  /*04a0*/  LDG.E R26, desc[UR8][R6.64+0x3c] ;  /* 0x00003c08061a7981 */ /* 0x000f62000c1e1900 */
[----:B------:R-:W-:-:S04]  /*04b0*/  IADD3 R8, PT, PT, R8, 0x10, RZ ;  /* 0x0000001008087810 */ /* 0x000fc80007ffe0ff */
[----:B------:R-:W-:Y:S01]  /*04c0*/  ISETP.NE.AND P0, PT, R8, R3, PT ;  /* 0x000000030800720c */ /* 0x000fe20003f05270 */
[----:B---3--:R-:W-:-:S04]  /*04d0*/  FADD R15, R15, -R14 ;  /* 0x8000000e0f0f7221 */ /* 0x008fc80000000000 */
[----:B------:R-:W-:Y:S01]  /*04e0*/  FFMA R28, R15, R15, R28 ;  /* 0x0000000f0f1c7223 */ /* 0x000fe2000000001c */
[----:B--2---:R-:W-:-:S04]  /*04f0*/  FADD R17, R2, -R17 ;  /* 0x8000001102117221 */ /* 0x004fc80000000000 */
[----:B------:R-:W-:Y:S01]  /*0500*/  FFMA R28, R17, R17, R28 ;  /* 0x00000011111c7223 */ /* 0x000fe2000000001c */
[----:B----4-:R-:W-:-:S04]  /*0510*/  FADD R19, R19, -R16 ;  /* 0x8000001013137221 */ /* 0x010fc80000000000 */
[----:B------:R-:W-:Y:S01]  /*0520*/  FFMA R28, R19, R19, R28 ;  /* 0x00000013131c7223 */ /* 0x000fe2000000001c */
[----:B-----5:R-:W-:-:S04]  /*0530*/  FADD R21, R21, -R18 ;  /* 0x8000001215157221 */ /* 0x020fc80000000000 */
[----:B------:R-:W-:Y:S01]  /*0540*/  FFMA R28, R21, R21, R28 ;  /* 0x00000015151c7223 */ /* 0x000fe2000000001c */
[----:B------:R-:W-:-:S04]  /*0550*/  FADD R23, R23, -R20 ;  /* 0x8000001417177221 */ /* 0x000fc80000000000 */
[----:B------:R-:W-:Y:S01]  /*0560*/  FFMA R28, R23, R23, R28 ;  /* 0x00000017171c7223 */ /* 0x000fe2000000001c */
[----:B------:R-:W-:-:S04]  /*0570*/  FADD R11, R11, -R10 ;  /* 0x8000000a0b0b7221 */ /* 0x000fc80000000000 */
[----:B------:R-:W-:Y:S01]  /*0580*/  FFMA R28, R11, R11, R28 ;  /* 0x0000000b0b1c7223 */ /* 0x000fe2000000001c */
[----:B------:R-:W-:-:S04]  /*0590*/  FADD R13, R13, -R12 ;  /* 0x8000000c0d0d7221 */ /* 0x000fc80000000000 */
[----:B------:R-:W-:Y:S01]  /*05a0*/  FFMA R28, R13, R13, R28 ;  /* 0x0000000d0d1c7223 */ /* 0x000fe2000000001c */
[----:B------:R-:W-:Y:S01]  /*05b0*/  FADD R25, R24, -R25 ;  /* 0x8000001918197221 */ /* 0x000fe20000000000 */
[----:B------:R-:W-:-:S03]  /*05c0*/  FADD R27, R26, -R27 ;  /* 0x8000001b1a1b7221 */ /* 0x000fc60000000000 */
[----:B------:R-:W-:-:S04]  /*05d0*/  FFMA R28, R25, R25, R28 ;  /* 0x00000019191c7223 */ /* 0x000fc8000000001c */
[----:B------:R-:W-:Y:S01]  /*05e0*/  FFMA R2, R27, R27, R28 ;  /* 0x0000001b1b027223 */ /* 0x000fe2000000001c */
[----:B------:R-:W-:Y:S06]  /*05f0*/  @P0 BRA `(.L_x_76) ;  /* 0xfffffff800dc0947 */ /* 0x000fec000383ffff */
.L_x_75:
[----:B------:R-:W-:Y:S05]  /*0600*/  @!P1 BRA `(.L_x_74) ;  /* 0x0000000400509947 */ /* 0x000fea0003800000 */
[----:B------:R-:W-:Y:S02]  /*0610*/  ISETP.GE.U32.AND P0, PT, R22, 0x8, PT ;  /* 0x000000081600780c */ /* 0x000fe40003f06070 */
[----:B------:R-:W-:-:S04]  /*0620*/  LOP3.LUT R20, R9, 0x7, RZ, 0xc0, !PT ;  /* 0x0000000709147812 */ /* 0x000fc800078ec0ff */
[----:B------:R-:W-:-:S07]  /*0630*/  ISETP.NE.AND P1, PT, R20, RZ, PT ;  /* 0x000000ff1400720c */ /* 0x000fce0003f25270 */
[----:B------:R-:W-:Y:S06]  /*0640*/  @!P0 BRA `(.L_x_77) ;  /* 0x0000000000988947 */ /* 0x000fec0003800000 */
[----:B------:R-:W0:Y:S01]  /*0650*/  LDC.64 R6, c[0x0][0x390] ;  /* 0x0000e400ff067b82 */ /* 0x000e220000000a00 */
[----:B------:R-:W-:-:S07]  /*0660*/  IMAD R11, R0, R9, R3 ;  /* 0x00000009000b7224 */ /* 0x000fce00078e0203 */
[----:B------:R-:W1:Y:S01]  /*0670*/  LDC.64 R4, c[0x0][0x398] ;  /* 0x0000e600ff047b82 */ /* 0x000e620000000a00 */
[----:B0-----:R-:W-:-:S05]  /*0680*/  IMAD.WIDE R6, R11, 0x4, R6 ;  /* 0x000000040b067825 */ /* 0x001fca00078e0206 */
[----:B------:R-:W2:Y:S01]  /*0690*/  LDG.E R18, desc[UR8][R6.64] ;  /* 0x0000000806127981 */ /* 0x000ea2000c1e1900 */
[----:B-1----:R-:W-:-:S03]  /*06a0*/  IMAD.WIDE.U32 R4, R3, 0x4, R4 ;  /* 0x0000000403047825 */ /* 0x002fc600078e0004 */
[----:B------:R-:W3:Y:S04]  /*06b0*/  LDG.E R22, desc[UR8][R6.64+0x4] ;  /* 0x0000040806167981 */ /* 0x000ee8000c1e1900 */
[----:B------:R-:W2:Y:S04]  /*06c0*/  LDG.E R21, desc[UR8][R4.64] ;  /* 0x0000000804157981 */ /* 0x000ea8000c1e1900 */
[----:B------:R-:W3:Y:S04]  /*06d0*/  LDG.E R23, desc[UR8][R4.64+0x4] ;  /* 0x0000040804177981 */ /* 0x000ee8000c1e1900 */
        /* <DEDUP_REMOVED lines=12> */
[----:B------:R-:W-:Y:S01]  /*07a0*/  IADD3 R3, PT, PT, R3, 0x8, RZ ;  /* 0x0000000803037810 */ /* 0x000fe20007ffe0ff */
[----:B--2---:R-:W-:-:S04]  /*07b0*/  FADD R21, R18, -R21 ;  /* 0x8000001512157221 */ /* 0x004fc80000000000 */
[----:B------:R-:W-:Y:S01]  /*07c0*/  FFMA R2, R21, R21, R2 ;  /* 0x0000001515027223 */ /* 0x000fe20000000002 */
[----:B---3--:R-:W-:-:S04]  /*07d0*/  FADD R23, R22, -R23 ;  /* 0x8000001716177221 */ /* 0x008fc80000000000 */
        /* <DEDUP_REMOVED lines=11> */
[----:B------:R-:W-:-:S04]  /*0890*/  FADD R19, R16, -R19 ;  /* 0x8000001310137221 */ /* 0x000fc80000000000 */
[----:B------:R-:W-:-:S07]  /*08a0*/  FFMA R2, R19, R19, R2 ;  /* 0x0000001313027223 */ /* 0x000fce0000000002 */
.L_x_77:
        /* <DEDUP_REMOVED lines=26> */
[----:B------:R-:W-:-:S07]  /*0a50*/  FFMA R2, R17, R17, R2 ;  /* 0x0000001111027223 */ /* 0x000fce0000000002 */
.L_x_78:
[----:B------:R-:W-:Y:S05]  /*0a60*/  @!P1 BRA `(.L_x_74) ;  /* 0x0000000000389947 */ /* 0x000fea0003800000 */
[----:B------:R-:W0:Y:S01]  /*0a70*/  LDC.64 R10, c[0x0][0x390] ;  /* 0x0000e400ff0a7b82 */ /* 0x000e220000000a00 */
[----:B------:R-:W-:-:S07]  /*0a80*/  UMOV UR4, URZ ;  /* 0x000000ff00047c82 */ /* 0x000fce0008000000 */
[----:B------:R-:W1:Y:S02]  /*0a90*/  LDC.64 R12, c[0x0][0x398] ;  /* 0x0000e600ff0c7b82 */ /* 0x000e640000000a00 */
.L_x_79:
[----:B------:R-:W-:Y:S02]  /*0aa0*/  IMAD R5, R0, R9, R3 ;  /* 0x0000000900057224 */ /* 0x000fe400078e0203 */
[----:B-1----:R-:W-:-:S04]  /*0ab0*/  IMAD.WIDE.U32 R6, R3, 0x4, R12 ;  /* 0x0000000403067825 */ /* 0x002fc800078e000c */
[----:B0-----:R-:W-:Y:S02]  /*0ac0*/  IMAD.WIDE R4, R5, 0x4, R10 ;  /* 0x0000000405047825 */ /* 0x001fe400078e020a */
[----:B------:R-:W2:Y:S04]  /*0ad0*/  LDG.E R7, desc[UR8][R6.64] ;  /* 0x0000000806077981 */ /* 0x000ea8000c1e1900 */
[----:B------:R-:W2:Y:S01]  /*0ae0*/  LDG.E R4, desc[UR8][R4.64] ;  /* 0x0000000804047981 */ /* 0x000ea2000c1e1900 */
[----:B------:R-:W-:Y:S01]  /*0af0*/  UIADD3 UR4, UPT, UPT, UR4, 0x1, URZ ;  /* 0x0000000104047890 */ /* 0x000fe2000fffe0ff */
[----:B------:R-:W-:-:S05]  /*0b00*/  IADD3 R3, PT, PT, R3, 0x1, RZ ;  /* 0x0000000103037810 */ /* 0x000fca0007ffe0ff */
[----:B------:R-:W-:Y:S01]  /*0b10*/  ISETP.NE.AND P0, PT, R14, UR4, PT ;  /* 0x000000040e007c0c */ /* 0x000fe2000bf05270 */
[----:B--2---:R-:W-:-:S04]  /*0b20*/  FADD R15, R4, -R7 ;  /* 0x80000007040f7221 */ /* 0x004fc80000000000 */
[----:B------:R-:W-:-:S08]  /*0b30*/  FFMA R2, R15, R15, R2 ;  /* 0x0000000f0f027223 */ /* 0x000fd00000000002 */
[----:B------:R-:W-:Y:S05]  /*0b40*/  @P0 BRA `(.L_x_79) ;  /* 0xfffffffc00d40947 */ /* 0x000fea000383ffff */
.L_x_74:
[----:B------:R-:W0:Y:S01]  /*0b50*/  LDCU UR5, c[0x0][0x384] ;  /* 0x00007080ff0577ac */ /* 0x000e220008000800 */
[----:B------:R-:W-:Y:S01]  /*0b60*/  MOV R3, RZ ;  /* 0x000000ff00037202 */ /* 0x000fe20000000f00 */
[----:B0-----:R-:W-:-:S09]  /*0b70*/  UISETP.GE.AND UP0, UPT, UR5, 0x2, UPT ;  /* 0x000000020500788c */ /* 0x001fd2000bf06270 */
[----:B------:R-:W-:Y:S05]  /*0b80*/  BRA.U !UP0, `(.L_x_80) ;  /* 0x0000000908b07547 */ /* 0x000fea000b800000 */
[----:B------:R-:W-:-:S13]  /*0b90*/  ISETP.GE.AND P0, PT, R9, 0x1, PT ;  /* 0x000000010900780c */ /* 0x000fda0003f06270 */
[----:B------:R-:W-:Y:S05]  /*0ba0*/  @!P0 BRA `(.L_x_81) ;  /* 0x0000000800348947 */ /* 0x000fea0003800000 */
[----:B------:R-:W0:Y:S01]  /*0bb0*/  LDCU.64 UR4, c[0x0][0x390] ;  /* 0x00007200ff0477ac */ /* 0x000e220008000a00 */
[C---:B------:R-:W-:Y:S01]  /*0bc0*/  LOP3.LUT R6, R9.reuse, 0x7ffffff8, RZ, 0xc0, !PT ;  /* 0x7ffffff809067812 */ /* 0x040fe200078ec0ff */
[----:B------:R-:W-:Y:S02]  /*0bd0*/  HFMA2 R3, -RZ, RZ, 0, 0 ;  /* 0x00000000ff037431 */ /* 0x000fe400000001ff */
[----:B------:R-:W-:Y:S01]  /*0be0*/  IMAD R4, R0, R9, RZ ;  /* 0x0000000900047224 */ /* 0x000fe200078e02ff */
[C---:B------:R-:W-:Y:S02]  /*0bf0*/  LOP3.LUT R5, R9.reuse, 0x7, RZ, 0xc0, !PT ;  /* 0x0000000709057812 */ /* 0x040fe400078ec0ff */
[----:B------:R-:W-:Y:S02]  /*0c00*/  LOP3.LUT R7, R9, 0x3, RZ, 0xc0, !PT ;  /* 0x0000000309077812 */ /* 0x000fe400078ec0ff */
[----:B------:R-:W-:Y:S02]  /*0c10*/  MOV R8, 0x1 ;  /* 0x0000000100087802 */ /* 0x000fe40000000f00 */
[----:B------:R-:W-:Y:S01]  /*0c20*/  IADD3 R9, PT, PT, -R6, RZ, RZ ;  /* 0x000000ff06097210 */ /* 0x000fe20007ffe1ff */
[----:B0-----:R-:W-:-:S04]  /*0c30*/  UIADD3 UR4, UP0, UPT, UR4, 0x10, URZ ;  /* 0x0000001004047890 */ /* 0x001fc8000ff1e0ff */
[----:B------:R-:W-:-:S12]  /*0c40*/  UIADD3.X UR5, UPT, UPT, URZ, UR5, URZ, UP0, !UPT ;  /* 0x00000005ff057290 */ /* 0x000fd800087fe4ff */
.L_x_86:
[----:B------:R-:W0:Y:S01]  /*0c50*/  LDC R25, c[0x0][0x388] ;  /* 0x0000e200ff197b82 */ /* 0x000e220000000800 */
[----:B------:R-:W-:Y:S02]  /*0c60*/  MOV R23, RZ ;  /* 0x000000ff00177202 */ /* 0x000fe40000000f00 */
[----:B------:R-:W-:Y:S02]  /*0c70*/  MOV R21, RZ ;  /* 0x000000ff00157202 */ /* 0x000fe40000000f00 */
[----:B0-----:R-:W-:Y:S01]  /*0c80*/  ISETP.GE.U32.AND P0, PT, R25, 0x8, PT ;  /* 0x000000081900780c */ /* 0x001fe20003f06070 */
[----:B------:R-:W-:-:S12]  /*0c90*/  IMAD R20, R8, R25, RZ ;  /* 0x0000001908147224 */ /* 0x000fd800078e02ff */
[----:B------:R-:W-:Y:S05]  /*0ca0*/  @!P0 BRA `(.L_x_82) ;  /* 0x0000000000c48947 */ /* 0x000fea0003800000 */
[----:B------:R-:W0:Y:S01]  /*0cb0*/  LDC.64 R10, c[0x0][0x398] ;  /* 0x0000e600ff0a7b82 */ /* 0x000e220000000a00 */
[----:B------:R-:W-:Y:S01]  /*0cc0*/  HFMA2 R23, -RZ, RZ, 0, 0 ;  /* 0x00000000ff177431 */ /* 0x000fe200000001ff */
[----:B------:R-:W-:Y:S02]  /*0cd0*/  MOV R15, R4 ;  /* 0x00000004000f7202 */ /* 0x000fe40000000f00 */
[----:B------:R-:W-:Y:S01]  /*0ce0*/  MOV R14, R9 ;  /* 0x00000009000e7202 */ /* 0x000fe20000000f00 */
[----:B0-----:R-:W-:-:S03]  /*0cf0*/  IMAD.WIDE.U32 R10, R20, 0x4, R10 ;  /* 0x00000004140a7825 */ /* 0x001fc600078e000a */
[----:B------:R-:W-:-:S04]  /*0d00*/  IADD3 R12, P0, PT, R10, 0x10, RZ ;  /* 0x000000100a0c7810 */ /* 0x000fc80007f1e0ff */
[----:B------:R-:W-:-:S09]  /*0d10*/  IADD3.X R13, PT, PT, RZ, R11, RZ, P0, !PT ;  /* 0x0000000bff0d7210 */ /* 0x000fd200007fe4ff */
.L_x_83:
[----:B------:R-:W-:Y:S01]  /*0d20*/  MOV R10, UR4 ;  /* 0x00000004000a7c02 */ /* 0x000fe20008000f00 */
[----:B------:R-:W2:Y:S01]  /*0d30*/  LDG.E R17, desc[UR8][R12.64+-0x10] ;  /* 0xfffff0080c117981 */ /* 0x000ea2000c1e1900 */
[----:B------:R-:W-:-:S03]  /*0d40*/  MOV R11, UR5 ;  /* 0x00000005000b7c02 */ /* 0x000fc60008000f00 */
[----:B------:R-:W3:Y:S01]  /*0d50*/  LDG.E R24, desc[UR8][R12.64+-0xc] ;  /* 0xfffff4080c187981 */ /* 0x000ee2000c1e1900 */
[----:B------:R-:W-:-:S03]  /*0d60*/  IMAD.WIDE R10, R15, 0x4, R10 ;  /* 0x000000040f0a7825 */ /* 0x000fc600078e020a */
[----:B------:R-:W4:Y:S04]  /*0d70*/  LDG.E R21, desc[UR8][R12.64+-0x8] ;  /* 0xfffff8080c157981 */ /* 0x000f28000c1e1900 */
[----:B------:R-:W2:Y:S04]  /*0d80*/  LDG.E R16, desc[UR8][R10.64+-0x10] ;  /* 0xfffff0080a107981 */ /* 0x000ea8000c1e1900 */
[----:B------:R-:W3:Y:S04]  /*0d90*/  LDG.E R19, desc[UR8][R10.64+-0xc] ;  /* 0xfffff4080a137981 */ /* 0x000ee8000c1e1900 */
[----:B------:R-:W4:Y:S04]  /*0da0*/  LDG.E R22, desc[UR8][R10.64+-0x8] ;  /* 0xfffff8080a167981 */ /* 0x000f28000c1e1900 */
[----:B------:R-:W5:Y:S04]  /*0db0*/  LDG.E R27, desc[UR8][R10.64+0xc] ;  /* 0x00000c080a1b7981 */ /* 0x000f68000c1e1900 */
[----:B------:R-:W5:Y:S01]  /*0dc0*/  LDG.E R26, desc[UR8][R12.64+0xc] ;  /* 0x00000c080c1a7981 */ /* 0x000f62000c1e1900 */
[----:B--2---:R-:W-:-:S03]  /*0dd0*/  FADD R18, R16, -R17 ;  /* 0x8000001110127221 */ /* 0x004fc60000000000 */
[----:B------:R-:W2:Y:S01]  /*0de0*/  LDG.E R16, desc[UR8][R12.64+-0x4] ;  /* 0xfffffc080c107981 */ /* 0x000ea2000c1e1900 */
[----:B------:R-:W-:Y:S01]  /*0df0*/  FFMA R23, R18, R18, R23 ;  /* 0x0000001212177223 */ /* 0x000fe20000000017 */
[----:B---3--:R-:W-:Y:S02]  /*0e00*/  FADD R24, R19, -R24 ;  /* 0x8000001813187221 */ /* 0x008fe40000000000 */
[----:B------:R-:W2:Y:S02]  /*0e10*/  LDG.E R17, desc[UR8][R10.64+-0x4] ;  /* 0xfffffc080a117981 */ /* 0x000ea4000c1e1900 */
[----:B------:R-:W-:Y:S02]  /*0e20*/  FFMA R23, R24, R24, R23 ;  /* 0x0000001818177223 */ /* 0x000fe40000000017 */
[----:B------:R-:W3:Y:S01]  /*0e30*/  LDG.E R18, desc[UR8][R12.64] ;  /* 0x000000080c127981 */ /* 0x000ee2000c1e1900 */
[----:B----4-:R-:W-:-:S03]  /*0e40*/  FADD R24, R22, -R21 ;  /* 0x8000001516187221 */ /* 0x010fc60000000000 */
[----:B------:R-:W3:Y:S01]  /*0e50*/  LDG.E R19, desc[UR8][R10.64] ;  /* 0x000000080a137981 */ /* 0x000ee2000c1e1900 */
[----:B------:R-:W-:-:S03]  /*0e60*/  FFMA R28, R24, R24, R23 ;  /* 0x00000018181c7223 */ /* 0x000fc60000000017 */
[----:B------:R-:W4:Y:S04]  /*0e70*/  LDG.E R21, desc[UR8][R12.64+0x4] ;  /* 0x000004080c157981 */ /* 0x000f28000c1e1900 */
[----:B------:R-:W4:Y:S04]  /*0e80*/  LDG.E R22, desc[UR8][R10.64+0x4] ;  /* 0x000004080a167981 */ /* 0x000f28000c1e1900 */
[----:B------:R0:W4:Y:S04]  /*0e90*/  LDG.E R23, desc[UR8][R12.64+0x8] ;  /* 0x000008080c177981 */ /* 0x000128000c1e1900 */
[----:B------:R-:W4:Y:S01]  /*0ea0*/  LDG.E R24, desc[UR8][R10.64+0x8] ;  /* 0x000008080a187981 */ /* 0x000f22000c1e1900 */
[----:B------:R-:W-:-:S04]  /*0eb0*/  IADD3 R14, PT, PT, R14, 0x8, RZ ;  /* 0x000000080e0e7810 */ /* 0x000fc80007ffe0ff */
[----:B------:R-:W-:Y:S01]  /*0ec0*/  ISETP.NE.AND P0, PT, R14, RZ, PT ;  /* 0x000000ff0e00720c */ /* 0x000fe20003f05270 */
[----:B-----5:R-:W-:Y:S01]  /*0ed0*/  FADD R26, R27, -R26 ;  /* 0x8000001a1b1a7221 */ /* 0x020fe20000000000 */
[----:B0-----:R-:W-:Y:S02]  /*0ee0*/  IADD3 R12, P1, PT, R12, 0x20, RZ ;  /* 0x000000200c0c7810 */ /* 0x001fe40007f3e0ff */
[----:B------:R-:W-:Y:S02]  /*0ef0*/  IADD3 R15, PT, PT, R15, 0x8, RZ ;  /* 0x000000080f0f7810 */ /* 0x000fe40007ffe0ff */
[----:B------:R-:W-:Y:S01]  /*0f00*/  IADD3.X R13, PT, PT, RZ, R13, RZ, P1, !PT ;  /* 0x0000000dff0d7210 */ /* 0x000fe20000ffe4ff */
[----:B--2---:R-:W-:-:S04]  /*0f10*/  FADD R17, R17, -R16 ;  /* 0x8000001011117221 */ /* 0x004fc80000000000 */
[----:B------:R-:W-:Y:S01]  /*0f20*/  FFMA R28, R17, R17, R28 ;  /* 0x00000011111c7223 */ /* 0x000fe2000000001c */
[----:B---3--:R-:W-:-:S04]  /*0f30*/  FADD R19, R19, -R18 ;  /* 0x8000001213137221 */ /* 0x008fc80000000000 */
[----:B------:R-:W-:Y:S01]  /*0f40*/  FFMA R28, R19, R19, R28 ;  /* 0x00000013131c7223 */ /* 0x000fe2000000001c */
[----:B----4-:R-:W-:-:S04]  /*0f50*/  FADD R21, R22, -R21 ;  /* 0x8000001516157221 */ /* 0x010fc80000000000 */
[----:B------:R-:W-:Y:S01]  /*0f60*/  FFMA R28, R21, R21, R28 ;  /* 0x00000015151c7223 */ /* 0x000fe2000000001c */
[----:B------:R-:W-:-:S04]  /*0f70*/  FADD R23, R24, -R23 ;  /* 0x8000001718177221 */ /* 0x000fc80000000000 */
[----:B------:R-:W-:-:S04]  /*0f80*/  FFMA R23, R23, R23, R28 ;  /* 0x0000001717177223 */ /* 0x000fc8000000001c */
[----:B------:R-:W-:Y:S01]  /*0f90*/  FFMA R23, R26, R26, R23 ;  /* 0x0000001a1a177223 */ /* 0x000fe20000000017 */
[----:B------:R-:W-:Y:S06]  /*0fa0*/  @P0 BRA `(.L_x_83) ;  /* 0xfffffffc005c0947 */ /* 0x000fec000383ffff */
[----:B------:R-:W-:-:S07]  /*0fb0*/  MOV R21, R6 ;  /* 0x0000000600157202 */ /* 0x000fce0000000f00 */
.L_x_82:
[----:B------:R-:W-:-:S13]  /*0fc0*/  ISETP.NE.AND P0, PT, R5, RZ, PT ;  /* 0x000000ff0500720c */ /* 0x000fda0003f05270 */
[----:B------:R-:W-:Y:S05]  /*0fd0*/  @!P0 BRA `(.L_x_84) ;  /* 0x0000000400048947 */ /* 0x000fea0003800000 */
[----:B------:R-:W-:Y:S02]  /*0fe0*/  IADD3 R10, PT, PT, R5, -0x1, RZ ;  /* 0xffffffff050a7810 */ /* 0x000fe40007ffe0ff */
[----:B------:R-:W-:Y:S02]  /*0ff0*/  ISETP.NE.AND P0, PT, R7, RZ, PT ;  /* 0x000000ff0700720c */ /* 0x000fe40003f05270 */
[----:B------:R-:W-:-:S13]  /*1000*/  ISETP.GE.U32.AND P1, PT, R10, 0x3, PT ;  /* 0x000000030a00780c */ /* 0x000fda0003f26070 */
[----:B------:R-:W-:Y:S05]  /*1010*/  @!P1 BRA `(.L_x_85) ;  /* 0x0000000000709947 */ /* 0x000fea0003800000 */
[----:B------:R-:W0:Y:S01]  /*1020*/  LDC.64 R14, c[0x0][0x390] ;  /* 0x0000e400ff0e7b82 */ /* 0x000e220000000a00 */
[-C--:B------:R-:W-:Y:S02]  /*1030*/  IADD3 R17, PT, PT, R4, R21.reuse, RZ ;  /* 0x0000001504117210 */ /* 0x080fe40007ffe0ff */
[CC--:B------:R-:W-:Y:S02]  /*1040*/  IADD3 R19, PT, PT, R20.reuse, R21.reuse, RZ ;  /* 0x0000001514137210 */ /* 0x0c0fe40007ffe0ff */
[----:B------:R-:W-:-:S03]  /*1050*/  IADD3 R16, P1, PT, R20, R21, RZ ;  /* 0x0000001514107210 */ /* 0x000fc60007f3e0ff */
[----:B------:R-:W1:Y:S08]  /*1060*/  LDC.64 R12, c[0x0][0x398] ;  /* 0x0000e600ff0c7b82 */ /* 0x000e700000000a00 */
[----:B------:R-:W2:Y:S01]  /*1070*/  LDC.64 R10, c[0x0][0x398] ;  /* 0x0000e600ff0a7b82 */ /* 0x000ea20000000a00 */
[----:B0-----:R-:W-:Y:S01]  /*1080*/  IMAD.WIDE R14, R17, 0x4, R14 ;  /* 0x00000004110e7825 */ /* 0x001fe200078e020e */
[----:B------:R-:W-:-:S04]  /*1090*/  IADD3.X R17, PT, PT, RZ, RZ, RZ, P1, !PT ;  /* 0x000000ffff117210 */ /* 0x000fc80000ffe4ff */
[----:B------:R-:W3:Y:S01]  /*10a0*/  LDG.E R24, desc[UR8][R14.64+0xc] ;  /* 0x00000c080e187981 */ /* 0x000ee2000c1e1900 */
[----:B-1----:R-:W-:-:S03]  /*10b0*/  IMAD.WIDE.U32 R12, R19, 0x4, R12 ;  /* 0x00000004130c7825 */ /* 0x002fc600078e000c */
[----:B------:R-:W4:Y:S04]  /*10c0*/  LDG.E R19, desc[UR8][R14.64+0x8] ;  /* 0x000008080e137981 */ /* 0x000f28000c1e1900 */
[----:B------:R-:W5:Y:S01]  /*10d0*/  LDG.E R13, desc[UR8][R12.64] ;  /* 0x000000080c0d7981 */ /* 0x000f62000c1e1900 */
[----:B--2---:R-:W-:-:S04]  /*10e0*/  LEA R10, P1, R16, R10, 0x2 ;  /* 0x0000000a100a7211 */ /* 0x004fc800078210ff */
[----:B------:R-:W-:Y:S02]  /*10f0*/  LEA.HI.X R11, R16, R11, R17, 0x2, P1 ;  /* 0x0000000b100b7211 */ /* 0x000fe400008f1411 */
[----:B------:R-:W5:Y:S04]  /*1100*/  LDG.E R16, desc[UR8][R14.64] ;  /* 0x000000080e107981 */ /* 0x000f68000c1e1900 */
[----:B------:R-:W2:Y:S04]  /*1110*/  LDG.E R17, desc[UR8][R14.64+0x4] ;  /* 0x000004080e117981 */ /* 0x000ea8000c1e1900 */
[----:B------:R-:W2:Y:S04]  /*1120*/  LDG.E R18, desc[UR8][R10.64+0x4] ;  /* 0x000004080a127981 */ /* 0x000ea8000c1e1900 */
[----:B------:R-:W4:Y:S04]  /*1130*/  LDG.E R22, desc[UR8][R10.64+0x8] ;  /* 0x000008080a167981 */ /* 0x000f28000c1e1900 */
[----:B------:R-:W3:Y:S01]  /*1140*/  LDG.E R27, desc[UR8][R10.64+0xc] ;  /* 0x00000c080a1b7981 */ /* 0x000ee2000c1e1900 */
[----:B------:R-:W-:Y:S01]  /*1150*/  IADD3 R21, PT, PT, R21, 0x4, RZ ;  /* 0x0000000415157810 */ /* 0x000fe20007ffe0ff */
[----:B-----5:R-:W-:-:S04]  /*1160*/  FADD R16, R16, -R13 ;  /* 0x8000000d10107221 */ /* 0x020fc80000000000 */
[----:B------:R-:W-:Y:S01]  /*1170*/  FFMA R16, R16, R16, R23 ;  /* 0x0000001010107223 */ /* 0x000fe20000000017 */
[----:B--2---:R-:W-:-:S04]  /*1180*/  FADD R17, R17, -R18 ;  /* 0x8000001211117221 */ /* 0x004fc80000000000 */
[----:B------:R-:W-:Y:S01]  /*1190*/  FFMA R16, R17, R17, R16 ;  /* 0x0000001111107223 */ /* 0x000fe20000000010 */
[----:B----4-:R-:W-:Y:S01]  /*11a0*/  FADD R19, R19, -R22 ;  /* 0x8000001613137221 */ /* 0x010fe20000000000 */
[----:B---3--:R-:W-:-:S03]  /*11b0*/  FADD R27, R24, -R27 ;  /* 0x8000001b181b7221 */ /* 0x008fc60000000000 */
[----:B------:R-:W-:-:S04]  /*11c0*/  FFMA R16, R19, R19, R16 ;  /* 0x0000001313107223 */ /* 0x000fc80000000010 */
[----:B------:R-:W-:-:S07]  /*11d0*/  FFMA R23, R27, R27, R16 ;  /* 0x0000001b1b177223 */ /* 0x000fce0000000010 */
.L_x_85:
[----:B------:R-:W-:Y:S05]  /*11e0*/  @!P0 BRA `(.L_x_84) ;  /* 0x0000000000808947 */ /* 0x000fea0003800000 */
[----:B------:R-:W-:Y:S01]  /*11f0*/  ISETP.NE.AND P1, PT, R7, 0x1, PT ;  /* 0x000000010700780c */ /* 0x000fe20003f25270 */
[----:B------:R-:W0:Y:S01]  /*1200*/  LDC.64 R12, c[0x0][0x398] ;  /* 0x0000e600ff0c7b82 */ /* 0x000e220000000a00 */
[----:B------:R-:W-:-:S07]  /*1210*/  LOP3.LUT P0, RZ, R25, 0x1, RZ, 0xc0, !PT ;  /* 0x0000000119ff7812 */ /* 0x000fce000780c0ff */
[----:B------:R-:W1:Y:S04]  /*1220*/  LDC.64 R14, c[0x0][0x390] ;  /* 0x0000e400ff0e7b82 */ /* 0x000e680000000a00 */
[CC--:B------:R-:W-:Y:S02]  /*1230*/  @P1 IADD3 R27, PT, PT, R20.reuse, R21.reuse, RZ ;  /* 0x00000015141b1210 */ /* 0x0c0fe40007ffe0ff */
[-C--:B------:R-:W-:Y:S02]  /*1240*/  @P1 IADD3 R22, P2, PT, R20, R21.reuse, RZ ;  /* 0x0000001514161210 */ /* 0x080fe40007f5e0ff */
[----:B------:R-:W2:Y:S01]  /*1250*/  @P1 LDC.64 R10, c[0x0][0x398] ;  /* 0x0000e600ff0a1b82 */ /* 0x000ea20000000a00 */
[----:B------:R-:W-:Y:S02]  /*1260*/  @P1 IADD3 R25, PT, PT, R4, R21, RZ ;  /* 0x0000001504191210 */ /* 0x000fe40007ffe0ff */
[----:B------:R-:W-:-:S02]  /*1270*/  @P1 IADD3 R21, PT, PT, R21, 0x2, RZ ;  /* 0x0000000215151810 */ /* 0x000fc40007ffe0ff */
[----:B------:R-:W-:-:S03]  /*1280*/  @P1 IADD3.X R24, PT, PT, RZ, RZ, RZ, P2, !PT ;  /* 0x000000ffff181210 */ /* 0x000fc600017fe4ff */
[----:B------:R-:W3:Y:S01]  /*1290*/  LDC.64 R16, c[0x0][0x390] ;  /* 0x0000e400ff107b82 */ /* 0x000ee20000000a00 */
[----:B0-----:R-:W-:-:S06]  /*12a0*/  @P1 IMAD.WIDE.U32 R12, R27, 0x4, R12 ;  /* 0x000000041b0c1825 */ /* 0x001fcc00078e000c */
[----:B------:R-:W4:Y:S01]  /*12b0*/  @P1 LDG.E R13, desc[UR8][R12.64] ;  /* 0x000000080c0d1981 */ /* 0x000f22000c1e1900 */
[----:B------:R-:W0:Y:S01]  /*12c0*/  LDC.64 R18, c[0x0][0x398] ;  /* 0x0000e600ff127b82 */ /* 0x000e220000000a00 */
[----:B-1----:R-:W-:Y:S01]  /*12d0*/  @P1 IMAD.WIDE R14, R25, 0x4, R14 ;  /* 0x00000004190e1825 */ /* 0x002fe200078e020e */
[-C--:B------:R-:W-:Y:S02]  /*12e0*/  @P0 IADD3 R25, PT, PT, R20, R21.reuse, RZ ;  /* 0x0000001514190210 */ /* 0x080fe40007ffe0ff */
[----:B------:R-:W-:Y:S02]  /*12f0*/  @P0 IADD3 R21, PT, PT, R4, R21, RZ ;  /* 0x0000001504150210 */ /* 0x000fe40007ffe0ff */
[----:B------:R-:W4:Y:S01]  /*1300*/  @P1 LDG.E R20, desc[UR8][R14.64] ;  /* 0x000000080e141981 */ /* 0x000f22000c1e1900 */
[----:B--2---:R-:W-:-:S04]  /*1310*/  @P1 LEA R10, P2, R22, R10, 0x2 ;  /* 0x0000000a160a1211 */ /* 0x004fc800078410ff */
[----:B------:R-:W-:Y:S01]  /*1320*/  @P1 LEA.HI.X R11, R22, R11, R24, 0x2, P2 ;  /* 0x0000000b160b1211 */ /* 0x000fe200010f1418 */
[----:B---3--:R-:W-:-:S04]  /*1330*/  @P0 IMAD.WIDE R16, R21, 0x4, R16 ;  /* 0x0000000415100825 */ /* 0x008fc800078e0210 */
[----:B------:R-:W2:Y:S04]  /*1340*/  @P1 LDG.E R10, desc[UR8][R10.64+0x4] ;  /* 0x000004080a0a1981 */ /* 0x000ea8000c1e1900 */
[----:B------:R-:W2:Y:S01]  /*1350*/  @P1 LDG.E R21, desc[UR8][R14.64+0x4] ;  /* 0x000004080e151981 */ /* 0x000ea2000c1e1900 */
[----:B0-----:R-:W-:-:S03]  /*1360*/  @P0 IMAD.WIDE.U32 R18, R25, 0x4, R18 ;  /* 0x0000000419120825 */ /* 0x001fc600078e0012 */
[----:B------:R-:W3:Y:S04]  /*1370*/  @P0 LDG.E R16, desc[UR8][R16.64] ;  /* 0x0000000810100981 */ /* 0x000ee8000c1e1900 */
[----:B------:R-:W3:Y:S01]  /*1380*/  @P0 LDG.E R19, desc[UR8][R18.64] ;  /* 0x0000000812130981 */ /* 0x000ee2000c1e1900 */
[----:B----4-:R-:W-:-:S04]  /*1390*/  @P1 FADD R20, R20, -R13 ;  /* 0x8000000d14141221 */ /* 0x010fc80000000000 */
[----:B------:R-:W-:Y:S01]  /*13a0*/  @P1 FFMA R20, R20, R20, R23 ;  /* 0x0000001414141223 */ /* 0x000fe20000000017 */
[----:B--2---:R-:W-:-:S04]  /*13b0*/  @P1 FADD R21, R21, -R10 ;  /* 0x8000000a15151221 */ /* 0x004fc80000000000 */
[----:B------:R-:W-:Y:S01]  /*13c0*/  @P1 FFMA R23, R21, R21, R20 ;  /* 0x0000001515171223 */ /* 0x000fe20000000014 */
[----:B---3--:R-:W-:-:S04]  /*13d0*/  @P0 FADD R10, R16, -R19 ;  /* 0x80000013100a0221 */ /* 0x008fc80000000000 */
[----:B------:R-:W-:-:S07]  /*13e0*/  @P0 FFMA R23, R10, R10, R23 ;  /* 0x0000000a0a170223 */ /* 0x000fce0000000017 */
.L_x_84:
[----:B------:R-:W0:Y:S01]  /*13f0*/  LDCU UR6, c[0x0][0x384] ;  /* 0x00007080ff0677ac */ /* 0x000e220008000800 */
[----:B------:R-:W-:Y:S02]  /*1400*/  IADD3 R10, PT, PT, R8, 0x1, RZ ;  /* 0x00000001080a7810 */ /* 0x000fe40007ffe0ff */
[----:B------:R-:W-:-:S04]  /*1410*/  FSETP.GEU.AND P0, PT, R23, R2, PT ;  /* 0x000000021700720b */ /* 0x000fc80003f0e000 */
[----:B------:R-:W-:Y:S02]  /*1420*/  SEL R3, R8, R3, !P0 ;  /* 0x0000000308037207 */ /* 0x000fe40004000000 */
[----:B------:R-:W-:Y:S02]  /*1430*/  FSEL R2, R23, R2, !P0 ;  /* 0x0000000217027208 */ /* 0x000fe40004000000 */
[----:B0-----:R-:W-:-:S13]  /*1440*/  ISETP.NE.AND P1, PT, R10, UR6, PT ;  /* 0x000000060a007c0c */ /* 0x001fda000bf25270 */
[----:B------:R-:W-:Y:S05]  /*1450*/  @!P1 BRA `(.L_x_80) ;  /* 0x00000000007c9947 */ /* 0x000fea0003800000 */
[----:B------:R-:W-:Y:S01]  /*1460*/  MOV R8, R10 ;  /* 0x0000000a00087202 */ /* 0x000fe20000000f00 */
[----:B------:R-:W-:Y:S06]  /*1470*/  BRA `(.L_x_86) ;  /* 0xfffffff400f47947 */ /* 0x000fec000383ffff */
.L_x_81:
[----:B------:R-:W-:Y:S01]  /*1480*/  UIADD3 UR4, UPT, UPT, UR5, -0x1, URZ ;  /* 0xffffffff05047890 */ /* 0x000fe2000fffe0ff */
[----:B------:R-:W-:Y:S01]  /*1490*/  HFMA2 R3, -RZ, RZ, 0, 0 ;  /* 0x00000000ff037431 */ /* 0x000fe200000001ff */
[----:B------:R-:W-:Y:S01]  /*14a0*/  UIADD3 UR5, UPT, UPT, UR5, -0x2, URZ ;  /* 0xfffffffe05057890 */ /* 0x000fe2000fffe0ff */
[----:B------:R-:W-:Y:S01]  /*14b0*/  MOV R4, 0x1 ;  /* 0x0000000100047802 */ /* 0x000fe20000000f00 */
[----:B------:R-:W-:Y:S02]  /*14c0*/  ULOP3.LUT UR6, UR4, 0x3, URZ, 0xc0, !UPT ;  /* 0x0000000304067892 */ /* 0x000fe4000f8ec0ff */
[----:B------:R-:W-:-:S09]  /*14d0*/  UISETP.GE.U32.AND UP0, UPT, UR5, 0x3, UPT ;  /* 0x000000030500788c */ /* 0x000fd2000bf06070 */
[----:B------:R-:W-:Y:S05]  /*14e0*/  BRA.U !UP0, `(.L_x_87) ;  /* 0x0000000108307547 */ /* 0x000fea000b800000 */
[----:B------:R-:W-:Y:S01]  /*14f0*/  MOV R3, RZ ;  /* 0x000000ff00037202 */ /* 0x000fe20000000f00 */
[----:B------:R-:W-:Y:S01]  /*1500*/  ULOP3.LUT UR4, UR4, 0xfffffffc, URZ, 0xc0, !UPT ;  /* 0xfffffffc04047892 */ /* 0x000fe2000f8ec0ff */
[----:B------:R-:W-:-:S11]  /*1510*/  MOV R4, 0x1 ;  /* 0x0000000100047802 */ /* 0x000fd60000000f00 */
.L_x_88:
[----:B------:R-:W-:Y:S02]  /*1520*/  IADD3 R5, PT, PT, R4, 0x3, RZ ;  /* 0x0000000304057810 */ /* 0x000fe40007ffe0ff */
[----:B------:R-:W-:Y:S02]  /*1530*/  FSETP.GT.AND P0, PT, R2, RZ, PT ;  /* 0x000000ff0200720b */ /* 0x000fe40003f04000 */
[----:B------:R-:W-:Y:S02]  /*1540*/  ISETP.NE.AND P1, PT, R5, UR4, PT ;  /* 0x0000000405007c0c */ /* 0x000fe4000bf25270 */
[C---:B------:R-:W-:Y:S02]  /*1550*/  IADD3 R5, PT, PT, R4.reuse, 0x4, RZ ;  /* 0x0000000404057810 */ /* 0x040fe40007ffe0ff */
[----:B------:R-:W-:Y:S02]  /*1560*/  SEL R3, R4, R3, P0 ;  /* 0x0000000304037207 */ /* 0x000fe40000000000 */
[----:B------:R-:W-:-:S02]  /*1570*/  FSEL R2, R2, RZ, !P0 ;  /* 0x000000ff02027208 */ /* 0x000fc40004000000 */
[----:B------:R-:W-:-:S05]  /*1580*/  MOV R4, R5 ;  /* 0x0000000500047202 */ /* 0x000fca0000000f00 */
[----:B------:R-:W-:Y:S05]  /*1590*/  @P1 BRA `(.L_x_88) ;  /* 0xfffffffc00e01947 */ /* 0x000fea000383ffff */
[----:B------:R-:W-:-:S07]  /*15a0*/  MOV R4, R5 ;  /* 0x0000000500047202 */ /* 0x000fce0000000f00 */
.L_x_87:
[----:B------:R-:W-:-:S09]  /*15b0*/  UISETP.NE.AND UP0, UPT, UR6, URZ, UPT ;  /* 0x000000ff0600728c */ /* 0x000fd2000bf05270 */
[----:B------:R-:W-:Y:S05]  /*15c0*/  BRA.U !UP0, `(.L_x_80) ;  /* 0x0000000108207547 */ /* 0x000fea000b800000 */
[----:B------:R-:W-:-:S05]  /*15d0*/  UMOV UR4, URZ ;  /* 0x000000ff00047c82 */ /* 0x000fca0008000000 */
.L_x_89:
[----:B------:R-:W-:Y:S01]  /*15e0*/  UIADD3 UR4, UPT, UPT, UR4, 0x1, URZ ;  /* 0x0000000104047890 */ /* 0x000fe2000fffe0ff */
[----:B------:R-:W-:-:S03]  /*15f0*/  FSETP.GT.AND P0, PT, R2, RZ, PT ;  /* 0x000000ff0200720b */ /* 0x000fc60003f04000 */
[----:B------:R-:W-:Y:S01]  /*1600*/  UISETP.NE.AND UP0, UPT, UR4, UR6, UPT ;  /* 0x000000060400728c */ /* 0x000fe2000bf05270 */
[----:B------:R-:W-:Y:S02]  /*1610*/  SEL R3, R4, R3, P0 ;  /* 0x0000000304037207 */ /* 0x000fe40000000000 */
[----:B------:R-:W-:Y:S02]  /*1620*/  FSEL R2, R2, RZ, !P0 ;  /* 0x000000ff02027208 */ /* 0x000fe40004000000 */
[----:B------:R-:W-:-:S04]  /*1630*/  IADD3 R4, PT, PT, R4, 0x1, RZ ;  /* 0x0000000104047810 */ /* 0x000fc80007ffe0ff */
[----:B------:R-:W-:Y:S05]  /*1640*/  BRA.U UP0, `(.L_x_89) ;  /* 0xfffffffd00e47547 */ /* 0x000fea000b83ffff */
.L_x_80:
[----:B------:R-:W0:Y:S02]  /*1650*/  LDC.64 R4, c[0x0][0x3a0] ;  /* 0x0000e800ff047b82 */ /* 0x000e240000000a00 */
[----:B0-----:R-:W-:-:S05]  /*1660*/  IMAD.WIDE R4, R0, 0x4, R4 ;  /* 0x0000000400047825 */ /* 0x001fca00078e0204 */
[----:B------:R-:W-:Y:S01]  /*1670*/  STG.E desc[UR8][R4.64], R3 ;  /* 0x0000000304007986 */ /* 0x000fe2000c101908 */
[----:B------:R-:W-:Y:S05]  /*1680*/  EXIT ;  /* 0x000000000000794d */ /* 0x000fea0003800000 */
.L_x_90:
        /* <DEDUP_REMOVED lines=15> */
.L_x_253:


//--------------------- .text._ZN3cub18CUB_300001_SM_10006detail6reduce27DeviceSegmentedReduceKernelINS2_10policy_hubIfi5AddOpE10Policy1000EPfS8_PiS9_iS5_ffEEvT0_T1_T2_T3_T5_T6_ --------------------------
	.section	.text._ZN3cub18CUB_300001_SM_10006detail6reduce27DeviceSegmentedReduceKernelINS2_10policy_hubIfi5AddOpE10Policy1000EPfS8_PiS9_iS5_ffEEvT0_T1_T2_T3_T5_T6_,"ax",@progbits
	.align	128
        .global         _ZN3cub18CUB_300001_SM_10006detail6reduce27DeviceSegmentedReduceKernelINS2_10policy_hubIfi5AddOpE10Policy1000EPfS8_PiS9_iS5_ffEEvT0_T1_T2_T3_T5_T6_
        .type           _ZN3cub18CUB_300001_SM_10006detail6reduce27DeviceSegmentedReduceKernelINS2_10policy_hubIfi5AddOpE10Policy1000EPfS8_PiS9_iS5_ffEEvT0_T1_T2_T3_T5_T6_,@function
        .size           _ZN3cub18CUB_300001_SM_10006detail6reduce27DeviceSegmentedReduceKernelINS2_10policy_hubIfi5AddOpE10Policy1000EPfS8_PiS9_iS5_ffEEvT0_T1_T2_T3_T5_T6_,(.L_x_254 - _ZN3cub18CUB_300001_SM_10006detail6reduce27DeviceSegmentedReduceKernelINS2_10policy_hubIfi5AddOpE10Policy1000EPfS8_PiS9_iS5_ffEEvT0_T1_T2_T3_T5_T6_)
        .other          _ZN3cub18CUB_300001_SM_10006detail6reduce27DeviceSegmentedReduceKernelINS2_10policy_hubIfi5AddOpE10Policy1000EPfS8_PiS9_iS5_ffEEvT0_T1_T2_T3_T5_T6_,@"STO_CUDA_ENTRY STV_DEFAULT"
_ZN3cub18CUB_300001_SM_10006detail6reduce27DeviceSegmentedReduceKernelINS2_10policy_hubIfi5AddOpE10Policy1000EPfS8_PiS9_iS5_ffEEvT0_T1_T2_T3_T5_T6_:
.text._ZN3cub18CUB_300001_SM_10006detail6reduce27DeviceSegmentedReduceKernelINS2_10policy_hubIfi5AddOpE10Policy1000EPfS8_PiS9_iS5_ffEEvT0_T1_T2_T3_T5_T6_:
[----:B------:R-:W-:Y:S01]  /*0000*/  LDC R1, c[0x0][0x37c] ;  /* 0x0000df00ff017b82 */ /* 0x000fe20000000800 */
[----:B------:R-:W0:Y:S07]  /*0010*/  S2R R0, SR_CTAID.X ;  /* 0x0000000000007919 */ /* 0x000e2e0000002500 */
[----:B------:R-:W0:Y:S01]  /*0020*/  LDC.64 R4, c[0x0][0x390] ;  /* 0x0000e400ff047b82 */ /* 0x000e220000000a00 */
[----:B------:R-:W1:Y:S07]  /*0030*/  LDCU.64 UR10, c[0x0][0x358] ;  /* 0x00006b00ff0a77ac */ /* 0x000e6e0008000a00 */
[----:B------:R-:W2:Y:S01]  /*0040*/  LDC.64 R2, c[0x0][0x398] ;  /* 0x0000e600ff027b82 */ /* 0x000ea20000000a00 */
[----:B0-----:R-:W-:-:S04]  /*0050*/  IMAD.WIDE.U32 R4, R0, 0x4, R4 ;  /* 0x0000000400047825 */ /* 0x001fc800078e0004 */
[----:B--2---:R-:W-:Y:S02]  /*0060*/  IMAD.WIDE.U32 R2, R0, 0x4, R2 ;  /* 0x0000000400027825 */ /* 0x004fe400078e0002 */
[----:B-1----:R-:W2:Y:S04]  /*0070*/  LDG.E R4, desc[UR10][R4.64] ;  /* 0x0000000a04047981 */ /* 0x002ea8000c1e1900 */
[----:B------:R-:W3:Y:S01]  /*0080*/  LDG.E R3, desc[UR10][R2.64] ;  /* 0x0000000a02037981 */ /* 0x000ee2000c1e1900 */
[----:B--2---:R-:W-:Y:S02]  /*0090*/  R2UR UR4, R4 ;  /* 0x00000000040472ca */ /* 0x004fe400000e0000 */
[----:B---3--:R-:W-:-:S13]  /*00a0*/  ISETP.NE.AND P0, PT, R3, R4, PT ;  /* 0x000000040300720c */ /* 0x008fda0003f05270 */
[----:B------:R-:W-:Y:S05]  /*00b0*/  @P0 BRA `(.L_x_91) ;  /* 0x0000000000200947 */ /* 0x000fea0003800000 */
[----:B------:R-:W0:Y:S02]  /*00c0*/  S2R R2, SR_TID.X ;  /* 0x0000000000027919 */ /* 0x000e240000002100 */
[----:B0-----:R-:W-:-:S13]  /*00d0*/  ISETP.NE.AND P0, PT, R2, RZ, PT ;  /* 0x000000ff0200720c */ /* 0x001fda0003f05270 */
[----:B------:R-:W-:Y:S05]  /*00e0*/  @P0 EXIT ;  /* 0x000000000000094d */ /* 0x000fea0003800000 */
[----:B------:R-:W0:Y:S08]  /*00f0*/  LDC.64 R2, c[0x0][0x388] ;  /* 0x0000e200ff027b82 */ /* 0x000e300000000a00 */
[----:B------:R-:W1:Y:S01]  /*0100*/  LDC R5, c[0x0][0x3a4] ;  /* 0x0000e900ff057b82 */ /* 0x000e620000000800 */
[----:B0-----:R-:W-:-:S05]  /*0110*/  IMAD.WIDE.U32 R2, R0, 0x4, R2 ;  /* 0x0000000400027825 */ /* 0x001fca00078e0002 */
[----:B-1----:R-:W-:Y:S01]  /*0120*/  STG.E desc[UR10][R2.64], R5 ;  /* 0x0000000502007986 */ /* 0x002fe2000c10190a */
[----:B------:R-:W-:Y:S05]  /*0130*/  EXIT ;  /* 0x000000000000794d */ /* 0x000fea0003800000 */
.L_x_91:
[----:B------:R-:W0:Y:S01]  /*0140*/  LDCU.64 UR6, c[0x0][0x380] ;  /* 0x00007000ff0677ac */ /* 0x000e220008000a00 */
[----:B------:R-:W-:Y:S01]  /*0150*/  BSSY.RECONVERGENT B0, `(.L_x_92) ;  /* 0x000042c000007945 */ /* 0x000fe20003800200 */
[----:B------:R-:W-:-:S04]  /*0160*/  UIMAD.WIDE UR8, UR4, 0x4, URZ ;  /* 0x00000004040878a5 */ /* 0x000fc8000f8e02ff */
[----:B0-----:R-:W-:-:S04]  /*0170*/  UIADD3 UR5, UP0, UPT, UR8, UR6, URZ ;  /* 0x0000000608057290 */ /* 0x001fc8000ff1e0ff */
[----:B------:R-:W-:Y:S02]  /*0180*/  UIADD3.X UR12, UPT, UPT, UR9, UR7, URZ, UP0, !UPT ;  /* 0x00000007090c7290 */ /* 0x000fe400087fe4ff */
[----:B------:R-:W-:Y:S02]  /*0190*/  ULOP3.LUT UP0, URZ, UR5, 0xf, URZ, 0xc0, !UPT ;  /* 0x0000000f05ff7892 */ /* 0x000fe4000f80c0ff */
[----:B------:R-:W-:Y:S02]  /*01a0*/  MOV R4, UR5 ;  /* 0x0000000500047c02 */ /* 0x000fe40008000f00 */
[----:B------:R-:W-:-:S05]  /*01b0*/  IMAD.U32 R5, RZ, RZ, UR12 ;  /* 0x0000000cff057e24 */ /* 0x000fca000f8e00ff */
[----:B------:R-:W-:Y:S05]  /*01c0*/  BRA.U UP0, `(.L_x_93) ;  /* 0x0000002100147547 */ /* 0x000fea000b800000 */
[----:B------:R-:W-:-:S04]  /*01d0*/  IADD3 R10, PT, PT, R3, -UR4, RZ ;  /* 0x80000004030a7c10 */ /* 0x000fc8000fffe0ff */
[----:B------:R-:W-:-:S13]  /*01e0*/  ISETP.GT.AND P0, PT, R10, 0xfff, PT ;  /* 0x00000fff0a00780c */ /* 0x000fda0003f04270 */
[----:B------:R-:W-:Y:S05]  /*01f0*/  @P0 BRA `(.L_x_94) ;  /* 0x0000000c00a00947 */ /* 0x000fea0003800000 */
[----:B------:R-:W0:Y:S01]  /*0200*/  S2R R11, SR_TID.X ;  /* 0x00000000000b7919 */ /* 0x000e220000002100 */
[----:B------:R-:W-:Y:S01]  /*0210*/  BSSY.RECONVERGENT B1, `(.L_x_95) ;  /* 0x0000009000017945 */ /* 0x000fe20003800200 */
[----:B------:R-:W-:Y:S01]  /*0220*/  IMAD.MOV.U32 R12, RZ, RZ, RZ ;  /* 0x000000ffff0c7224 */ /* 0x000fe200078e00ff */
[----:B0-----:R-:W-:Y:S02]  /*0230*/  ISETP.GE.AND P0, PT, R11, R10, PT ;  /* 0x0000000a0b00720c */ /* 0x001fe40003f06270 */
[----:B------:R-:W-:-:S11]  /*0240*/  MOV R13, R11 ;  /* 0x0000000b000d7202 */ /* 0x000fd60000000f00 */
[----:B------:R-:W-:Y:S05]  /*0250*/  @P0 BRA `(.L_x_96) ;  /* 0x0000000000100947 */ /* 0x000fea0003800000 */
[----:B------:R-:W-:-:S05]  /*0260*/  LEA R6, P0, R11, UR5, 0x2 ;  /* 0x000000050b067c11 */ /* 0x000fca000f8010ff */
[----:B------:R-:W-:-:S05]  /*0270*/  IMAD.X R7, RZ, RZ, UR12, P0 ;  /* 0x0000000cff077e24 */ /* 0x000fca00080e06ff */
[----:B------:R0:W5:Y:S01]  /*0280*/  LDG.E.CONSTANT R12, desc[UR10][R6.64] ;  /* 0x0000000a060c7981 */ /* 0x000162000c1e9900 */
[----:B------:R-:W-:-:S07]  /*0290*/  IADD3 R13, PT, PT, R11, 0x100, RZ ;  /* 0x000001000b0d7810 */ /* 0x000fce0007ffe0ff */
.L_x_96:
[----:B------:R-:W-:Y:S05]  /*02a0*/  BSYNC.RECONVERGENT B1 ;  /* 0x0000000000017941 */ /* 0x000fea0003800200 */
.L_x_95:
[----:B------:R-:W-:Y:S01]  /*02b0*/  ISETP.GE.AND P0, PT, R13, R10, PT ;  /* 0x0000000a0d00720c */ /* 0x000fe20003f06270 */
[----:B------:R-:W-:-:S12]  /*02c0*/  BSSY.RECONVERGENT B1, `(.L_x_97) ;  /* 0x0000073000017945 */ /* 0x000fd80003800200 */
[----:B------:R-:W-:Y:S05]  /*02d0*/  @P0 BRA `(.L_x_98) ;  /* 0x0000000400c40947 */ /* 0x000fea0003800000 */
[----:B------:R-:W-:Y:S01]  /*02e0*/  LOP3.LUT R2, RZ, R13, RZ, 0x33, !PT ;  /* 0x0000000dff027212 */ /* 0x000fe200078e33ff */
[----:B------:R-:W-:Y:S03]  /*02f0*/  BSSY.RECONVERGENT B2, `(.L_x_99) ;  /* 0x0000017000027945 */ /* 0x000fe60003800200 */
[----:B0-----:R-:W-:-:S04]  /*0300*/  IADD3 R6, PT, PT, R3, -UR4, R2 ;  /* 0x8000000403067c10 */ /* 0x001fc8000fffe002 */
[C---:B------:R-:W-:Y:S02]  /*0310*/  LOP3.LUT R2, R6.reuse, 0x300, RZ, 0xc0, !PT ;  /* 0x0000030006027812 */ /* 0x040fe400078ec0ff */
[----:B------:R-:W-:Y:S02]  /*0320*/  ISETP.GE.U32.AND P1, PT, R6, 0x300, PT ;  /* 0x000003000600780c */ /* 0x000fe40003f26070 */
[----:B------:R-:W-:-:S13]  /*0330*/  ISETP.NE.AND P0, PT, R2, 0x300, PT ;  /* 0x000003000200780c */ /* 0x000fda0003f05270 */
[----:B------:R-:W-:Y:S05]  /*0340*/  @!P0 BRA `(.L_x_100) ;  /* 0x0000000000448947 */ /* 0x000fea0003800000 */
[----:B------:R-:W-:Y:S01]  /*0350*/  MOV R3, UR9 ;  /* 0x0000000900037c02 */ /* 0x000fe20008000f00 */
[----:B------:R-:W-:Y:S01]  /*0360*/  IMAD.U32 R2, RZ, RZ, UR8 ;  /* 0x00000008ff027e24 */ /* 0x000fe2000f8e00ff */
[----:B------:R-:W-:-:S03]  /*0370*/  LEA.HI R6, R6, 0x1, RZ, 0x18 ;  /* 0x0000000106067811 */ /* 0x000fc600078fc0ff */
[----:B------:R-:W-:Y:S01]  /*0380*/  IMAD.WIDE.U32 R2, R13, 0x4, R2 ;  /* 0x000000040d027825 */ /* 0x000fe200078e0002 */
[----:B------:R-:W-:Y:S02]  /*0390*/  LOP3.LUT R6, R6, 0x3, RZ, 0xc0, !PT ;  /* 0x0000000306067812 */ /* 0x000fe400078ec0ff */
[----:B------:R-:W-:-:S03]  /*03a0*/  IADD3 R2, P0, PT, R2, UR6, RZ ;  /* 0x0000000602027c10 */ /* 0x000fc6000ff1e0ff */
[----:B------:R-:W-:Y:S01]  /*03b0*/  IMAD.MOV R6, RZ, RZ, -R6 ;  /* 0x000000ffff067224 */ /* 0x000fe200078e0a06 */
[----:B------:R-:W-:-:S09]  /*03c0*/  IADD3.X R7, PT, PT, R3, UR7, RZ, P0, !PT ;  /* 0x0000000703077c10 */ /* 0x000fd200087fe4ff */
.L_x_101:
[----:B------:R-:W-:-:S06]  /*03d0*/  MOV R3, R7 ;  /* 0x0000000700037202 */ /* 0x000fcc0000000f00 */
[----:B------:R0:W2:Y:S01]  /*03e0*/  LDG.E.CONSTANT R3, desc[UR10][R2.64] ;  /* 0x0000000a02037981 */ /* 0x0000a2000c1e9900 */
[----:B------:R-:W-:Y:S01]  /*03f0*/  VIADD R6, R6, 0x1 ;  /* 0x0000000106067836 */ /* 0x000fe20000000000 */
[----:B------:R-:W-:-:S04]  /*0400*/  IADD3 R13, PT, PT, R13, 0x100, RZ ;  /* 0x000001000d0d7810 */ /* 0x000fc80007ffe0ff */
[----:B------:R-:W-:Y:S02]  /*0410*/  ISETP.NE.AND P0, PT, R6, RZ, PT ;  /* 0x000000ff0600720c */ /* 0x000fe40003f05270 */
[----:B0-----:R-:W-:-:S05]  /*0420*/  IADD3 R2, P2, PT, R2, 0x400, RZ ;  /* 0x0000040002027810 */ /* 0x001fca0007f5e0ff */
[----:B------:R-:W-:Y:S02]  /*0430*/  IMAD.X R7, RZ, RZ, R7, P2 ;  /* 0x000000ffff077224 */ /* 0x000fe400010e0607 */
[----:B--2--5:R-:W-:-:S04]  /*0440*/  FADD R12, R3, R12 ;  /* 0x0000000c030c7221 */ /* 0x024fc80000000000 */
[----:B------:R-:W-:Y:S05]  /*0450*/  @P0 BRA `(.L_x_101) ;  /* 0xfffffffc00dc0947 */ /* 0x000fea000383ffff */
.L_x_100:
[----:B------:R-:W-:Y:S05]  /*0460*/  BSYNC.RECONVERGENT B2 ;  /* 0x0000000000027941 */ /* 0x000fea0003800200 */
.L_x_99:
[----:B------:R-:W-:Y:S05]  /*0470*/  @!P1 BRA `(.L_x_98) ;  /* 0x00000004005c9947 */ /* 0x000fea0003800000 */
[----:B------:R-:W-:Y:S01]  /*0480*/  IADD3 R2, PT, PT, R10, -R13, RZ ;  /* 0x8000000d0a027210 */ /* 0x000fe20007ffe0ff */
[----:B------:R-:W-:Y:S01]  /*0490*/  BSSY.RECONVERGENT B2, `(.L_x_102) ;  /* 0x0000030000027945 */ /* 0x000fe20003800200 */
[----:B------:R-:W-:Y:S02]  /*04a0*/  PLOP3.LUT P0, PT, PT, PT, PT, 0x80, 0x8 ;  /* 0x000000000008781c */ /* 0x000fe40003f0f070 */
[----:B------:R-:W-:-:S13]  /*04b0*/  ISETP.GT.AND P1, PT, R2, 0xc00, PT ;  /* 0x00000c000200780c */ /* 0x000fda0003f24270 */
[----:B------:R-:W-:Y:S05]  /*04c0*/  @!P1 BRA `(.L_x_103) ;  /* 0x0000000000b09947 */ /* 0x000fea0003800000 */
[----:B------:R-:W-:Y:S01]  /*04d0*/  PLOP3.LUT P0, PT, PT, PT, PT, 0x8, 0x80 ;  /* 0x000000000080781c */ /* 0x000fe20003f0e170 */
[----:B------:R-:W-:-:S12]  /*04e0*/  VIADD R14, R10, 0xfffff400 ;  /* 0xfffff4000a0e7836 */ /* 0x000fd80000000000 */
.L_x_104:
[----:B------:R-:W-:-:S05]  /*04f0*/  IMAD.WIDE R8, R13, 0x4, R4 ;  /* 0x000000040d087825 */ /* 0x000fca00078e0204 */
[----:B------:R-:W2:Y:S01]  /*0500*/  LDG.E.CONSTANT R21, desc[UR10][R8.64] ;  /* 0x0000000a08157981 */ /* 0x000ea2000c1e9900 */
[----:B------:R-:W-:-:S03]  /*0510*/  IADD3 R7, PT, PT, R13, 0x400, RZ ;  /* 0x000004000d077810 */ /* 0x000fc60007ffe0ff */
[----:B------:R-:W3:Y:S04]  /*0520*/  LDG.E.CONSTANT R20, desc[UR10][R8.64+0x400] ;  /* 0x0004000a08147981 */ /* 0x000ee8000c1e9900 */
[----:B------:R-:W4:Y:S01]  /*0530*/  LDG.E.CONSTANT R19, desc[UR10][R8.64+0x800] ;  /* 0x0008000a08137981 */ /* 0x000f22000c1e9900 */
[----:B------:R-:W-:-:S03]  /*0540*/  IMAD.WIDE R6, R7, 0x4, R4 ;  /* 0x0000000407067825 */ /* 0x000fc600078e0204 */
[----:B------:R0:W4:Y:S04]  /*0550*/  LDG.E.CONSTANT R18, desc[UR10][R8.64+0xc00] ;  /* 0x000c000a08127981 */ /* 0x000128000c1e9900 */
[----:B------:R-:W4:Y:S01]  /*0560*/  LDG.E.CONSTANT R17, desc[UR10][R6.64] ;  /* 0x0000000a06117981 */ /* 0x000f22000c1e9900 */
[----:B------:R-:W-:-:S03]  /*0570*/  VIADD R3, R13, 0x800 ;  /* 0x000008000d037836 */ /* 0x000fc60000000000 */
[----:B------:R-:W4:Y:S01]  /*0580*/  LDG.E.CONSTANT R16, desc[UR10][R6.64+0x400] ;  /* 0x0004000a06107981 */ /* 0x000f22000c1e9900 */
[----:B------:R-:W-:-:S03]  /*0590*/  IMAD.WIDE R2, R3, 0x4, R4 ;  /* 0x0000000403027825 */ /* 0x000fc600078e0204 */
[----:B------:R-:W4:Y:S04]  /*05a0*/  LDG.E.CONSTANT R15, desc[UR10][R6.64+0x800] ;  /* 0x0008000a060f7981 */ /* 0x000f28000c1e9900 */
[----:B------:R-:W4:Y:S04]  /*05b0*/  LDG.E.CONSTANT R25, desc[UR10][R6.64+0xc00] ;  /* 0x000c000a06197981 */ /* 0x000f28000c1e9900 */
[----:B------:R-:W4:Y:S01]  /*05c0*/  LDG.E.CONSTANT R24, desc[UR10][R2.64] ;  /* 0x0000000a02187981 */ /* 0x000f22000c1e9900 */
[----:B------:R-:W-:-:S03]  /*05d0*/  IADD3 R27, PT, PT, R13, 0xc00, RZ ;  /* 0x00000c000d1b7810 */ /* 0x000fc60007ffe0ff */
[----:B------:R-:W4:Y:S04]  /*05e0*/  LDG.E.CONSTANT R23, desc[UR10][R2.64+0x400] ;  /* 0x0004000a02177981 */ /* 0x000f28000c1e9900 */
[----:B------:R-:W4:Y:S01]  /*05f0*/  LDG.E.CONSTANT R22, desc[UR10][R2.64+0x800] ;  /* 0x0008000a02167981 */ /* 0x000f22000c1e9900 */
[----:B0-----:R-:W-:-:S03]  /*0600*/  IMAD.WIDE R8, R27, 0x4, R4 ;  /* 0x000000041b087825 */ /* 0x001fc600078e0204 */
[----:B------:R-:W4:Y:S04]  /*0610*/  LDG.E.CONSTANT R29, desc[UR10][R2.64+0xc00] ;  /* 0x000c000a021d7981 */ /* 0x000f28000c1e9900 */
[----:B------:R-:W4:Y:S04]  /*0620*/  LDG.E.CONSTANT R28, desc[UR10][R8.64] ;  /* 0x0000000a081c7981 */ /* 0x000f28000c1e9900 */
[----:B------:R-:W4:Y:S04]  /*0630*/  LDG.E.CONSTANT R26, desc[UR10][R8.64+0x400] ;  /* 0x0004000a081a7981 */ /* 0x000f28000c1e9900 */
[----:B------:R-:W4:Y:S04]  /*0640*/  LDG.E.CONSTANT R27, desc[UR10][R8.64+0x800] ;  /* 0x0008000a081b7981 */ /* 0x000f28000c1e9900 */
[----:B------:R-:W4:Y:S01]  /*0650*/  LDG.E.CONSTANT R6, desc[UR10][R8.64+0xc00] ;  /* 0x000c000a08067981 */ /* 0x000f22000c1e9900 */
[----:B------:R-:W-:-:S05]  /*0660*/  VIADD R13, R13, 0x1000 ;  /* 0x000010000d0d7836 */ /* 0x000fca0000000000 */
[----:B------:R-:W-:Y:S01]  /*0670*/  ISETP.GE.AND P1, PT, R13, R14, PT ;  /* 0x0000000e0d00720c */ /* 0x000fe20003f26270 */
[----:B--2--5:R-:W-:-:S04]  /*0680*/  FADD R21, R21, R12 ;  /* 0x0000000c15157221 */ /* 0x024fc80000000000 */
[----:B---3--:R-:W-:-:S04]  /*0690*/  FADD R20, R21, R20 ;  /* 0x0000001415147221 */ /* 0x008fc80000000000 */
[----:B----4-:R-:W-:-:S04]  /*06a0*/  FADD R19, R20, R19 ;  /* 0x0000001314137221 */ /* 0x010fc80000000000 */
[----:B------:R-:W-:-:S04]  /*06b0*/  FADD R18, R19, R18 ;  /* 0x0000001213127221 */ /* 0x000fc80000000000 */
        /* <DEDUP_REMOVED lines=11> */
[----:B------:R-:W-:Y:S01]  /*0770*/  FADD R12, R27, R6 ;  /* 0x000000061b0c7221 */ /* 0x000fe20000000000 */
[----:B------:R-:W-:Y:S06]  /*0780*/  @!P1 BRA `(.L_x_104) ;  /* 0xfffffffc00589947 */ /* 0x000fec000383ffff */
.L_x_103:
[----:B------:R-:W-:Y:S05]  /*0790*/  BSYNC.RECONVERGENT B2 ;  /* 0x0000000000027941 */ /* 0x000fea0003800200 */
.L_x_102:
[----:B------:R-:W-:Y:S01]  /*07a0*/  IADD3 R2, PT, PT, R10, -R13, RZ ;  /* 0x8000000d0a027210 */ /* 0x000fe20007ffe0ff */
[----:B------:R-:W-:Y:S03]  /*07b0*/  BSSY.RECONVERGENT B2, `(.L_x_105) ;  /* 0x0000018000027945 */ /* 0x000fe60003800200 */
[----:B------:R-:W-:-:S13]  /*07c0*/  ISETP.GT.AND P1, PT, R2, 0x400, PT ;  /* 0x000004000200780c */ /* 0x000fda0003f24270 */
[----:B------:R-:W-:Y:S05]  /*07d0*/  @!P1 BRA `(.L_x_106) ;  /* 0x0000000000549947 */ /* 0x000fea0003800000 */
[----:B------:R-:W-:-:S05]  /*07e0*/  IMAD.WIDE R6, R13, 0x4, R4 ;  /* 0x000000040d067825 */ /* 0x000fca00078e0204 */
[----:B------:R-:W2:Y:S01]  /*07f0*/  LDG.E.CONSTANT R9, desc[UR10][R6.64] ;  /* 0x0000000a06097981 */ /* 0x000ea2000c1e9900 */
[----:B------:R-:W-:-:S03]  /*0800*/  VIADD R3, R13, 0x400 ;  /* 0x000004000d037836 */ /* 0x000fc60000000000 */
[----:B------:R-:W3:Y:S01]  /*0810*/  LDG.E.CONSTANT R8, desc[UR10][R6.64+0x400] ;  /* 0x0004000a06087981 */ /* 0x000ee2000c1e9900 */
[----:B------:R-:W-:-:S03]  /*0820*/  IMAD.WIDE R2, R3, 0x4, R4 ;  /* 0x0000000403027825 */ /* 0x000fc600078e0204 */
[----:B------:R-:W4:Y:S04]  /*0830*/  LDG.E.CONSTANT R15, desc[UR10][R6.64+0x800] ;  /* 0x0008000a060f7981 */ /* 0x000f28000c1e9900 */
[----:B------:R-:W4:Y:S04]  /*0840*/  LDG.E.CONSTANT R17, desc[UR10][R6.64+0xc00] ;  /* 0x000c000a06117981 */ /* 0x000f28000c1e9900 */
[----:B------:R-:W4:Y:S04]  /*0850*/  LDG.E.CONSTANT R19, desc[UR10][R2.64] ;  /* 0x0000000a02137981 */ /* 0x000f28000c1e9900 */
[----:B------:R-:W4:Y:S04]  /*0860*/  LDG.E.CONSTANT R21, desc[UR10][R2.64+0x400] ;  /* 0x0004000a02157981 */ /* 0x000f28000c1e9900 */
[----:B------:R-:W4:Y:S04]  /*0870*/  LDG.E.CONSTANT R23, desc[UR10][R2.64+0x800] ;  /* 0x0008000a02177981 */ /* 0x000f28000c1e9900 */
[----:B------:R-:W4:Y:S01]  /*0880*/  LDG.E.CONSTANT R25, desc[UR10][R2.64+0xc00] ;  /* 0x000c000a02197981 */ /* 0x000f22000c1e9900 */
[----:B------:R-:W-:-:S02]  /*0890*/  PLOP3.LUT P0, PT, PT, PT, PT, 0x8, 0x80 ;  /* 0x000000000080781c */ /* 0x000fc40003f0e170 */
[----:B------:R-:W-:Y:S01]  /*08a0*/  IADD3 R13, PT, PT, R13, 0x800, RZ ;  /* 0x000008000d0d7810 */ /* 0x000fe20007ffe0ff */
[----:B--2--5:R-:W-:-:S04]  /*08b0*/  FADD R9, R12, R9 ;  /* 0x000000090c097221 */ /* 0x024fc80000000000 */
[----:B---3--:R-:W-:-:S04]  /*08c0*/  FADD R8, R9, R8 ;  /* 0x0000000809087221 */ /* 0x008fc80000000000 */
[----:B----4-:R-:W-:-:S04]  /*08d0*/  FADD R8, R8, R15 ;  /* 0x0000000f08087221 */ /* 0x010fc80000000000 */
[----:B------:R-:W-:-:S04]  /*08e0*/  FADD R8, R8, R17 ;  /* 0x0000001108087221 */ /* 0x000fc80000000000 */
[----:B------:R-:W-:-:S04]  /*08f0*/  FADD R8, R8, R19 ;  /* 0x0000001308087221 */ /* 0x000fc80000000000 */
[----:B------:R-:W-:-:S04]  /*0900*/  FADD R8, R8, R21 ;  /* 0x0000001508087221 */ /* 0x000fc80000000000 */
[----:B------:R-:W-:-:S04]  /*0910*/  FADD R8, R8, R23 ;  /* 0x0000001708087221 */ /* 0x000fc80000000000 */
[----:B------:R-:W-:-:S07]  /*0920*/  FADD R12, R8, R25 ;  /* 0x00000019080c7221 */ /* 0x000fce0000000000 */
.L_x_106:
[----:B------:R-:W-:Y:S05]  /*0930*/  BSYNC.RECONVERGENT B2 ;  /* 0x0000000000027941 */ /* 0x000fea0003800200 */
.L_x_105:
[----:B------:R-:W-:-:S13]  /*0940*/  ISETP.LT.OR P0, PT, R13, R10, P0 ;  /* 0x0000000a0d00720c */ /* 0x000fda0000701670 */
[----:B------:R-:W-:Y:S05]  /*0950*/  @!P0 BRA `(.L_x_98) ;  /* 0x0000000000248947 */ /* 0x000fea0003800000 */
[----:B------:R-:W-:-:S05]  /*0960*/  IMAD.WIDE R4, R13, 0x4, R4 ;  /* 0x000000040d047825 */ /* 0x000fca00078e0204 */
[----:B------:R-:W2:Y:S04]  /*0970*/  LDG.E.CONSTANT R3, desc[UR10][R4.64] ;  /* 0x0000000a04037981 */ /* 0x000ea8000c1e9900 */
[----:B------:R-:W3:Y:S04]  /*0980*/  LDG.E.CONSTANT R2, desc[UR10][R4.64+0x400] ;  /* 0x0004000a04027981 */ /* 0x000ee8000c1e9900 */
[----:B------:R-:W4:Y:S04]  /*0990*/  LDG.E.CONSTANT R7, desc[UR10][R4.64+0x800] ;  /* 0x0008000a04077981 */ /* 0x000f28000c1e9900 */
[----:B------:R-:W4:Y:S01]  /*09a0*/  LDG.E.CONSTANT R9, desc[UR10][R4.64+0xc00] ;  /* 0x000c000a04097981 */ /* 0x000f22000c1e9900 */
[----:B--2--5:R-:W-:-:S04]  /*09b0*/  FADD R3, R12, R3 ;  /* 0x000000030c037221 */ /* 0x024fc80000000000 */
[----:B---3--:R-:W-:-:S04]  /*09c0*/  FADD R2, R3, R2 ;  /* 0x0000000203027221 */ /* 0x008fc80000000000 */
[----:B----4-:R-:W-:-:S04]  /*09d0*/  FADD R2, R2, R7 ;  /* 0x0000000702027221 */ /* 0x010fc80000000000 */
[----:B------:R-:W-:-:S07]  /*09e0*/  FADD R12, R2, R9 ;  /* 0x00000009020c7221 */ /* 0x000fce0000000000 */
.L_x_98:
[----:B------:R-:W-:Y:S05]  /*09f0*/  BSYNC.RECONVERGENT B1 ;  /* 0x0000000000017941 */ /* 0x000fea0003800200 */
.L_x_97:
[----:B------:R-:W-:-:S13]  /*0a00*/  ISETP.GE.AND P0, PT, R10, 0x100, PT ;  /* 0x000001000a00780c */ /* 0x000fda0003f06270 */
[----:B------:R-:W-:Y:S05]  /*0a10*/  @!P0 BRA `(.L_x_107) ;  /* 0x0000000000ac8947 */ /* 0x000fea0003800000 */
[----:B0-----:R-:W0:Y:S01]  /*0a20*/  S2R R7, SR_LANEID ;  /* 0x0000000000077919 */ /* 0x001e220000000000 */
[----:B-----5:R-:W1:Y:S02]  /*0a30*/  SHFL.DOWN PT, R2, R12, 0x1, 0x1f ;  /* 0x08201f000c027f89 */ /* 0x020e6400000e0000 */
[----:B-1----:R-:W-:Y:S01]  /*0a40*/  FADD R2, R2, R12 ;  /* 0x0000000c02027221 */ /* 0x002fe20000000000 */
[C---:B0-----:R-:W-:Y:S02]  /*0a50*/  ISETP.GT.AND P0, PT, R7.reuse, 0x1e, PT ;  /* 0x0000001e0700780c */ /* 0x041fe40003f04270 */
[C---:B------:R-:W-:Y:S02]  /*0a60*/  ISETP.NE.AND P1, PT, R7.reuse, RZ, PT ;  /* 0x000000ff0700720c */ /* 0x040fe40003f25270 */
[----:B------:R-:W-:Y:S02]  /*0a70*/  FSEL R2, R12, R2, P0 ;  /* 0x000000020c027208 */ /* 0x000fe40000000000 */
[----:B------:R-:W-:-:S03]  /*0a80*/  ISETP.GT.AND P0, PT, R7, 0x1d, PT ;  /* 0x0000001d0700780c */ /* 0x000fc60003f04270 */
[----:B------:R-:W0:Y:S06]  /*0a90*/  SHFL.DOWN PT, R3, R2, 0x2, 0x1f ;  /* 0x08401f0002037f89 */ /* 0x000e2c00000e0000 */
[----:B------:R-:W1:Y:S01]  /*0aa0*/  @!P1 S2R R6, SR_CgaCtaId ;  /* 0x0000000000069919 */ /* 0x000e620000008800 */
[----:B------:R-:W-:Y:S02]  /*0ab0*/  @!P1 MOV R5, 0x400 ;  /* 0x0000040000059802 */ /* 0x000fe40000000f00 */
[----:B------:R-:W-:-:S04]  /*0ac0*/  @!P1 SHF.R.U32.HI R4, RZ, 0x3, R11 ;  /* 0x00000003ff049819 */ /* 0x000fc8000001160b */
[----:B------:R-:W-:Y:S01]  /*0ad0*/  @!P1 LOP3.LUT R4, R4, 0x7c, RZ, 0xc0, !PT ;  /* 0x0000007c04049812 */ /* 0x000fe200078ec0ff */
[----:B0-----:R-:W-:Y:S01]  /*0ae0*/  @!P0 FADD R2, R2, R3 ;  /* 0x0000000302028221 */ /* 0x001fe20000000000 */
[----:B------:R-:W-:-:S04]  /*0af0*/  ISETP.GT.AND P0, PT, R7, 0x1b, PT ;  /* 0x0000001b0700780c */ /* 0x000fc80003f04270 */
[----:B------:R-:W0:Y:S01]  /*0b00*/  SHFL.DOWN PT, R3, R2, 0x4, 0x1f ;  /* 0x08801f0002037f89 */ /* 0x000e2200000e0000 */
[----:B-1----:R-:W-:-:S05]  /*0b10*/  @!P1 LEA R5, R6, R5, 0x18 ;  /* 0x0000000506059211 */ /* 0x002fca00078ec0ff */
[----:B------:R-:W-:-:S03]  /*0b20*/  @!P1 IMAD.IADD R4, R4, 0x1, R5 ;  /* 0x0000000104049824 */ /* 0x000fc600078e0205 */
[----:B0-----:R-:W-:Y:S01]  /*0b30*/  @!P0 FADD R2, R2, R3 ;  /* 0x0000000302028221 */ /* 0x001fe20000000000 */
[----:B------:R-:W-:-:S04]  /*0b40*/  ISETP.GT.AND P0, PT, R7, 0x17, PT ;  /* 0x000000170700780c */ /* 0x000fc80003f04270 */
[----:B------:R-:W0:Y:S09]  /*0b50*/  SHFL.DOWN PT, R3, R2, 0x8, 0x1f ;  /* 0x09001f0002037f89 */ /* 0x000e3200000e0000 */
[----:B0-----:R-:W-:Y:S01]  /*0b60*/  @!P0 FADD R2, R2, R3 ;  /* 0x0000000302028221 */ /* 0x001fe20000000000 */
[----:B------:R-:W-:-:S04]  /*0b70*/  ISETP.NE.AND P0, PT, R11, RZ, PT ;  /* 0x000000ff0b00720c */ /* 0x000fc80003f05270 */
[----:B------:R-:W0:Y:S02]  /*0b80*/  SHFL.DOWN PT, R3, R2, 0x10, 0x1f ;  /* 0x0a001f0002037f89 */ /* 0x000e2400000e0000 */
[----:B0-----:R-:W-:-:S05]  /*0b90*/  FADD R3, R2, R3 ;  /* 0x0000000302037221 */ /* 0x001fca0000000000 */
[----:B------:R0:W-:Y:S01]  /*0ba0*/  @!P1 STS [R4+0x8], R3 ;  /* 0x0000080304009388 */ /* 0x0001e20000000800 */
[----:B------:R-:W-:Y:S01]  /*0bb0*/  BAR.SYNC.DEFER_BLOCKING 0x0 ;  /* 0x0000000000007b1d */ /* 0x000fe20000010000 */
[----:B------:R-:W-:-:S04]  /*0bc0*/  ISETP.GT.AND P1, PT, R7, 0xf, PT ;  /* 0x0000000f0700780c */ /* 0x000fc80003f24270 */
[----:B------:R-:W-:Y:S01]  /*0bd0*/  FSEL R2, R2, R3, P1 ;  /* 0x0000000302027208 */ /* 0x000fe20000800000 */
[----:B------:R-:W-:Y:S08]  /*0be0*/  @P0 BRA `(.L_x_108) ;  /* 0x0000003800080947 */ /* 0x000ff00003800000 */
[----:B------:R-:W1:Y:S01]  /*0bf0*/  S2UR UR5, SR_CgaCtaId ;  /* 0x00000000000579c3 */ /* 0x000e620000008800 */
[----:B------:R-:W-:Y:S02]  /*0c00*/  UMOV UR4, 0x400 ;  /* 0x0000040000047882 */ /* 0x000fe40000000000 */
[----:B-1----:R-:W-:-:S09]  /*0c10*/  ULEA UR4, UR5, UR4, 0x18 ;  /* 0x0000000405047291 */ /* 0x002fd2000f8ec0ff */
[----:B0-----:R-:W0:Y:S04]  /*0c20*/  LDS R3, [UR4+0xc] ;  /* 0x00000c04ff037984 */ /* 0x001e280008000800 */
[----:B------:R-:W1:Y:S04]  /*0c30*/  LDS.128 R4, [UR4+0x10] ;  /* 0x00001004ff047984 */ /* 0x000e680008000c00 */
[----:B------:R-:W2:Y:S01]  /*0c40*/  LDS.64 R8, [UR4+0x20] ;  /* 0x00002004ff087984 */ /* 0x000ea20008000a00 */
[----:B0-----:R-:W-:-:S04]  /*0c50*/  FADD R3, R2, R3 ;  /* 0x0000000302037221 */ /* 0x001fc80000000000 */
[----:B-1----:R-:W-:-:S04]  /*0c60*/  FADD R4, R3, R4 ;  /* 0x0000000403047221 */ /* 0x002fc80000000000 */
[----:B------:R-:W-:-:S04]  /*0c70*/  FADD R5, R4, R5 ;  /* 0x0000000504057221 */ /* 0x000fc80000000000 */
[----:B------:R-:W-:-:S04]  /*0c80*/  FADD R6, R5, R6 ;  /* 0x0000000605067221 */ /* 0x000fc80000000000 */
[----:B------:R-:W-:-:S04]  /*0c90*/  FADD R7, R6, R7 ;  /* 0x0000000706077221 */ /* 0x000fc80000000000 */
[----:B--2---:R-:W-:-:S04]  /*0ca0*/  FADD R8, R7, R8 ;  /* 0x0000000807087221 */ /* 0x004fc80000000000 */
[----:B------:R-:W-:Y:S01]  /*0cb0*/  FADD R2, R8, R9 ;  /* 0x0000000908027221 */ /* 0x000fe20000000000 */
[----:B------:R-:W-:Y:S06]  /*0cc0*/  BRA `(.L_x_108) ;  /* 0x0000003400d07947 */ /* 0x000fec0003800000 */
.L_x_107:
[----:B0-----:R-:W0:Y:S01]  /*0cd0*/  S2R R6, SR_LANEID ;  /* 0x0000000000067919 */ /* 0x001e220000000000 */
[----:B------:R-:W-:-:S04]  /*0ce0*/  LOP3.LUT R2, R11, 0x3e0, RZ, 0xc0, !PT ;  /* 0x000003e00b027812 */ /* 0x000fc800078ec0ff */
[----:B------:R-:W-:Y:S02]  /*0cf0*/  LOP3.LUT R5, RZ, R2, RZ, 0x33, !PT ;  /* 0x00000002ff057212 */ /* 0x000fe400078e33ff */
[----:B------:R-:W-:-:S03]  /*0d00*/  IADD3 R3, PT, PT, R2, 0x20, RZ ;  /* 0x0000002002037810 */ /* 0x000fc60007ffe0ff */
[----:B------:R-:W-:Y:S01]  /*0d10*/  IMAD.IADD R5, R10, 0x1, R5 ;  /* 0x000000010a057824 */ /* 0x000fe200078e0205 */
[----:B------:R-:W-:-:S04]  /*0d20*/  ISETP.GT.AND P0, PT, R3, R10, PT ;  /* 0x0000000a0300720c */ /* 0x000fc80003f04270 */
[----:B------:R-:W-:-:S05]  /*0d30*/  SEL R5, R5, 0x1f, P0 ;  /* 0x0000001f05057807 */ /* 0x000fca0000000000 */
[----:B-----5:R-:W1:Y:S01]  /*0d40*/  SHFL.DOWN PT, R2, R12, 0x1, R5 ;  /* 0x082000000c027989 */ /* 0x020e6200000e0005 */
[C---:B0-----:R-:W-:Y:S02]  /*0d50*/  ISETP.GE.AND P0, PT, R6.reuse, R5, PT ;  /* 0x000000050600720c */ /* 0x041fe40003f06270 */
[C---:B------:R-:W-:Y:S02]  /*0d60*/  IADD3 R4, PT, PT, R6.reuse, 0x2, RZ ;  /* 0x0000000206047810 */ /* 0x040fe40007ffe0ff */
[----:B------:R-:W-:-:S09]  /*0d70*/  ISETP.NE.AND P1, PT, R6, RZ, PT ;  /* 0x000000ff0600720c */ /* 0x000fd20003f25270 */
[----:B-1----:R-:W-:Y:S01]  /*0d80*/  @!P0 FADD R12, R2, R12 ;  /* 0x0000000c020c8221 */ /* 0x002fe20000000000 */
[----:B------:R-:W-:Y:S01]  /*0d90*/  ISETP.GT.AND P0, PT, R4, R5, PT ;  /* 0x000000050400720c */ /* 0x000fe20003f04270 */
[----:B------:R-:W-:Y:S02]  /*0da0*/  VIADD R4, R6, 0x4 ;  /* 0x0000000406047836 */ /* 0x000fe40000000000 */
[----:B------:R-:W0:Y:S01]  /*0db0*/  @!P1 S2R R7, SR_CgaCtaId ;  /* 0x0000000000079919 */ /* 0x000e220000008800 */
[----:B------:R-:W-:Y:S01]  /*0dc0*/  @!P1 SHF.R.U32.HI R3, RZ, 0x3, R11 ;  /* 0x00000003ff039819 */ /* 0x000fe2000001160b */
[----:B------:R-:W1:Y:S03]  /*0dd0*/  SHFL.DOWN PT, R2, R12, 0x2, R5 ;  /* 0x084000000c027989 */ /* 0x000e6600000e0005 */
[----:B------:R-:W-:-:S05]  /*0de0*/  @!P1 LOP3.LUT R3, R3, 0x7c, RZ, 0xc0, !PT ;  /* 0x0000007c03039812 */ /* 0x000fca00078ec0ff */
[----:B-1----:R-:W-:Y:S01]  /*0df0*/  @!P0 FADD R12, R12, R2 ;  /* 0x000000020c0c8221 */ /* 0x002fe20000000000 */
[-C--:B------:R-:W-:Y:S02]  /*0e00*/  ISETP.GT.AND P0, PT, R4, R5.reuse, PT ;  /* 0x000000050400720c */ /* 0x080fe40003f04270 */
[----:B------:R-:W-:Y:S02]  /*0e10*/  IADD3 R4, PT, PT, R6, 0x8, RZ ;  /* 0x0000000806047810 */ /* 0x000fe40007ffe0ff */
[----:B------:R-:W1:Y:S09]  /*0e20*/  SHFL.DOWN PT, R2, R12, 0x4, R5 ;  /* 0x088000000c027989 */ /* 0x000e7200000e0005 */
[----:B-1----:R-:W-:Y:S01]  /*0e30*/  @!P0 FADD R12, R12, R2 ;  /* 0x000000020c0c8221 */ /* 0x002fe20000000000 */
[----:B------:R-:W-:Y:S01]  /*0e40*/  ISETP.GT.AND P0, PT, R4, R5, PT ;  /* 0x000000050400720c */ /* 0x000fe20003f04270 */
[----:B------:R-:W-:-:S03]  /*0e50*/  VIADD R4, R6, 0x10 ;  /* 0x0000001006047836 */ /* 0x000fc60000000000 */
[----:B------:R-:W1:Y:S09]  /*0e60*/  SHFL.DOWN PT, R2, R12, 0x8, R5 ;  /* 0x090000000c027989 */ /* 0x000e7200000e0005 */
[----:B-1----:R-:W-:Y:S01]  /*0e70*/  @!P0 FADD R12, R12, R2 ;  /* 0x000000020c0c8221 */ /* 0x002fe20000000000 */
[----:B------:R-:W-:-:S02]  /*0e80*/  ISETP.GT.AND P0, PT, R4, R5, PT ;  /* 0x000000050400720c */ /* 0x000fc40003f04270 */
[----:B------:R-:W-:Y:S02]  /*0e90*/  @!P1 MOV R4, 0x400 ;  /* 0x0000040000049802 */ /* 0x000fe40000000f00 */
[----:B------:R-:W1:Y:S02]  /*0ea0*/  SHFL.DOWN PT, R2, R12, 0x10, R5 ;  /* 0x0a0000000c027989 */ /* 0x000e6400000e0005 */
[----:B0-----:R-:W-:-:S04]  /*0eb0*/  @!P1 LEA R4, R7, R4, 0x18 ;  /* 0x0000000407049211 */ /* 0x001fc800078ec0ff */
[----:B------:R-:W-:-:S03]  /*0ec0*/  @!P1 IADD3 R3, PT, PT, R3, R4, RZ ;  /* 0x0000000403039210 */ /* 0x000fc60007ffe0ff */
[----:B-1----:R-:W-:Y:S01]  /*0ed0*/  @!P0 FADD R12, R12, R2 ;  /* 0x000000020c0c8221 */ /* 0x002fe20000000000 */
[----:B------:R-:W-:-:S03]  /*0ee0*/  ISETP.NE.AND P0, PT, R11, RZ, PT ;  /* 0x000000ff0b00720c */ /* 0x000fc60003f05270 */
[----:B------:R-:W-:-:S05]  /*0ef0*/  IMAD.MOV.U32 R2, RZ, RZ, R12 ;  /* 0x000000ffff027224 */ /* 0x000fca00078e000c */
[----:B------:R4:W-:Y:S01]  /*0f00*/  @!P1 STS [R3+0x8], R2 ;  /* 0x0000080203009388 */ /* 0x0009e20000000800 */
[----:B------:R-:W-:Y:S06]  /*0f10*/  BAR.SYNC.DEFER_BLOCKING 0x0 ;  /* 0x0000000000007b1d */ /* 0x000fec0000010000 */
[----:B------:R-:W-:Y:S05]  /*0f20*/  @P0 BRA `(.L_x_108) ;  /* 0x0000003400380947 */ /* 0x000fea0003800000 */
[----:B------:R-:W0:Y:S01]  /*0f30*/  S2UR UR5, SR_CgaCtaId ;  /* 0x00000000000579c3 */ /* 0x000e220000008800 */
[----:B------:R-:W-:Y:S01]  /*0f40*/  UMOV UR4, 0x400 ;  /* 0x0000040000047882 */ /* 0x000fe20000000000 */
[C---:B------:R-:W-:Y:S02]  /*0f50*/  ISETP.GT.AND P2, PT, R10.reuse, 0x20, PT ;  /* 0x000000200a00780c */ /* 0x040fe40003f44270 */
[C---:B------:R-:W-:Y:S02]  /*0f60*/  ISETP.GT.AND P4, PT, R10.reuse, 0x40, PT ;  /* 0x000000400a00780c */ /* 0x040fe40003f84270 */
[C---:B------:R-:W-:Y:S02]  /*0f70*/  ISETP.GT.AND P3, PT, R10.reuse, 0x60, PT ;  /* 0x000000600a00780c */ /* 0x040fe40003f64270 */
[----:B------:R-:W-:Y:S01]  /*0f80*/  ISETP.GT.AND P1, PT, R10, 0x80, PT ;  /* 0x000000800a00780c */ /* 0x000fe20003f24270 */
[----:B0-----:R-:W-:-:S09]  /*0f90*/  ULEA UR4, UR5, UR4, 0x18 ;  /* 0x0000000405047291 */ /* 0x001fd2000f8ec0ff */
[----:B----4-:R-:W0:Y:S04]  /*0fa0*/  LDS R3, [UR4+0xc] ;  /* 0x00000c04ff037984 */ /* 0x010e280008000800 */
[----:B------:R-:W1:Y:S04]  /*0fb0*/  LDS.128 R4, [UR4+0x10] ;  /* 0x00001004ff047984 */ /* 0x000e680008000c00 */
[----:B------:R-:W2:Y:S01]  /*0fc0*/  LDS.64 R8, [UR4+0x20] ;  /* 0x00002004ff087984 */ /* 0x000ea20008000a00 */
[----:B0-----:R-:W-:Y:S01]  /*0fd0*/  @P2 FADD R2, R2, R3 ;  /* 0x0000000302022221 */ /* 0x001fe20000000000 */
[----:B------:R-:W-:-:S03]  /*0fe0*/  ISETP.GT.AND P2, PT, R10, 0xa0, PT ;  /* 0x000000a00a00780c */ /* 0x000fc60003f44270 */
[----:B-1----:R-:W-:Y:S01]  /*0ff0*/  @P4 FADD R2, R2, R4 ;  /* 0x0000000402024221 */ /* 0x002fe20000000000 */
[----:B------:R-:W-:-:S03]  /*1000*/  ISETP.GT.AND P4, PT, R10, 0xc0, PT ;  /* 0x000000c00a00780c */ /* 0x000fc60003f84270 */
[----:B------:R-:W-:Y:S01]  /*1010*/  @P3 FADD R2, R2, R5 ;  /* 0x0000000502023221 */ /* 0x000fe20000000000 */
[----:B------:R-:W-:-:S03]  /*1020*/  ISETP.GT.AND P3, PT, R10, 0xe0, PT ;  /* 0x000000e00a00780c */ /* 0x000fc60003f64270 */
[----:B------:R-:W-:-:S04]  /*1030*/  @P1 FADD R2, R2, R6 ;  /* 0x0000000602021221 */ /* 0x000fc80000000000 */
[----:B------:R-:W-:-:S04]  /*1040*/  @P2 FADD R2, R2, R7 ;  /* 0x0000000702022221 */ /* 0x000fc80000000000 */
[----:B--2---:R-:W-:-:S04]  /*1050*/  @P4 FADD R2, R2, R8 ;  /* 0x0000000802024221 */ /* 0x004fc80000000000 */
[----:B------:R-:W-:Y:S01]  /*1060*/  @P3 FADD R2, R2, R9 ;  /* 0x0000000902023221 */ /* 0x000fe20000000000 */
[----:B------:R-:W-:Y:S06]  /*1070*/  BRA `(.L_x_108) ;  /* 0x0000003000e47947 */ /* 0x000fec0003800000 */
.L_x_94:
[----:B------:R-:W0:Y:S02]  /*1080*/  S2R R2, SR_TID.X ;  /* 0x0000000000027919 */ /* 0x000e240000002100 */
[----:B0-----:R-:W-:-:S05]  /*1090*/  SHF.L.U32 R21, R2, 0x2, RZ ;  /* 0x0000000202157819 */ /* 0x001fca00000006ff */
[----:B------:R-:W-:-:S05]  /*10a0*/  IMAD.WIDE.U32 R20, R21, 0x4, R4 ;  /* 0x0000000415147825 */ /* 0x000fca00078e0004 */
[----:B------:R-:W2:Y:S04]  /*10b0*/  LDG.E.128.CONSTANT R4, desc[UR10][R20.64] ;  /* 0x0000000a14047981 */ /* 0x000ea8000c1e9d00 */
[----:B------:R-:W3:Y:S04]  /*10c0*/  LDG.E.128.CONSTANT R8, desc[UR10][R20.64+0x1000] ;  /* 0x0010000a14087981 */ /* 0x000ee8000c1e9d00 */
[----:B------:R-:W4:Y:S04]  /*10d0*/  LDG.E.128.CONSTANT R12, desc[UR10][R20.64+0x2000] ;  /* 0x0020000a140c7981 */ /* 0x000f28000c1e9d00 */
[----:B------:R0:W5:Y:S01]  /*10e0*/  LDG.E.128.CONSTANT R16, desc[UR10][R20.64+0x3000] ;  /* 0x0030000a14107981 */ /* 0x000162000c1e9d00 */
[----:B------:R-:W-:Y:S01]  /*10f0*/  UIADD3 UR5, UPT, UPT, UR4, 0x1000, URZ ;  /* 0x0000100004057890 */ /* 0x000fe2000fffe0ff */
[----:B------:R-:W-:Y:S01]  /*1100*/  IADD3 R25, PT, PT, R3, -0x1001, RZ ;  /* 0xffffefff03197810 */ /* 0x000fe20007ffe0ff */
[----:B------:R-:W-:Y:S01]  /*1110*/  UIADD3 UR8, UPT, UPT, UR4, 0x1100, URZ ;  /* 0x0000110004087890 */ /* 0x000fe2000fffe0ff */
[----:B------:R-:W-:-:S02]  /*1120*/  HFMA2 R27, -RZ, RZ, 0, 0 ;  /* 0x00000000ff1b7431 */ /* 0x000fc400000001ff */
[----:B0-----:R-:W-:-:S04]  /*1130*/  VIADD R20, R2, UR4 ;  /* 0x0000000402147c36 */ /* 0x001fc80008000000 */
[----:B------:R-:W-:Y:S02]  /*1140*/  IMAD.IADD R24, R25, 0x1, -R20 ;  /* 0x0000000119187824 */ /* 0x000fe400078e0a14 */
[----:B--2---:R-:W-:Y:S01]  /*1150*/  FADD R5, R4, R5 ;  /* 0x0000000504057221 */ /* 0x004fe20000000000 */
[----:B------:R-:W-:-:S03]  /*1160*/  VIADD R4, R3, 0xfffff000 ;  /* 0xfffff00003047836 */ /* 0x000fc60000000000 */
[----:B------:R-:W-:Y:S02]  /*1170*/  FADD R5, R6, R5 ;  /* 0x0000000506057221 */ /* 0x000fe40000000000 */
[----:B------:R-:W-:Y:S02]  /*1180*/  ISETP.LT.AND P0, PT, R4, UR5, PT ;  /* 0x0000000504007c0c */ /* 0x000fe4000bf01270 */
[----:B------:R-:W-:-:S04]  /*1190*/  FADD R5, R7, R5 ;  /* 0x0000000507057221 */ /* 0x000fc80000000000 */
[----:B---3--:R-:W-:-:S04]  /*11a0*/  FADD R5, R8, R5 ;  /* 0x0000000508057221 */ /* 0x008fc80000000000 */
[----:B------:R-:W-:-:S04]  /*11b0*/  FADD R5, R9, R5 ;  /* 0x0000000509057221 */ /* 0x000fc80000000000 */
[----:B------:R-:W-:-:S04]  /*11c0*/  FADD R5, R10, R5 ;  /* 0x000000050a057221 */ /* 0x000fc80000000000 */
[----:B------:R-:W-:-:S04]  /*11d0*/  FADD R5, R11, R5 ;  /* 0x000000050b057221 */ /* 0x000fc80000000000 */
[----:B----4-:R-:W-:-:S04]  /*11e0*/  FADD R5, R12, R5 ;  /* 0x000000050c057221 */ /* 0x010fc80000000000 */
[----:B------:R-:W-:-:S04]  /*11f0*/  FADD R5, R13, R5 ;  /* 0x000000050d057221 */ /* 0x000fc80000000000 */
[----:B------:R-:W-:-:S04]  /*1200*/  FADD R5, R14, R5 ;  /* 0x000000050e057221 */ /* 0x000fc80000000000 */
[----:B------:R-:W-:-:S04]  /*1210*/  FADD R5, R15, R5 ;  /* 0x000000050f057221 */ /* 0x000fc80000000000 */
[----:B-----5:R-:W-:-:S04]  /*1220*/  FADD R5, R16, R5 ;  /* 0x0000000510057221 */ /* 0x020fc80000000000 */
[----:B------:R-:W-:-:S04]  /*1230*/  FADD R5, R17, R5 ;  /* 0x0000000511057221 */ /* 0x000fc80000000000 */
[----:B------:R-:W-:-:S04]  /*1240*/  FADD R5, R18, R5 ;  /* 0x0000000512057221 */ /* 0x000fc80000000000 */
[----:B------:R-:W-:Y:S01]  /*1250*/  FADD R21, R19, R5 ;  /* 0x0000000513157221 */ /* 0x000fe20000000000 */
[----:B------:R-:W-:Y:S06]  /*1260*/  @P0 BRA `(.L_x_109) ;  /* 0x00000000009c0947 */ /* 0x000fec0003800000 */
[----:B------:R-:W0:Y:S01]  /*1270*/  LDCU.64 UR6, c[0x0][0x380] ;  /* 0x00007000ff0677ac */ /* 0x000e220008000a00 */
[----:B------:R-:W-:Y:S01]  /*1280*/  NOP ;  /* 0x0000000000007918 */ /* 0x000fe20000000000 */
.L_x_111:
[----:B------:R-:W-:Y:S01]  /*1290*/  SHF.L.U32 R4, R2, 0x2, RZ ;  /* 0x0000000202047819 */ /* 0x000fe200000006ff */
[----:B------:R-:W-:-:S03]  /*12a0*/  IMAD.U32 R5, RZ, RZ, UR4 ;  /* 0x00000004ff057e24 */ /* 0x000fc6000f8e00ff */
[----:B------:R-:W-:-:S04]  /*12b0*/  IADD3 R4, P0, PT, R4, UR4, RZ ;  /* 0x0000000404047c10 */ /* 0x000fc8000ff1e0ff */
[----:B------:R-:W-:Y:S02]  /*12c0*/  LEA.HI.X.SX32 R5, R5, RZ, 0x1, P0 ;  /* 0x000000ff05057211 */ /* 0x000fe400000f0eff */
[----:B0-----:R-:W-:-:S04]  /*12d0*/  LEA R22, P0, R4, UR6, 0x2 ;  /* 0x0000000604167c11 */ /* 0x001fc8000f8010ff */
[----:B------:R-:W-:-:S05]  /*12e0*/  LEA.HI.X R23, R4, UR7, R5, 0x2, P0 ;  /* 0x0000000704177c11 */ /* 0x000fca00080f1405 */
[----:B------:R-:W2:Y:S04]  /*12f0*/  LDG.E.128.CONSTANT R4, desc[UR10][R22.64+0x4000] ;  /* 0x0040000a16047981 */ /* 0x000ea8000c1e9d00 */
[----:B------:R-:W3:Y:S04]  /*1300*/  LDG.E.128.CONSTANT R8, desc[UR10][R22.64+0x5000] ;  /* 0x0050000a16087981 */ /* 0x000ee8000c1e9d00 */
[----:B------:R-:W4:Y:S04]  /*1310*/  LDG.E.128.CONSTANT R12, desc[UR10][R22.64+0x6000] ;  /* 0x0060000a160c7981 */ /* 0x000f28000c1e9d00 */
[----:B------:R-:W5:Y:S01]  /*1320*/  LDG.E.128.CONSTANT R16, desc[UR10][R22.64+0x7000] ;  /* 0x0070000a16107981 */ /* 0x000f62000c1e9d00 */
[----:B--2---:R-:W-:Y:S01]  /*1330*/  FADD R21, R4, R21 ;  /* 0x0000001504157221 */ /* 0x004fe20000000000 */
[----:B------:R-:W-:-:S03]  /*1340*/  IADD3 R4, PT, PT, R3, -UR5, RZ ;  /* 0x8000000503047c10 */ /* 0x000fc6000fffe0ff */
[----:B------:R-:W-:Y:S01]  /*1350*/  FADD R21, R5, R21 ;  /* 0x0000001505157221 */ /* 0x000fe20000000000 */
[----:B------:R-:W-:-:S03]  /*1360*/  ISETP.GE.AND P0, PT, R4, 0x1000, PT ;  /* 0x000010000400780c */ /* 0x000fc60003f06270 */
[----:B------:R-:W-:-:S04]  /*1370*/  FADD R21, R6, R21 ;  /* 0x0000001506157221 */ /* 0x000fc80000000000 */
        /* <DEDUP_REMOVED lines=13> */
[----:B------:R-:W-:Y:S06]  /*1450*/  @!P0 BRA `(.L_x_110) ;  /* 0x0000000800c48947 */ /* 0x000fec0003800000 */
[----:B------:R-:W-:Y:S01]  /*1460*/  UMOV UR4, UR5 ;  /* 0x0000000500047c82 */ /* 0x000fe20008000000 */
[----:B------:R-:W-:Y:S01]  /*1470*/  VIADD R4, R3, 0xfffff000 ;  /* 0xfffff00003047836 */ /* 0x000fe20000000000 */
[----:B------:R-:W-:Y:S01]  /*1480*/  UIADD3 UR5, UPT, UPT, UR4, 0x1000, URZ ;  /* 0x0000100004057890 */ /* 0x000fe2000fffe0ff */
[----:B------:R-:W-:Y:S01]  /*1490*/  IADD3 R27, PT, PT, R27, 0x1, RZ ;  /* 0x000000011b1b7810 */ /* 0x000fe20007ffe0ff */
[----:B------:R-:W-:Y:S01]  /*14a0*/  UIADD3 UR8, UPT, UPT, UR8, 0x1000, URZ ;  /* 0x0000100008087890 */ /* 0x000fe2000fffe0ff */
[----:B------:R-:W-:-:S03]  /*14b0*/  VIADD R24, R24, 0xfffff000 ;  /* 0xfffff00018187836 */ /* 0x000fc60000000000 */
[----:B------:R-:W-:-:S13]  /*14c0*/  ISETP.LT.AND P0, PT, R4, UR5, PT ;  /* 0x0000000504007c0c */ /* 0x000fda000bf01270 */
[----:B------:R-:W-:Y:S05]  /*14d0*/  @!P0 BRA `(.L_x_111) ;  /* 0xfffffffc006c8947 */ /* 0x000fea000383ffff */
.L_x_109:
[----:B------:R-:W-:-:S13]  /*14e0*/  ISETP.GT.AND P0, PT, R3, UR5, PT ;  /* 0x0000000503007c0c */ /* 0x000fda000bf04270 */
[----:B------:R-:W-:Y:S05]  /*14f0*/  @!P0 BRA `(.L_x_110) ;  /* 0x00000008009c8947 */ /* 0x000fea0003800000 */
[----:B------:R-:W-:Y:S01]  /*1500*/  IADD3 R17, PT, PT, R3, -UR5, RZ ;  /* 0x8000000503117c10 */ /* 0x000fe2000fffe0ff */
[----:B------:R-:W-:Y:S03]  /*1510*/  BSSY.RECONVERGENT B1, `(.L_x_110) ;  /* 0x00000a5000017945 */ /* 0x000fe60003800200 */
[----:B------:R-:W-:-:S13]  /*1520*/  ISETP.GE.AND P0, PT, R2, R17, PT ;  /* 0x000000110200720c */ /* 0x000fda0003f06270 */
[----:B------:R-:W-:Y:S05]  /*1530*/  @P0 BRA `(.L_x_112) ;  /* 0x0000000800880947 */ /* 0x000fea0003800000 */
[----:B------:R-:W-:Y:S01]  /*1540*/  IMAD R20, R27, 0x1000, R20 ;  /* 0x000010001b147824 */ /* 0x000fe200078e0214 */
[----:B------:R-:W-:Y:S01]  /*1550*/  BSSY.RECONVERGENT B2, `(.L_x_113) ;  /* 0x000001d000027945 */ /* 0x000fe20003800200 */
[----:B------:R-:W-:-:S03]  /*1560*/  IMAD.MOV.U32 R22, RZ, RZ, R2 ;  /* 0x000000ffff167224 */ /* 0x000fc600078e0002 */
[----:B------:R-:W-:-:S04]  /*1570*/  IADD3 R20, PT, PT, R25, -R20, RZ ;  /* 0x8000001419147210 */ /* 0x000fc80007ffe0ff */
[C---:B------:R-:W-:Y:S02]  /*1580*/  LOP3.LUT R3, R20.reuse, 0x300, RZ, 0xc0, !PT ;  /* 0x0000030014037812 */ /* 0x040fe400078ec0ff */
[----:B------:R-:W-:Y:S02]  /*1590*/  ISETP.GE.U32.AND P0, PT, R20, 0x300, PT ;  /* 0x000003001400780c */ /* 0x000fe40003f06070 */
[----:B------:R-:W-:-:S13]  /*15a0*/  ISETP.NE.AND P1, PT, R3, 0x300, PT ;  /* 0x000003000300780c */ /* 0x000fda0003f25270 */
[----:B------:R-:W-:Y:S05]  /*15b0*/  @!P1 BRA `(.L_x_114) ;  /* 0x0000000000589947 */ /* 0x000fea0003800000 */
[----:B------:R-:W-:Y:S01]  /*15c0*/  IADD3 R7, P1, PT, R2, UR4, RZ ;  /* 0x0000000402077c10 */ /* 0x000fe2000ff3e0ff */
[----:B------:R-:W-:Y:S01]  /*15d0*/  IMAD.MOV.U32 R22, RZ, RZ, R2 ;  /* 0x000000ffff167224 */ /* 0x000fe200078e0002 */
[----:B------:R-:W-:Y:S02]  /*15e0*/  MOV R4, UR4 ;  /* 0x0000000400047c02 */ /* 0x000fe40008000f00 */
[----:B------:R-:W-:Y:S02]  /*15f0*/  LOP3.LUT R3, R24, 0xffff, RZ, 0xc0, !PT ;  /* 0x0000ffff18037812 */ /* 0x000fe400078ec0ff */
[----:B------:R-:W-:Y:S02]  /*1600*/  LEA R6, P2, R7, UR6, 0x2 ;  /* 0x0000000607067c11 */ /* 0x000fe4000f8410ff */
[----:B------:R-:W-:Y:S02]  /*1610*/  LEA.HI.X.SX32 R4, R4, RZ, 0x1, P1 ;  /* 0x000000ff04047211 */ /* 0x000fe400008f0eff */
[----:B------:R-:W-:-:S02]  /*1620*/  LEA.HI R3, R3, 0x1, RZ, 0x18 ;  /* 0x0000000103037811 */ /* 0x000fc400078fc0ff */
[----:B------:R-:W-:Y:S02]  /*1630*/  IADD3 R6, P1, PT, R6, 0x4000, RZ ;  /* 0x0000400006067810 */ /* 0x000fe40007f3e0ff */
[----:B------:R-:W-:Y:S02]  /*1640*/  LEA.HI.X R7, R7, UR7, R4, 0x2, P2 ;  /* 0x0000000707077c11 */ /* 0x000fe400090f1404 */
[----:B------:R-:W-:-:S03]  /*1650*/  LOP3.LUT R3, R3, 0x3, RZ, 0xc0, !PT ;  /* 0x0000000303037812 */ /* 0x000fc600078ec0ff */
[----:B------:R-:W-:Y:S01]  /*1660*/  IMAD.X R7, RZ, RZ, R7, P1 ;  /* 0x000000ffff077224 */ /* 0x000fe200008e0607 */
[----:B------:R-:W-:-:S07]  /*1670*/  IADD3 R3, PT, PT, -R3, RZ, RZ ;  /* 0x000000ff03037210 */ /* 0x000fce0007ffe1ff */
.L_x_115:
[----:B------:R-:W-:Y:S01]  /*1680*/  MOV R4, R6 ;  /* 0x0000000600047202 */ /* 0x000fe20000000f00 */
[----:B------:R-:W-:-:S05]  /*1690*/  IMAD.MOV.U32 R5, RZ, RZ, R7 ;  /* 0x000000ffff057224 */ /* 0x000fca00078e0007 */
[----:B------:R-:W2:Y:S01]  /*16a0*/  LDG.E.CONSTANT R4, desc[UR10][R4.64] ;  /* 0x0000000a04047981 */ /* 0x000ea2000c1e9900 */
[----:B------:R-:W-:Y:S01]  /*16b0*/  IADD3 R3, PT, PT, R3, 0x1, RZ ;  /* 0x0000000103037810 */ /* 0x000fe20007ffe0ff */
[----:B------:R-:W-:Y:S01]  /*16c0*/  VIADD R22, R22, 0x100 ;  /* 0x0000010016167836 */ /* 0x000fe20000000000 */
[----:B------:R-:W-:Y:S02]  /*16d0*/  IADD3 R6, P2, PT, R6, 0x400, RZ ;  /* 0x0000040006067810 */ /* 0x000fe40007f5e0ff */
[----:B------:R-:W-:Y:S02]  /*16e0*/  ISETP.NE.AND P1, PT, R3, RZ, PT ;  /* 0x000000ff0300720c */ /* 0x000fe40003f25270 */
[----:B------:R-:W-:Y:S01]  /*16f0*/  IADD3.X R7, PT, PT, RZ, R7, RZ, P2, !PT ;  /* 0x00000007ff077210 */ /* 0x000fe200017fe4ff */
[----:B--2---:R-:W-:-:S10]  /*1700*/  FADD R21, R4, R21 ;  /* 0x0000001504157221 */ /* 0x004fd40000000000 */
[----:B------:R-:W-:Y:S05]  /*1710*/  @P1 BRA `(.L_x_115) ;  /* 0xfffffffc00d81947 */ /* 0x000fea000383ffff */
.L_x_114:
[----:B------:R-:W-:Y:S05]  /*1720*/  BSYNC.RECONVERGENT B2 ;  /* 0x0000000000027941 */ /* 0x000fea0003800200 */
.L_x_113:
[----:B------:R-:W-:Y:S05]  /*1730*/  @!P0 BRA `(.L_x_112) ;  /* 0x0000000800088947 */ /* 0x000fea0003800000 */
[----:B------:R-:W-:Y:S01]  /*1740*/  IMAD.IADD R3, R17, 0x1, -R22 ;  /* 0x0000000111037824 */ /* 0x000fe200078e0a16 */
[----:B------:R-:W-:Y:S01]  /*1750*/  MOV R16, UR6 ;  /* 0x0000000600107c02 */ /* 0x000fe20008000f00 */
[----:B------:R-:W-:Y:S01]  /*1760*/  IMAD.U32 R19, RZ, RZ, UR4 ;  /* 0x00000004ff137e24 */ /* 0x000fe2000f8e00ff */
[----:B------:R-:W-:Y:S01]  /*1770*/  BSSY.RECONVERGENT B2, `(.L_x_116) ;  /* 0x0000049000027945 */ /* 0x000fe20003800200 */
[----:B------:R-:W-:Y:S02]  /*1780*/  PLOP3.LUT P0, PT, PT, PT, PT, 0x80, 0x8 ;  /* 0x000000000008781c */ /* 0x000fe40003f0f070 */
[----:B------:R-:W-:Y:S02]  /*1790*/  ISETP.GT.AND P1, PT, R3, 0xc00, PT ;  /* 0x00000c000300780c */ /* 0x000fe40003f24270 */
[----:B------:R-:W-:Y:S02]  /*17a0*/  IADD3 R16, P2, PT, R16, 0x4000, RZ ;  /* 0x0000400010107810 */ /* 0x000fe40007f5e0ff */
[----:B------:R-:W-:-:S02]  /*17b0*/  IADD3 R23, PT, PT, R22, UR8, RZ ;  /* 0x0000000816177c10 */ /* 0x000fc4000fffe0ff */
[----:B------:R-:W-:Y:S01]  /*17c0*/  SHF.R.S32.HI R19, RZ, 0x1f, R19 ;  /* 0x0000001fff137819 */ /* 0x000fe20000011413 */
[----:B------:R-:W-:-:S06]  /*17d0*/  IMAD.X R20, RZ, RZ, UR7, P2 ;  /* 0x00000007ff147e24 */ /* 0x000fcc00090e06ff */
[----:B------:R-:W-:Y:S05]  /*17e0*/  @!P1 BRA `(.L_x_117) ;  /* 0x0000000400049947 */ /* 0x000fea0003800000 */
[----:B------:R-:W-:Y:S02]  /*17f0*/  PLOP3.LUT P0, PT, PT, PT, PT, 0x8, 0x80 ;  /* 0x000000000080781c */ /* 0x000fe40003f0e170 */
[----:B------:R-:W-:-:S11]  /*1800*/  IADD3 R3, PT, PT, R17, -0xc00, RZ ;  /* 0xfffff40011037810 */ /* 0x000fd60007ffe0ff */
.L_x_118:
[----:B------:R-:W-:-:S04]  /*1810*/  IADD3 R5, P1, PT, R22, UR4, RZ ;  /* 0x0000000416057c10 */ /* 0x000fc8000ff3e0ff */
[----:B------:R-:W-:Y:S02]  /*1820*/  LEA.HI.X.SX32 R4, R22, R19, 0x1, P1 ;  /* 0x0000001316047211 */ /* 0x000fe400008f0eff */
[----:B------:R-:W-:-:S04]  /*1830*/  LEA R28, P1, R5, R16, 0x2 ;  /* 0x00000010051c7211 */ /* 0x000fc800078210ff */
[----:B------:R-:W-:Y:S02]  /*1840*/  LEA.HI.X R29, R5, R20, R4, 0x2, P1 ;  /* 0x00000014051d7211 */ /* 0x000fe400008f1404 */
[----:B------:R-:W0:Y:S03]  /*1850*/  LDC.64 R4, c[0x0][0x380] ;  /* 0x0000e000ff047b82 */ /* 0x000e260000000a00 */
[----:B------:R-:W2:Y:S01]  /*1860*/  LDG.E.CONSTANT R28, desc[UR10][R28.64] ;  /* 0x0000000a1c1c7981 */ /* 0x000ea2000c1e9900 */
[C---:B------:R-:W-:Y:S01]  /*1870*/  VIADD R6, R22.reuse, 0x400 ;  /* 0x0000040016067836 */ /* 0x040fe20000000000 */
[----:B------:R-:W-:Y:S01]  /*1880*/  IADD3 R8, PT, PT, R22, 0x800, RZ ;  /* 0x0000080016087810 */ /* 0x000fe20007ffe0ff */
[----:B------:R-:W-:-:S03]  /*1890*/  VIADD R11, R23, 0x400 ;  /* 0x00000400170b7836 */ /* 0x000fc60000000000 */
[----:B------:R-:W-:Y:S02]  /*18a0*/  IADD3 R7, P1, PT, R6, UR4, RZ ;  /* 0x0000000406077c10 */ /* 0x000fe4000ff3e0ff */
[----:B------:R-:W-:Y:S02]  /*18b0*/  IADD3 R9, P2, PT, R8, UR4, RZ ;  /* 0x0000000408097c10 */ /* 0x000fe4000ff5e0ff */
[----:B------:R-:W-:Y:S02]  /*18c0*/  LEA.HI.X.SX32 R14, R6, R19, 0x1, P1 ;  /* 0x00000013060e7211 */ /* 0x000fe400008f0eff */
[----:B------:R-:W-:Y:S01]  /*18d0*/  LEA R6, P1, R7, R16, 0x2 ;  /* 0x0000001007067211 */ /* 0x000fe200078210ff */
[----:B0-----:R-:W-:-:S05]  /*18e0*/  IMAD.WIDE R12, R23, 0x4, R4 ;  /* 0x00000004170c7825 */ /* 0x001fca00078e0204 */
[----:B------:R-:W3:Y:S01]  /*18f0*/  LDG.E.CONSTANT R18, desc[UR10][R12.64] ;  /* 0x0000000a0c127981 */ /* 0x000ee2000c1e9900 */
[----:B------:R-:W-:-:S03]  /*1900*/  LEA.HI.X.SX32 R10, R8, R19, 0x1, P2 ;  /* 0x00000013080a7211 */ /* 0x000fc600010f0eff */
[----:B------:R-:W4:Y:S01]  /*1910*/  LDG.E.CONSTANT R24, desc[UR10][R12.64+0x400] ;  /* 0x0004000a0c187981 */ /* 0x000f22000c1e9900 */
[----:B------:R-:W-:Y:S02]  /*1920*/  LEA R8, P2, R9, R16, 0x2 ;  /* 0x0000001009087211 */ /* 0x000fe400078410ff */
[-C--:B------:R-:W-:Y:S01]  /*1930*/  LEA.HI.X R7, R7, R20.reuse, R14, 0x2, P1 ;  /* 0x0000001407077211 */ /* 0x080fe200008f140e */
[----:B------:R-:W5:Y:S01]  /*1940*/  LDG.E.CONSTANT R25, desc[UR10][R12.64+0x800] ;  /* 0x0008000a0c197981 */ /* 0x000f62000c1e9900 */
[----:B------:R-:W-:Y:S01]  /*1950*/  LEA.HI.X R9, R9, R20, R10, 0x2, P2 ;  /* 0x0000001409097211 */ /* 0x000fe200010f140a */
[----:B------:R-:W-:Y:S02]  /*1960*/  IMAD.WIDE R10, R11, 0x4, R4 ;  /* 0x000000040b0a7825 */ /* 0x000fe400078e0204 */
[----:B------:R0:W5:Y:S01]  /*1970*/  LDG.E.CONSTANT R26, desc[UR10][R6.64] ;  /* 0x0000000a061a7981 */ /* 0x000162000c1e9900 */
[----:B------:R-:W-:-:S03]  /*1980*/  IADD3 R15, PT, PT, R23, 0x800, RZ ;  /* 0x00000800170f7810 */ /* 0x000fc60007ffe0ff */
[----:B------:R-:W5:Y:S04]  /*1990*/  LDG.E.CONSTANT R27, desc[UR10][R10.64] ;  /* 0x0000000a0a1b7981 */ /* 0x000f68000c1e9900 */
[----:B------:R-:W5:Y:S01]  /*19a0*/  LDG.E.CONSTANT R29, desc[UR10][R10.64+0x400] ;  /* 0x0004000a0a1d7981 */ /* 0x000f62000c1e9900 */
[----:B0-----:R-:W-:Y:S02]  /*19b0*/  VIADD R6, R22, 0xc00 ;  /* 0x00000c0016067836 */ /* 0x001fe40000000000 */
[----:B------:R-:W-:Y:S01]  /*19c0*/  IMAD.WIDE R14, R15, 0x4, R4 ;  /* 0x000000040f0e7825 */ /* 0x000fe200078e0204 */
[----:B------:R-:W5:Y:S02]  /*19d0*/  LDG.E.CONSTANT R8, desc[UR10][R8.64] ;  /* 0x0000000a08087981 */ /* 0x000f64000c1e9900 */
[----:B------:R-:W-:-:S02]  /*19e0*/  IADD3 R7, P1, PT, R6, UR4, RZ ;  /* 0x0000000406077c10 */ /* 0x000fc4000ff3e0ff */
[----:B------:R-:W5:Y:S04]  /*19f0*/  LDG.E.CONSTANT R13, desc[UR10][R14.64] ;  /* 0x0000000a0e0d7981 */ /* 0x000f68000c1e9900 */
[----:B------:R-:W5:Y:S04]  /*1a00*/  LDG.E.CONSTANT R12, desc[UR10][R14.64+0x400] ;  /* 0x0004000a0e0c7981 */ /* 0x000f68000c1e9900 */
[----:B------:R-:W5:Y:S01]  /*1a10*/  LDG.E.CONSTANT R9, desc[UR10][R14.64+0x800] ;  /* 0x0008000a0e097981 */ /* 0x000f62000c1e9900 */
[----:B--2---:R-:W-:-:S03]  /*1a20*/  FADD R21, R28, R21 ;  /* 0x000000151c157221 */ /* 0x004fc60000000000 */
[----:B------:R0:W2:Y:S02]  /*1a30*/  LDG.E.CONSTANT R28, desc[UR10][R10.64+0x800] ;  /* 0x0008000a0a1c7981 */ /* 0x0000a4000c1e9900 */
[----:B0-----:R-:W-:Y:S02]  /*1a40*/  LEA.HI.X.SX32 R10, R6, R19, 0x1, P1 ;  /* 0x00000013060a7211 */ /* 0x001fe400008f0eff */
[----:B------:R-:W-:Y:S02]  /*1a50*/  LEA R6, P1, R7, R16, 0x2 ;  /* 0x0000001007067211 */ /* 0x000fe400078210ff */
[----:B------:R-:W-:Y:S02]  /*1a60*/  IADD3 R11, PT, PT, R23, 0xc00, RZ ;  /* 0x00000c00170b7810 */ /* 0x000fe40007ffe0ff */
[----:B------:R-:W-:-:S03]  /*1a70*/  LEA.HI.X R7, R7, R20, R10, 0x2, P1 ;  /* 0x0000001407077211 */ /* 0x000fc600008f140a */
[----:B------:R-:W-:Y:S02]  /*1a80*/  IMAD.WIDE R4, R11, 0x4, R4 ;  /* 0x000000040b047825 */ /* 0x000fe400078e0204 */
[----:B------:R-:W2:Y:S04]  /*1a90*/  LDG.E.CONSTANT R6, desc[UR10][R6.64] ;  /* 0x0000000a06067981 */ /* 0x000ea8000c1e9900 */
[----:B------:R-:W2:Y:S04]  /*1aa0*/  LDG.E.CONSTANT R10, desc[UR10][R4.64] ;  /* 0x0000000a040a7981 */ /* 0x000ea8000c1e9900 */
[----:B------:R-:W2:Y:S04]  /*1ab0*/  LDG.E.CONSTANT R11, desc[UR10][R4.64+0x400] ;  /* 0x0004000a040b7981 */ /* 0x000ea8000c1e9900 */
[----:B------:R-:W2:Y:S01]  /*1ac0*/  LDG.E.CONSTANT R7, desc[UR10][R4.64+0x800] ;  /* 0x0008000a04077981 */ /* 0x000ea2000c1e9900 */
[----:B---3--:R-:W-:-:S04]  /*1ad0*/  FADD R21, R21, R18 ;  /* 0x0000001215157221 */ /* 0x008fc80000000000 */
[----:B----4-:R-:W-:-:S04]  /*1ae0*/  FADD R24, R21, R24 ;  /* 0x0000001815187221 */ /* 0x010fc80000000000 */
[----:B-----5:R-:W-:-:S04]  /*1af0*/  FADD R25, R24, R25 ;  /* 0x0000001918197221 */ /* 0x020fc80000000000 */
[----:B------:R-:W-:-:S04]  /*1b00*/  FADD R26, R25, R26 ;  /* 0x0000001a191a7221 */ /* 0x000fc80000000000 */
[----:B------:R-:W-:-:S04]  /*1b10*/  FADD R26, R26, R27 ;  /* 0x0000001b1a1a7221 */ /* 0x000fc80000000000 */
[----:B------:R-:W-:Y:S01]  /*1b20*/  FADD R29, R26, R29 ;  /* 0x0000001d1a1d7221 */ /* 0x000fe20000000000 */
[----:B------:R-:W-:-:S05]  /*1b30*/  VIADD R22, R22, 0x1000 ;  /* 0x0000100016167836 */ /* 0x000fca0000000000 */
[----:B------:R-:W-:Y:S02]  /*1b40*/  ISETP.GE.AND P1, PT, R22, R3, PT ;  /* 0x000000031600720c */ /* 0x000fe40003f26270 */
[----:B------:R-:W-:Y:S01]  /*1b50*/  IADD3 R23, PT, PT, R23, 0x1000, RZ ;  /* 0x0000100017177810 */ /* 0x000fe20007ffe0ff */
[----:B--2---:R-:W-:-:S04]  /*1b60*/  FADD R29, R29, R28 ;  /* 0x0000001c1d1d7221 */ /* 0x004fc80000000000 */
        /* <DEDUP_REMOVED lines=9> */
.L_x_117:
[----:B------:R-:W-:Y:S05]  /*1c00*/  BSYNC.RECONVERGENT B2 ;  /* 0x0000000000027941 */ /* 0x000fea0003800200 */
.L_x_116:
[----:B------:R-:W-:Y:S01]  /*1c10*/  IMAD.IADD R3, R17, 0x1, -R22 ;  /* 0x0000000111037824 */ /* 0x000fe200078e0a16 */
[----:B------:R-:W-:Y:S04]  /*1c20*/  BSSY.RECONVERGENT B2, `(.L_x_119) ;  /* 0x0000023000027945 */ /* 0x000fe80003800200 */
[----:B------:R-:W-:-:S13]  /*1c30*/  ISETP.GT.AND P1, PT, R3, 0x400, PT ;  /* 0x000004000300780c */ /* 0x000fda0003f24270 */
[----:B------:R-:W-:Y:S05]  /*1c40*/  @!P1 BRA `(.L_x_120) ;  /* 0x0000000000809947 */ /* 0x000fea0003800000 */
[----:B------:R-:W0:Y:S01]  /*1c50*/  LDC.64 R6, c[0x0][0x380] ;  /* 0x0000e000ff067b82 */ /* 0x000e220000000a00 */
[----:B------:R-:W-:-:S04]  /*1c60*/  IADD3 R3, P0, PT, R22, UR4, RZ ;  /* 0x0000000416037c10 */ /* 0x000fc8000ff1e0ff */
[----:B------:R-:W-:Y:S02]  /*1c70*/  LEA.HI.X.SX32 R4, R22, R19, 0x1, P0 ;  /* 0x0000001316047211 */ /* 0x000fe400000f0eff */
[----:B------:R-:W-:-:S04]  /*1c80*/  LEA R12, P0, R3, R16, 0x2 ;  /* 0x00000010030c7211 */ /* 0x000fc800078010ff */
[----:B------:R-:W-:Y:S02]  /*1c90*/  LEA.HI.X R13, R3, R20, R4, 0x2, P0 ;  /* 0x00000014030d7211 */ /* 0x000fe400000f1404 */
[----:B------:R-:W-:-:S03]  /*1ca0*/  IADD3 R4, PT, PT, R22, 0x400, RZ ;  /* 0x0000040016047810 */ /* 0x000fc60007ffe0ff */
[----:B------:R-:W2:Y:S01]  /*1cb0*/  LDG.E.CONSTANT R12, desc[UR10][R12.64] ;  /* 0x0000000a0c0c7981 */ /* 0x000ea2000c1e9900 */
[----:B------:R-:W-:Y:S01]  /*1cc0*/  IADD3 R5, P0, PT, R4, UR4, RZ ;  /* 0x0000000404057c10 */ /* 0x000fe2000ff1e0ff */
[----:B0-----:R-:W-:-:S03]  /*1cd0*/  IMAD.WIDE R8, R23, 0x4, R6 ;  /* 0x0000000417087825 */ /* 0x001fc600078e0206 */
[----:B------:R-:W-:Y:S02]  /*1ce0*/  LEA.HI.X.SX32 R14, R4, R19, 0x1, P0 ;  /* 0x00000013040e7211 */ /* 0x000fe400000f0eff */
[----:B------:R-:W3:Y:S01]  /*1cf0*/  LDG.E.CONSTANT R3, desc[UR10][R8.64] ;  /* 0x0000000a08037981 */ /* 0x000ee2000c1e9900 */
[----:B------:R-:W-:-:S03]  /*1d00*/  LEA R4, P0, R5, R16, 0x2 ;  /* 0x0000001005047211 */ /* 0x000fc600078010ff */
[----:B------:R-:W4:Y:S01]  /*1d10*/  LDG.E.CONSTANT R10, desc[UR10][R8.64+0x400] ;  /* 0x0004000a080a7981 */ /* 0x000f22000c1e9900 */
[----:B------:R-:W-:Y:S01]  /*1d20*/  VIADD R11, R23, 0x400 ;  /* 0x00000400170b7836 */ /* 0x000fe20000000000 */
[----:B------:R-:W-:Y:S02]  /*1d30*/  LEA.HI.X R5, R5, R20, R14, 0x2, P0 ;  /* 0x0000001405057211 */ /* 0x000fe400000f140e */
[----:B------:R-:W5:Y:S01]  /*1d40*/  LDG.E.CONSTANT R14, desc[UR10][R8.64+0x800] ;  /* 0x0008000a080e7981 */ /* 0x000f62000c1e9900 */
[----:B------:R-:W-:-:S03]  /*1d50*/  IMAD.WIDE R6, R11, 0x4, R6 ;  /* 0x000000040b067825 */ /* 0x000fc600078e0206 */
[----:B------:R-:W5:Y:S04]  /*1d60*/  LDG.E.CONSTANT R4, desc[UR10][R4.64] ;  /* 0x0000000a04047981 */ /* 0x000f68000c1e9900 */
[----:B------:R-:W5:Y:S04]  /*1d70*/  LDG.E.CONSTANT R18, desc[UR10][R6.64] ;  /* 0x0000000a06127981 */ /* 0x000f68000c1e9900 */
[----:B------:R-:W5:Y:S04]  /*1d80*/  LDG.E.CONSTANT R24, desc[UR10][R6.64+0x400] ;  /* 0x0004000a06187981 */ /* 0x000f68000c1e9900 */
[----:B------:R-:W5:Y:S01]  /*1d90*/  LDG.E.CONSTANT R26, desc[UR10][R6.64+0x800] ;  /* 0x0008000a061a7981 */ /* 0x000f62000c1e9900 */
[----:B------:R-:W-:Y:S01]  /*1da0*/  PLOP3.LUT P0, PT, PT, PT, PT, 0x8, 0x80 ;  /* 0x000000000080781c */ /* 0x000fe20003f0e170 */
[----:B------:R-:W-:Y:S01]  /*1db0*/  VIADD R23, R23, 0x800 ;  /* 0x0000080017177836 */ /* 0x000fe20000000000 */
[----:B------:R-:W-:Y:S01]  /*1dc0*/  IADD3 R22, PT, PT, R22, 0x800, RZ ;  /* 0x0000080016167810 */ /* 0x000fe20007ffe0ff */
[----:B--2---:R-:W-:-:S04]  /*1dd0*/  FADD R12, R21, R12 ;  /* 0x0000000c150c7221 */ /* 0x004fc80000000000 */
[----:B---3--:R-:W-:-:S04]  /*1de0*/  FADD R3, R12, R3 ;  /* 0x000000030c037221 */ /* 0x008fc80000000000 */
[----:B----4-:R-:W-:-:S04]  /*1df0*/  FADD R3, R3, R10 ;  /* 0x0000000a03037221 */ /* 0x010fc80000000000 */
[----:B-----5:R-:W-:-:S04]  /*1e00*/  FADD R3, R3, R14 ;  /* 0x0000000e03037221 */ /* 0x020fc80000000000 */
[----:B------:R-:W-:-:S04]  /*1e10*/  FADD R3, R3, R4 ;  /* 0x0000000403037221 */ /* 0x000fc80000000000 */
[----:B------:R-:W-:-:S04]  /*1e20*/  FADD R3, R3, R18 ;  /* 0x0000001203037221 */ /* 0x000fc80000000000 */
[----:B------:R-:W-:-:S04]  /*1e30*/  FADD R3, R3, R24 ;  /* 0x0000001803037221 */ /* 0x000fc80000000000 */
[----:B------:R-:W-:-:S07]  /*1e40*/  FADD R21, R3, R26 ;  /* 0x0000001a03157221 */ /* 0x000fce0000000000 */
.L_x_120:
[----:B------:R-:W-:Y:S05]  /*1e50*/  BSYNC.RECONVERGENT B2 ;  /* 0x0000000000027941 */ /* 0x000fea0003800200 */
.L_x_119:
[----:B------:R-:W-:-:S13]  /*1e60*/  ISETP.LT.OR P0, PT, R22, R17, P0 ;  /* 0x000000111600720c */ /* 0x000fda0000701670 */
[----:B------:R-:W-:Y:S05]  /*1e70*/  @!P0 BRA `(.L_x_112) ;  /* 0x0000000000388947 */ /* 0x000fea0003800000 */
[----:B------:R-:W0:Y:S01]  /*1e80*/  LDC.64 R4, c[0x0][0x380] ;  /* 0x0000e000ff047b82 */ /* 0x000e220000000a00 */
[----:B------:R-:W-:-:S04]  /*1e90*/  IADD3 R3, P0, PT, R22, UR4, RZ ;  /* 0x0000000416037c10 */ /* 0x000fc8000ff1e0ff */
[----:B------:R-:W-:Y:S02]  /*1ea0*/  LEA.HI.X.SX32 R19, R22, R19, 0x1, P0 ;  /* 0x0000001316137211 */ /* 0x000fe400000f0eff */
[----:B------:R-:W-:-:S04]  /*1eb0*/  LEA R16, P0, R3, R16, 0x2 ;  /* 0x0000001003107211 */ /* 0x000fc800078010ff */
[----:B------:R-:W-:-:S05]  /*1ec0*/  LEA.HI.X R17, R3, R20, R19, 0x2, P0 ;  /* 0x0000001403117211 */ /* 0x000fca00000f1413 */
[----:B------:R-:W2:Y:S01]  /*1ed0*/  LDG.E.CONSTANT R16, desc[UR10][R16.64] ;  /* 0x0000000a10107981 */ /* 0x000ea2000c1e9900 */
[----:B0-----:R-:W-:-:S05]  /*1ee0*/  IMAD.WIDE R4, R23, 0x4, R4 ;  /* 0x0000000417047825 */ /* 0x001fca00078e0204 */
[----:B------:R-:W3:Y:S04]  /*1ef0*/  LDG.E.CONSTANT R6, desc[UR10][R4.64] ;  /* 0x0000000a04067981 */ /* 0x000ee8000c1e9900 */
[----:B------:R-:W4:Y:S04]  /*1f00*/  LDG.E.CONSTANT R3, desc[UR10][R4.64+0x400] ;  /* 0x0004000a04037981 */ /* 0x000f28000c1e9900 */
[----:B------:R-:W5:Y:S01]  /*1f10*/  LDG.E.CONSTANT R8, desc[UR10][R4.64+0x800] ;  /* 0x0008000a04087981 */ /* 0x000f62000c1e9900 */
[----:B--2---:R-:W-:-:S04]  /*1f20*/  FADD R21, R21, R16 ;  /* 0x0000001015157221 */ /* 0x004fc80000000000 */
[----:B---3--:R-:W-:-:S04]  /*1f30*/  FADD R6, R21, R6 ;  /* 0x0000000615067221 */ /* 0x008fc80000000000 */
[----:B----4-:R-:W-:-:S04]  /*1f40*/  FADD R3, R6, R3 ;  /* 0x0000000306037221 */ /* 0x010fc80000000000 */
[----:B-----5:R-:W-:-:S07]  /*1f50*/  FADD R21, R3, R8 ;  /* 0x0000000803157221 */ /* 0x020fce0000000000 */
.L_x_112:
[----:B------:R-:W-:Y:S05]  /*1f60*/  BSYNC.RECONVERGENT B1 ;  /* 0x0000000000017941 */ /* 0x000fea0003800200 */
.L_x_110:
[----:B------:R-:W0:Y:S01]  /*1f70*/  S2R R8, SR_LANEID ;  /* 0x0000000000087919 */ /* 0x000e220000000000 */
[----:B------:R-:W-:-:S05]  /*1f80*/  MOV R4, R21 ;  /* 0x0000001500047202 */ /* 0x000fca0000000f00 */
[----:B------:R-:W1:Y:S01]  /*1f90*/  SHFL.DOWN PT, R3, R4, 0x1, 0x1f ;  /* 0x08201f0004037f89 */ /* 0x000e6200000e0000 */
[C---:B0-----:R-:W-:Y:S02]  /*1fa0*/  ISETP.GT.AND P0, PT, R8.reuse, 0x1e, PT ;  /* 0x0000001e0800780c */ /* 0x041fe40003f04270 */
[----:B------:R-:W-:-:S11]  /*1fb0*/  ISETP.NE.AND P1, PT, R8, RZ, PT ;  /* 0x000000ff0800720c */ /* 0x000fd60003f25270 */
[----:B-1----:R-:W-:Y:S01]  /*1fc0*/  @!P0 FADD R4, R3, R4 ;  /* 0x0000000403048221 */ /* 0x002fe20000000000 */
[----:B------:R-:W-:Y:S01]  /*1fd0*/  ISETP.GT.AND P0, PT, R8, 0x1d, PT ;  /* 0x0000001d0800780c */ /* 0x000fe20003f04270 */
[----:B------:R-:W0:Y:S01]  /*1fe0*/  @!P1 S2R R7, SR_CgaCtaId ;  /* 0x0000000000079919 */ /* 0x000e220000008800 */
[----:B------:R-:W-:Y:S02]  /*1ff0*/  @!P1 MOV R6, 0x400 ;  /* 0x0000040000069802 */ /* 0x000fe40000000f00 */
[----:B------:R-:W-:Y:S01]  /*2000*/  @!P1 SHF.R.U32.HI R5, RZ, 0x3, R2 ;  /* 0x00000003ff059819 */ /* 0x000fe20000011602 */
[----:B------:R-:W1:Y:S03]  /*2010*/  SHFL.DOWN PT, R3, R4, 0x2, 0x1f ;  /* 0x08401f0004037f89 */ /* 0x000e6600000e0000 */
[----:B------:R-:W-:-:S05]  /*2020*/  @!P1 LOP3.LUT R5, R5, 0x7c, RZ, 0xc0, !PT ;  /* 0x0000007c05059812 */ /* 0x000fca00078ec0ff */
[----:B-1----:R-:W-:Y:S01]  /*2030*/  @!P0 FADD R4, R4, R3 ;  /* 0x0000000304048221 */ /* 0x002fe20000000000 */
[----:B------:R-:W-:Y:S02]  /*2040*/  ISETP.GT.AND P0, PT, R8, 0x1b, PT ;  /* 0x0000001b0800780c */ /* 0x000fe40003f04270 */
[----:B0-----:R-:W-:Y:S02]  /*2050*/  @!P1 LEA R6, R7, R6, 0x18 ;  /* 0x0000000607069211 */ /* 0x001fe400078ec0ff */
[----:B------:R-:W0:Y:S03]  /*2060*/  SHFL.DOWN PT, R3, R4, 0x4, 0x1f ;  /* 0x08801f0004037f89 */ /* 0x000e2600000e0000 */
[----:B------:R-:W-:-:S06]  /*2070*/  @!P1 IMAD.IADD R6, R5, 0x1, R6 ;  /* 0x0000000105069824 */ /* 0x000fcc00078e0206 */
        /* <DEDUP_REMOVED lines=12> */
[----:B------:R-:W0:Y:S01]  /*2140*/  S2UR UR5, SR_CgaCtaId ;  /* 0x00000000000579c3 */ /* 0x000e220000008800 */
[----:B------:R-:W-:Y:S02]  /*2150*/  UMOV UR4, 0x400 ;  /* 0x0000040000047882 */ /* 0x000fe40000000000 */
[----:B0-----:R-:W-:-:S09]  /*2160*/  ULEA UR4, UR5, UR4, 0x18 ;  /* 0x0000000405047291 */ /* 0x001fd2000f8ec0ff */
[----:B---3--:R-:W0:Y:S04]  /*2170*/  LDS R3, [UR4+0xc] ;  /* 0x00000c04ff037984 */ /* 0x008e280008000800 */
        /* <DEDUP_REMOVED lines=10> */
.L_x_93:
        /* <DEDUP_REMOVED lines=13> */
.L_x_123:
[----:B------:R-:W-:Y:S05]  /*22f0*/  BSYNC.RECONVERGENT B1 ;  /* 0x0000000000017941 */ /* 0x000fea0003800200 */
.L_x_122:
        /* <DEDUP_REMOVED lines=18> */
.L_x_128:
[----:B------:R-:W-:-:S06]  /*2420*/  MOV R3, R7 ;  /* 0x0000000700037202 */ /* 0x000fcc0000000f00 */
[----:B------:R0:W2:Y:S01]  /*2430*/  LDG.E.CONSTANT R3, desc[UR10][R2.64] ;  /* 0x0000000a02037981 */ /* 0x0000a2000c1e9900 */
[----:B------:R-:W-:Y:S01]  /*2440*/  VIADD R6, R6, 0x1 ;  /* 0x0000000106067836 */ /* 0x000fe20000000000 */
[----:B------:R-:W-:-:S04]  /*2450*/  IADD3 R13, PT, PT, R13, 0x100, RZ ;  /* 0x000001000d0d7810 */ /* 0x000fc80007ffe0ff */
[----:B------:R-:W-:Y:S02]  /*2460*/  ISETP.NE.AND P0, PT, R6, RZ, PT ;  /* 0x000000ff0600720c */ /* 0x000fe40003f05270 */
[----:B0-----:R-:W-:-:S04]  /*2470*/  IADD3 R2, P2, PT, R2, 0x400, RZ ;  /* 0x0000040002027810 */ /* 0x001fc80007f5e0ff */
[----:B------:R-:W-:Y:S01]  /*2480*/  IADD3.X R7, PT, PT, RZ, R7, RZ, P2, !PT ;  /* 0x00000007ff077210 */ /* 0x000fe200017fe4ff */
[----:B--2--5:R-:W-:-:S06]  /*2490*/  FADD R12, R3, R12 ;  /* 0x0000000c030c7221 */ /* 0x024fcc0000000000 */
[----:B------:R-:W-:Y:S05]  /*24a0*/  @P0 BRA `(.L_x_128) ;  /* 0xfffffffc00dc0947 */ /* 0x000fea000383ffff */
.L_x_127:
[----:B------:R-:W-:Y:S05]  /*24b0*/  BSYNC.RECONVERGENT B2 ;  /* 0x0000000000027941 */ /* 0x000fea0003800200 */
.L_x_126:
[----:B------:R-:W-:Y:S05]  /*24c0*/  @!P1 BRA `(.L_x_125) ;  /* 0x00000004005c9947 */ /* 0x000fea0003800000 */
[----:B------:R-:W-:Y:S01]  /*24d0*/  IMAD.IADD R2, R10, 0x1, -R13 ;  /* 0x000000010a027824 */ /* 0x000fe200078e0a0d */
[----:B------:R-:W-:Y:S01]  /*24e0*/  BSSY.RECONVERGENT B2, `(.L_x_129) ;  /* 0x0000030000027945 */ /* 0x000fe20003800200 */
[----:B------:R-:W-:-:S03]  /*24f0*/  PLOP3.LUT P0, PT, PT, PT, PT, 0x80, 0x8 ;  /* 0x000000000008781c */ /* 0x000fc60003f0f070 */
[----:B------:R-:W-:-:S13]  /*2500*/  ISETP.GT.AND P1, PT, R2, 0xc00, PT ;  /* 0x00000c000200780c */ /* 0x000fda0003f24270 */
[----:B------:R-:W-:Y:S05]  /*2510*/  @!P1 BRA `(.L_x_130) ;  /* 0x0000000000b09947 */ /* 0x000fea0003800000 */
[----:B------:R-:W-:Y:S02]  /*2520*/  PLOP3.LUT P0, PT, PT, PT, PT, 0x8, 0x80 ;  /* 0x000000000080781c */ /* 0x000fe40003f0e170 */
[----:B------:R-:W-:-:S11]  /*2530*/  IADD3 R14, PT, PT, R10, -0xc00, RZ ;  /* 0xfffff4000a0e7810 */ /* 0x000fd60007ffe0ff */
.L_x_131:
        /* <DEDUP_REMOVED lines=23> */
[----:B------:R-:W-:-:S04]  /*26b0*/  IADD3 R13, PT, PT, R13, 0x1000, RZ ;  /* 0x000010000d0d7810 */ /* 0x000fc80007ffe0ff */
        /* <DEDUP_REMOVED lines=18> */
.L_x_130:
[----:B------:R-:W-:Y:S05]  /*27e0*/  BSYNC.RECONVERGENT B2 ;  /* 0x0000000000027941 */ /* 0x000fea0003800200 */
.L_x_129:
[----:B------:R-:W-:Y:S01]  /*27f0*/  IMAD.IADD R2, R10, 0x1, -R13 ;  /* 0x000000010a027824 */ /* 0x000fe200078e0a0d */
[----:B------:R-:W-:Y:S04]  /*2800*/  BSSY.RECONVERGENT B2, `(.L_x_132) ;  /* 0x0000018000027945 */ /* 0x000fe80003800200 */
[----:B------:R-:W-:-:S13]  /*2810*/  ISETP.GT.AND P1, PT, R2, 0x400, PT ;  /* 0x000004000200780c */ /* 0x000fda0003f24270 */
[----:B------:R-:W-:Y:S05]  /*2820*/  @!P1 BRA `(.L_x_133) ;  /* 0x0000000000549947 */ /* 0x000fea0003800000 */
[----:B------:R-:W-:-:S05]  /*2830*/  IMAD.WIDE R6, R13, 0x4, R4 ;  /* 0x000000040d067825 */ /* 0x000fca00078e0204 */
[----:B------:R-:W2:Y:S01]  /*2840*/  LDG.E.CONSTANT R9, desc[UR10][R6.64] ;  /* 0x0000000a06097981 */ /* 0x000ea2000c1e9900 */
[----:B------:R-:W-:-:S03]  /*2850*/  IADD3 R3, PT, PT, R13, 0x400, RZ ;  /* 0x000004000d037810 */ /* 0x000fc60007ffe0ff */
[----:B------:R-:W3:Y:S04]  /*2860*/  LDG.E.CONSTANT R8, desc[UR10][R6.64+0x400] ;  /* 0x0004000a06087981 */ /* 0x000ee8000c1e9900 */
[----:B------:R-:W4:Y:S01]  /*2870*/  LDG.E.CONSTANT R15, desc[UR10][R6.64+0x800] ;  /* 0x0008000a060f7981 */ /* 0x000f22000c1e9900 */
[----:B------:R-:W-:-:S03]  /*2880*/  IMAD.WIDE R2, R3, 0x4, R4 ;  /* 0x0000000403027825 */ /* 0x000fc600078e0204 */
        /* <DEDUP_REMOVED lines=15> */
.L_x_133:
[----:B------:R-:W-:Y:S05]  /*2980*/  BSYNC.RECONVERGENT B2 ;  /* 0x0000000000027941 */ /* 0x000fea0003800200 */
.L_x_132:
        /* <DEDUP_REMOVED lines=11> */
.L_x_125:
[----:B------:R-:W-:Y:S05]  /*2a40*/  BSYNC.RECONVERGENT B1 ;  /* 0x0000000000017941 */ /* 0x000fea0003800200 */
.L_x_124:
        /* <DEDUP_REMOVED lines=34> */
[----:B--2---:R-:W0:Y:S04]  /*2c70*/  LDS R3, [UR4+0xc] ;  /* 0x00000c04ff037984 */ /* 0x004e280008000800 */
        /* <DEDUP_REMOVED lines=10> */
.L_x_134:
[----:B------:R-:W1:Y:S01]  /*2d20*/  S2R R4, SR_LANEID ;  /* 0x0000000000047919 */ /* 0x000e620000000000 */
[----:B------:R-:W-:-:S04]  /*2d30*/  LOP3.LUT R2, R11, 0x3e0, RZ, 0xc0, !PT ;  /* 0x000003e00b027812 */ /* 0x000fc800078ec0ff */
[----:B------:R-:W-:Y:S02]  /*2d40*/  IADD3 R3, PT, PT, R2, 0x20, RZ ;  /* 0x0000002002037810 */ /* 0x000fe40007ffe0ff */
[----:B------:R-:W-:Y:S02]  /*2d50*/  LOP3.LUT R5, RZ, R2, RZ, 0x33, !PT ;  /* 0x00000002ff057212 */ /* 0x000fe400078e33ff */
[-C--:B------:R-:W-:Y:S02]  /*2d60*/  ISETP.GT.AND P0, PT, R3, R10.reuse, PT ;  /* 0x0000000a0300720c */ /* 0x080fe40003f04270 */
[----:B------:R-:W-:-:S04]  /*2d70*/  IADD3 R2, PT, PT, R5, R10, RZ ;  /* 0x0000000a05027210 */ /* 0x000fc80007ffe0ff */
[----:B------:R-:W-:-:S05]  /*2d80*/  SEL R3, R2, 0x1f, P0 ;  /* 0x0000001f02037807 */ /* 0x000fca0000000000 */
[----:B-----5:R-:W2:Y:S01]  /*2d90*/  SHFL.DOWN PT, R2, R12, 0x1, R3 ;  /* 0x082000000c027989 */ /* 0x020ea200000e0003 */
[C---:B-1----:R-:W-:Y:S01]  /*2da0*/  ISETP.GE.AND P0, PT, R4.reuse, R3, PT ;  /* 0x000000030400720c */ /* 0x042fe20003f06270 */
[C---:B0-----:R-:W-:Y:S01]  /*2db0*/  VIADD R6, R4.reuse, 0x2 ;  /* 0x0000000204067836 */ /* 0x041fe20000000000 */
[----:B------:R-:W-:-:S11]  /*2dc0*/  ISETP.NE.AND P1, PT, R4, RZ, PT ;  /* 0x000000ff0400720c */ /* 0x000fd60003f25270 */
[----:B--2---:R-:W-:Y:S01]  /*2dd0*/  @!P0 FADD R12, R2, R12 ;  /* 0x0000000c020c8221 */ /* 0x004fe20000000000 */
[----:B------:R-:W-:Y:S02]  /*2de0*/  ISETP.GT.AND P0, PT, R6, R3, PT ;  /* 0x000000030600720c */ /* 0x000fe40003f04270 */
[----:B------:R-:W-:Y:S02]  /*2df0*/  IADD3 R6, PT, PT, R4, 0x4, RZ ;  /* 0x0000000404067810 */ /* 0x000fe40007ffe0ff */
[----:B------:R-:W0:Y:S01]  /*2e00*/  SHFL.DOWN PT, R2, R12, 0x2, R3 ;  /* 0x084000000c027989 */ /* 0x000e2200000e0003 */
[----:B------:R-:W-:-:S08]  /*2e10*/  @!P1 MOV R5, 0x400 ;  /* 0x0000040000059802 */ /* 0x000fd00000000f00 */
[----:B0-----:R-:W-:Y:S01]  /*2e20*/  @!P0 FADD R12, R12, R2 ;  /* 0x000000020c0c8221 */ /* 0x001fe20000000000 */
[-C--:B------:R-:W-:Y:S02]  /*2e30*/  ISETP.GT.AND P0, PT, R6, R3.reuse, PT ;  /* 0x000000030600720c */ /* 0x080fe40003f04270 */
[C---:B------:R-:W-:Y:S01]  /*2e40*/  IADD3 R6, PT, PT, R4.reuse, 0x8, RZ ;  /* 0x0000000804067810 */ /* 0x040fe20007ffe0ff */
[----:B------:R-:W-:Y:S01]  /*2e50*/  VIADD R4, R4, 0x10 ;  /* 0x0000001004047836 */ /* 0x000fe20000000000 */
[----:B------:R-:W0:Y:S09]  /*2e60*/  SHFL.DOWN PT, R2, R12, 0x4, R3 ;  /* 0x088000000c027989 */ /* 0x000e3200000e0003 */
[----:B0-----:R-:W-:Y:S01]  /*2e70*/  @!P0 FADD R12, R12, R2 ;  /* 0x000000020c0c8221 */ /* 0x001fe20000000000 */
[----:B------:R-:W-:-:S02]  /*2e80*/  ISETP.GT.AND P0, PT, R6, R3, PT ;  /* 0x000000030600720c */ /* 0x000fc40003f04270 */
[----:B------:R-:W0:Y:S02]  /*2e90*/  @!P1 S2R R6, SR_CgaCtaId ;  /* 0x0000000000069919 */ /* 0x000e240000008800 */
[----:B------:R-:W1:Y:S09]  /*2ea0*/  SHFL.DOWN PT, R2, R12, 0x8, R3 ;  /* 0x090000000c027989 */ /* 0x000e7200000e0003 */
[----:B-1----:R-:W-:Y:S01]  /*2eb0*/  @!P0 FADD R12, R12, R2 ;  /* 0x000000020c0c8221 */ /* 0x002fe20000000000 */
[----:B------:R-:W-:-:S02]  /*2ec0*/  ISETP.GT.AND P0, PT, R4, R3, PT ;  /* 0x000000030400720c */ /* 0x000fc40003f04270 */
[----:B------:R-:W-:Y:S02]  /*2ed0*/  @!P1 SHF.R.U32.HI R4, RZ, 0x3, R11 ;  /* 0x00000003ff049819 */ /* 0x000fe4000001160b */
[----:B------:R-:W1:Y:S01]  /*2ee0*/  SHFL.DOWN PT, R2, R12, 0x10, R3 ;  /* 0x0a0000000c027989 */ /* 0x000e6200000e0003 */
[----:B0-----:R-:W-:Y:S02]  /*2ef0*/  @!P1 LEA R5, R6, R5, 0x18 ;  /* 0x0000000506059211 */ /* 0x001fe400078ec0ff */
[----:B------:R-:W-:-:S04]  /*2f00*/  @!P1 LOP3.LUT R4, R4, 0x7c, RZ, 0xc0, !PT ;  /* 0x0000007c04049812 */ /* 0x000fc800078ec0ff */
[----:B------:R-:W-:Y:S02]  /*2f10*/  @!P1 IADD3 R5, PT, PT, R4, R5, RZ ;  /* 0x0000000504059210 */ /* 0x000fe40007ffe0ff */
[----:B-1----:R-:W-:Y:S01]  /*2f20*/  @!P0 FADD R12, R12, R2 ;  /* 0x000000020c0c8221 */ /* 0x002fe20000000000 */
[----:B------:R-:W-:-:S04]  /*2f30*/  ISETP.NE.AND P0, PT, R11, RZ, PT ;  /* 0x000000ff0b00720c */ /* 0x000fc80003f05270 */
[----:B------:R-:W-:-:S05]  /*2f40*/  MOV R2, R12 ;  /* 0x0000000c00027202 */ /* 0x000fca0000000f00 */
        /* <DEDUP_REMOVED lines=10> */
[----:B------:R-:W0:Y:S04]  /*2ff0*/  LDS R3, [UR4+0xc] ;  /* 0x00000c04ff037984 */ /* 0x000e280008000800 */
[----:B-1----:R-:W1:Y:S04]  /*3000*/  LDS.128 R4, [UR4+0x10] ;  /* 0x00001004ff047984 */ /* 0x002e680008000c00 */
        /* <DEDUP_REMOVED lines=12> */
.L_x_121:
[----:B------:R-:W0:Y:S02]  /*30d0*/  S2R R7, SR_TID.X ;  /* 0x0000000000077919 */ /* 0x000e240000002100 */
[----:B0-----:R-:W-:-:S05]  /*30e0*/  IMAD.WIDE.U32 R4, R7, 0x4, R4 ;  /* 0x0000000407047825 */ /* 0x001fca00078e0004 */
[----:B------:R-:W2:Y:S04]  /*30f0*/  LDG.E.CONSTANT R11, desc[UR10][R4.64] ;  /* 0x0000000a040b7981 */ /* 0x000ea8000c1e9900 */
[----:B------:R-:W2:Y:S04]  /*3100*/  LDG.E.CONSTANT R12, desc[UR10][R4.64+0x400] ;  /* 0x0004000a040c7981 */ /* 0x000ea8000c1e9900 */
[----:B------:R-:W3:Y:S04]  /*3110*/  LDG.E.CONSTANT R13, desc[UR10][R4.64+0x800] ;  /* 0x0008000a040d7981 */ /* 0x000ee8000c1e9900 */
[----:B------:R-:W4:Y:S04]  /*3120*/  LDG.E.CONSTANT R15, desc[UR10][R4.64+0xc00] ;  /* 0x000c000a040f7981 */ /* 0x000f28000c1e9900 */
[----:B------:R-:W5:Y:S04]  /*3130*/  LDG.E.CONSTANT R16, desc[UR10][R4.64+0x1000] ;  /* 0x0010000a04107981 */ /* 0x000f68000c1e9900 */
        /* <DEDUP_REMOVED lines=10> */
[----:B------:R0:W5:Y:S01]  /*31e0*/  LDG.E.CONSTANT R14, desc[UR10][R4.64+0x3c00] ;  /* 0x003c000a040e7981 */ /* 0x000162000c1e9900 */
[----:B------:R-:W-:-:S02]  /*31f0*/  UIADD3 UR5, UPT, UPT, UR4, 0x1000, URZ ;  /* 0x0000100004057890 */ /* 0x000fc4000fffe0ff */
[----:B------:R-:W-:Y:S01]  /*3200*/  IADD3 R7, PT, PT, R7, UR4, RZ ;  /* 0x0000000407077c10 */ /* 0x000fe2000fffe0ff */
[----:B------:R-:W-:Y:S01]  /*3210*/  UIADD3 UR8, UPT, UPT, UR4, 0x1100, URZ ;  /* 0x0000110004087890 */ /* 0x000fe2000fffe0ff */
[----:B0-----:R-:W-:-:S05]  /*3220*/  VIADD R4, R3, 0xfffff000 ;  /* 0xfffff00003047836 */ /* 0x001fca0000000000 */
[----:B------:R-:W-:Y:S01]  /*3230*/  ISETP.LT.AND P0, PT, R4, UR5, PT ;  /* 0x0000000504007c0c */ /* 0x000fe2000bf01270 */
[----:B--2---:R-:W-:-:S04]  /*3240*/  FADD R12, R11, R12 ;  /* 0x0000000c0b0c7221 */ /* 0x004fc80000000000 */
[----:B---3--:R-:W-:-:S04]  /*3250*/  FADD R12, R13, R12 ;  /* 0x0000000c0d0c7221 */ /* 0x008fc80000000000 */
[----:B----4-:R-:W-:-:S04]  /*3260*/  FADD R15, R15, R12 ;  /* 0x0000000c0f0f7221 */ /* 0x010fc80000000000 */
[----:B-----5:R-:W-:-:S04]  /*3270*/  FADD R16, R16, R15 ;  /* 0x0000000f10107221 */ /* 0x020fc80000000000 */
        /* <DEDUP_REMOVED lines=8> */
[----:B------:R-:W-:-:S03]  /*3300*/  IMAD.MOV.U32 R8, RZ, RZ, RZ ;  /* 0x000000ffff087224 */ /* 0x000fc600078e00ff */
[----:B------:R-:W-:-:S04]  /*3310*/  FADD R9, R6, R9 ;  /* 0x0000000906097221 */ /* 0x000fc80000000000 */
[----:B------:R-:W-:Y:S01]  /*3320*/  FADD R9, R2, R9 ;  /* 0x0000000902097221 */ /* 0x000fe20000000000 */
[----:B------:R-:W-:-:S03]  /*3330*/  IADD3 R2, PT, PT, R3, -0x1001, RZ ;  /* 0xffffefff03027810 */ /* 0x000fc60007ffe0ff */
[----:B------:R-:W-:Y:S01]  /*3340*/  FADD R14, R14, R9 ;  /* 0x000000090e0e7221 */ /* 0x000fe20000000000 */
[----:B------:R-:W-:Y:S01]  /*3350*/  IADD3 R6, PT, PT, R2, -R7, RZ ;  /* 0x8000000702067210 */ /* 0x000fe20007ffe0ff */
[----:B------:R-:W-:Y:S06]  /*3360*/  @P0 BRA `(.L_x_135) ;  /* 0x0000000000e00947 */ /* 0x000fec0003800000 */
[----:B------:R-:W0:Y:S01]  /*3370*/  LDCU.64 UR6, c[0x0][0x380] ;  /* 0x00007000ff0677ac */ /* 0x000e220008000a00 */
[----:B------:R-:W-:Y:S01]  /*3380*/  NOP ;  /* 0x0000000000007918 */ /* 0x000fe20000000000 */
.L_x_137:
[----:B------:R-:W1:Y:S01]  /*3390*/  S2R R5, SR_TID.X ;  /* 0x0000000000057919 */ /* 0x000e620000002100 */
[----:B------:R-:W-:Y:S01]  /*33a0*/  MOV R16, UR4 ;  /* 0x0000000400107c02 */ /* 0x000fe20008000f00 */
[----:B------:R-:W-:Y:S01]  /*33b0*/  IMAD.U32 R12, RZ, RZ, UR5 ;  /* 0x00000005ff0c7e24 */ /* 0x000fe2000f8e00ff */
[C---:B-1----:R-:W-:Y:S02]  /*33c0*/  IADD3 R9, P0, PT, R5.reuse, UR4, RZ ;  /* 0x0000000405097c10 */ /* 0x042fe4000ff1e0ff */
[----:B------:R-:W-:Y:S02]  /*33d0*/  IADD3 R5, P1, PT, R5, UR5, RZ ;  /* 0x0000000505057c10 */ /* 0x000fe4000ff3e0ff */
[----:B------:R-:W-:Y:S02]  /*33e0*/  LEA.HI.X.SX32 R16, R16, RZ, 0x1, P0 ;  /* 0x000000ff10107211 */ /* 0x000fe400000f0eff */
[----:B0-----:R-:W-:Y:S02]  /*33f0*/  LEA R10, P0, R9, UR6, 0x2 ;  /* 0x00000006090a7c11 */ /* 0x001fe4000f8010ff */
[----:B------:R-:W-:-:S02]  /*3400*/  LEA.HI.X.SX32 R12, R12, RZ, 0x1, P1 ;  /* 0x000000ff0c0c7211 */ /* 0x000fc400008f0eff */
[----:B------:R-:W-:Y:S02]  /*3410*/  LEA R4, P1, R5, UR6, 0x2 ;  /* 0x0000000605047c11 */ /* 0x000fe4000f8210ff */
[----:B------:R-:W-:Y:S02]  /*3420*/  LEA.HI.X R11, R9, UR7, R16, 0x2, P0 ;  /* 0x00000007090b7c11 */ /* 0x000fe400080f1410 */
[----:B------:R-:W-:-:S03]  /*3430*/  LEA.HI.X R5, R5, UR7, R12, 0x2, P1 ;  /* 0x0000000705057c11 */ /* 0x000fc600088f140c */
        /* <DEDUP_REMOVED lines=15> */
[----:B------:R0:W5:Y:S02]  /*3530*/  LDG.E.CONSTANT R20, desc[UR10][R4.64+0x3c00] ;  /* 0x003c000a04147981 */ /* 0x000164000c1e9900 */
[----:B0-----:R-:W-:-:S04]  /*3540*/  IADD3 R4, PT, PT, R3, -UR5, RZ ;  /* 0x8000000503047c10 */ /* 0x001fc8000fffe0ff */
[----:B------:R-:W-:Y:S01]  /*3550*/  ISETP.GE.AND P0, PT, R4, 0x1000, PT ;  /* 0x000010000400780c */ /* 0x000fe20003f06270 */
        /* <DEDUP_REMOVED lines=17> */
[----:B------:R-:W-:Y:S01]  /*3670*/  UMOV UR4, UR5 ;  /* 0x0000000500047c82 */ /* 0x000fe20008000000 */
[----:B------:R-:W-:Y:S01]  /*3680*/  IADD3 R4, PT, PT, R3, -0x1000, RZ ;  /* 0xfffff00003047810 */ /* 0x000fe20007ffe0ff */
[----:B------:R-:W-:Y:S01]  /*3690*/  UIADD3 UR5, UPT, UPT, UR4, 0x1000, URZ ;  /* 0x0000100004057890 */ /* 0x000fe2000fffe0ff */
[----:B------:R-:W-:Y:S01]  /*36a0*/  VIADD R8, R8, 0x1 ;  /* 0x0000000108087836 */ /* 0x000fe20000000000 */
[----:B------:R-:W-:Y:S01]  /*36b0*/  UIADD3 UR8, UPT, UPT, UR8, 0x1000, URZ ;  /* 0x0000100008087890 */ /* 0x000fe2000fffe0ff */
[----:B------:R-:W-:-:S03]  /*36c0*/  IADD3 R6, PT, PT, R6, -0x1000, RZ ;  /* 0xfffff00006067810 */ /* 0x000fc60007ffe0ff */
[----:B------:R-:W-:-:S13]  /*36d0*/  ISETP.LT.AND P0, PT, R4, UR5, PT ;  /* 0x0000000504007c0c */ /* 0x000fda000bf01270 */
[----:B------:R-:W-:Y:S05]  /*36e0*/  @!P0 BRA `(.L_x_137) ;  /* 0xfffffffc00288947 */ /* 0x000fea000383ffff */
.L_x_135:
[----:B------:R-:W-:-:S13]  /*36f0*/  ISETP.GT.AND P0, PT, R3, UR5, PT ;  /* 0x0000000503007c0c */ /* 0x000fda000bf04270 */
[----:B------:R-:W-:Y:S05]  /*3700*/  @!P0 BRA `(.L_x_136) ;  /* 0x0000000800988947 */ /* 0x000fea0003800000 */
[----:B------:R-:W0:Y:S01]  /*3710*/  S2R R22, SR_TID.X ;  /* 0x0000000000167919 */ /* 0x000e220000002100 */
[----:B------:R-:W-:Y:S01]  /*3720*/  IADD3 R16, PT, PT, R3, -UR5, RZ ;  /* 0x8000000503107c10 */ /* 0x000fe2000fffe0ff */
[----:B------:R-:W-:Y:S03]  /*3730*/  BSSY.RECONVERGENT B1, `(.L_x_136) ;  /* 0x00000a3000017945 */ /* 0x000fe60003800200 */
[----:B0-----:R-:W-:-:S13]  /*3740*/  ISETP.GE.AND P0, PT, R22, R16, PT ;  /* 0x000000101600720c */ /* 0x001fda0003f06270 */
[----:B------:R-:W-:Y:S05]  /*3750*/  @P0 BRA `(.L_x_138) ;  /* 0x0000000800800947 */ /* 0x000fea0003800000 */
[----:B------:R-:W-:Y:S01]  /*3760*/  IMAD R7, R8, 0x1000, R7 ;  /* 0x0000100008077824 */ /* 0x000fe200078e0207 */
[----:B------:R-:W-:Y:S04]  /*3770*/  BSSY.RECONVERGENT B2, `(.L_x_139) ;  /* 0x000001b000027945 */ /* 0x000fe80003800200 */
[----:B------:R-:W-:-:S04]  /*3780*/  IADD3 R7, PT, PT, R2, -R7, RZ ;  /* 0x8000000702077210 */ /* 0x000fc80007ffe0ff */
[C---:B------:R-:W-:Y:S02]  /*3790*/  LOP3.LUT R2, R7.reuse, 0x300, RZ, 0xc0, !PT ;  /* 0x0000030007027812 */ /* 0x040fe400078ec0ff */
[----:B------:R-:W-:Y:S02]  /*37a0*/  ISETP.GE.U32.AND P0, PT, R7, 0x300, PT ;  /* 0x000003000700780c */ /* 0x000fe40003f06070 */
[----:B------:R-:W-:-:S13]  /*37b0*/  ISETP.NE.AND P1, PT, R2, 0x300, PT ;  /* 0x000003000200780c */ /* 0x000fda0003f25270 */
[----:B------:R-:W-:Y:S05]  /*37c0*/  @!P1 BRA `(.L_x_140) ;  /* 0x0000000000549947 */ /* 0x000fea0003800000 */
[----:B------:R-:W-:Y:S02]  /*37d0*/  LOP3.LUT R2, R6, 0xffff, RZ, 0xc0, !PT ;  /* 0x0000ffff06027812 */ /* 0x000fe400078ec0ff */
[----:B------:R-:W-:Y:S02]  /*37e0*/  IADD3 R3, P1, PT, R22, UR4, RZ ;  /* 0x0000000416037c10 */ /* 0x000fe4000ff3e0ff */
[----:B------:R-:W-:Y:S02]  /*37f0*/  MOV R6, UR4 ;  /* 0x0000000400067c02 */ /* 0x000fe40008000f00 */
[----:B------:R-:W-:Y:S02]  /*3800*/  LEA.HI R2, R2, 0x1, RZ, 0x18 ;  /* 0x0000000102027811 */ /* 0x000fe400078fc0ff */
[----:B------:R-:W-:Y:S02]  /*3810*/  LEA R5, P2, R3, UR6, 0x2 ;  /* 0x0000000603057c11 */ /* 0x000fe4000f8410ff */
[----:B------:R-:W-:-:S02]  /*3820*/  LEA.HI.X.SX32 R6, R6, RZ, 0x1, P1 ;  /* 0x000000ff06067211 */ /* 0x000fc400008f0eff */
[----:B------:R-:W-:Y:S02]  /*3830*/  LOP3.LUT R2, R2, 0x3, RZ, 0xc0, !PT ;  /* 0x0000000302027812 */ /* 0x000fe400078ec0ff */
[----:B------:R-:W-:Y:S02]  /*3840*/  IADD3 R5, P1, PT, R5, 0x4000, RZ ;  /* 0x0000400005057810 */ /* 0x000fe40007f3e0ff */
[----:B------:R-:W-:Y:S01]  /*3850*/  LEA.HI.X R6, R3, UR7, R6, 0x2, P2 ;  /* 0x0000000703067c11 */ /* 0x000fe200090f1406 */
[----:B------:R-:W-:-:S03]  /*3860*/  IMAD.MOV R4, RZ, RZ, -R2 ;  /* 0x000000ffff047224 */ /* 0x000fc600078e0a02 */
[----:B------:R-:W-:-:S07]  /*3870*/  IADD3.X R6, PT, PT, RZ, R6, RZ, P1, !PT ;  /* 0x00000006ff067210 */ /* 0x000fce0000ffe4ff */
.L_x_141:
[----:B------:R-:W-:Y:S01]  /*3880*/  IMAD.MOV.U32 R3, RZ, RZ, R6 ;  /* 0x000000ffff037224 */ /* 0x000fe200078e0006 */
[----:B------:R-:W-:-:S05]  /*3890*/  MOV R2, R5 ;  /* 0x0000000500027202 */ /* 0x000fca0000000f00 */
[----:B------:R-:W2:Y:S01]  /*38a0*/  LDG.E.CONSTANT R3, desc[UR10][R2.64] ;  /* 0x0000000a02037981 */ /* 0x000ea2000c1e9900 */
[----:B------:R-:W-:Y:S02]  /*38b0*/  IADD3 R4, PT, PT, R4, 0x1, RZ ;  /* 0x0000000104047810 */ /* 0x000fe40007ffe0ff */
[----:B------:R-:W-:Y:S02]  /*38c0*/  IADD3 R5, P2, PT, R5, 0x400, RZ ;  /* 0x0000040005057810 */ /* 0x000fe40007f5e0ff */
[----:B------:R-:W-:Y:S02]  /*38d0*/  ISETP.NE.AND P1, PT, R4, RZ, PT ;  /* 0x000000ff0400720c */ /* 0x000fe40003f25270 */
[----:B------:R-:W-:Y:S01]  /*38e0*/  IADD3 R22, PT, PT, R22, 0x100, RZ ;  /* 0x0000010016167810 */ /* 0x000fe20007ffe0ff */
[----:B------:R-:W-:Y:S02]  /*38f0*/  IMAD.X R6, RZ, RZ, R6, P2 ;  /* 0x000000ffff067224 */ /* 0x000fe400010e0606 */
[----:B--2---:R-:W-:-:S08]  /*3900*/  FADD R14, R3, R14 ;  /* 0x0000000e030e7221 */ /* 0x004fd00000000000 */
[----:B------:R-:W-:Y:S05]  /*3910*/  @P1 BRA `(.L_x_141) ;  /* 0xfffffffc00d81947 */ /* 0x000fea000383ffff */
.L_x_140:
[----:B------:R-:W-:Y:S05]  /*3920*/  BSYNC.RECONVERGENT B2 ;  /* 0x0000000000027941 */ /* 0x000fea0003800200 */
.L_x_139:
[----:B------:R-:W-:Y:S05]  /*3930*/  @!P0 BRA `(.L_x_138) ;  /* 0x0000000800088947 */ /* 0x000fea0003800000 */
[----:B------:R-:W-:Y:S01]  /*3940*/  IADD3 R2, PT, PT, R16, -R22, RZ ;  /* 0x8000001610027210 */ /* 0x000fe20007ffe0ff */
[----:B------:R-:W-:Y:S01]  /*3950*/  IMAD.U32 R19, RZ, RZ, UR4 ;  /* 0x00000004ff137e24 */ /* 0x000fe2000f8e00ff */
[----:B------:R-:W-:Y:S01]  /*3960*/  MOV R18, UR6 ;  /* 0x0000000600127c02 */ /* 0x000fe20008000f00 */
[----:B------:R-:W-:Y:S01]  /*3970*/  BSSY.RECONVERGENT B2, `(.L_x_142) ;  /* 0x0000049000027945 */ /* 0x000fe20003800200 */
[----:B------:R-:W-:Y:S02]  /*3980*/  ISETP.GT.AND P1, PT, R2, 0xc00, PT ;  /* 0x00000c000200780c */ /* 0x000fe40003f24270 */
[----:B------:R-:W-:Y:S02]  /*3990*/  IADD3 R18, P2, PT, R18, 0x4000, RZ ;  /* 0x0000400012127810 */ /* 0x000fe40007f5e0ff */
[----:B------:R-:W-:Y:S02]  /*39a0*/  PLOP3.LUT P0, PT, PT, PT, PT, 0x80, 0x8 ;  /* 0x000000000008781c */ /* 0x000fe40003f0f070 */
[----:B------:R-:W-:-:S02]  /*39b0*/  IADD3 R21, PT, PT, R22, UR8, RZ ;  /* 0x0000000816157c10 */ /* 0x000fc4000fffe0ff */
[----:B------:R-:W-:Y:S02]  /*39c0*/  SHF.R.S32.HI R19, RZ, 0x1f, R19 ;  /* 0x0000001fff137819 */ /* 0x000fe40000011413 */
[----:B------:R-:W-:-:S03]  /*39d0*/  IADD3.X R20, PT, PT, RZ, UR7, RZ, P2, !PT ;  /* 0x00000007ff147c10 */ /* 0x000fc600097fe4ff */
[----:B------:R-:W-:Y:S05]  /*39e0*/  @!P1 BRA `(.L_x_143) ;  /* 0x0000000400049947 */ /* 0x000fea0003800000 */
[----:B------:R-:W-:Y:S01]  /*39f0*/  PLOP3.LUT P0, PT, PT, PT, PT, 0x8, 0x80 ;  /* 0x000000000080781c */ /* 0x000fe20003f0e170 */
[----:B------:R-:W-:-:S12]  /*3a00*/  VIADD R15, R16, 0xfffff400 ;  /* 0xfffff400100f7836 */ /* 0x000fd80000000000 */
.L_x_144:
[----:B------:R-:W0:Y:S01]  /*3a10*/  LDC.64 R2, c[0x0][0x380] ;  /* 0x0000e000ff027b82 */ /* 0x000e220000000a00 */
[----:B------:R-:W-:-:S04]  /*3a20*/  IADD3 R5, P1, PT, R22, UR4, RZ ;  /* 0x0000000416057c10 */ /* 0x000fc8000ff3e0ff */
[----:B------:R-:W-:Y:S02]  /*3a30*/  LEA.HI.X.SX32 R4, R22, R19, 0x1, P1 ;  /* 0x0000001316047211 */ /* 0x000fe400008f0eff */
[----:B------:R-:W-:-:S04]  /*3a40*/  LEA R6, P1, R5, R18, 0x2 ;  /* 0x0000001205067211 */ /* 0x000fc800078210ff */
[----:B------:R-:W-:Y:S02]  /*3a50*/  LEA.HI.X R7, R5, R20, R4, 0x2, P1 ;  /* 0x0000001405077211 */ /* 0x000fe400008f1404 */
[----:B------:R-:W-:-:S03]  /*3a60*/  IADD3 R4, PT, PT, R22, 0x400, RZ ;  /* 0x0000040016047810 */ /* 0x000fc60007ffe0ff */
[----:B------:R1:W2:Y:S01]  /*3a70*/  LDG.E.CONSTANT R17, desc[UR10][R6.64] ;  /* 0x0000000a06117981 */ /* 0x0002a2000c1e9900 */
        /* <DEDUP_REMOVED lines=9> */
[----:B------:R-:W-:Y:S01]  /*3b10*/  IADD3 R8, PT, PT, R22, 0x800, RZ ;  /* 0x0000080016087810 */ /* 0x000fe20007ffe0ff */
[----:B-1----:R-:W-:Y:S02]  /*3b20*/  IMAD.WIDE R6, R11, 0x4, R2 ;  /* 0x000000040b067825 */ /* 0x002fe400078e0202 */
[----:B------:R0:W5:Y:S01]  /*3b30*/  LDG.E.CONSTANT R28, desc[UR10][R4.64] ;  /* 0x0000000a041c7981 */ /* 0x000162000c1e9900 */
[----:B------:R-:W-:-:S03]  /*3b40*/  IADD3 R9, P2, PT, R8, UR4, RZ ;  /* 0x0000000408097c10 */ /* 0x000fc6000ff5e0ff */
[----:B------:R-:W5:Y:S01]  /*3b50*/  LDG.E.CONSTANT R27, desc[UR10][R6.64] ;  /* 0x0000000a061b7981 */ /* 0x000f62000c1e9900 */
[----:B------:R-:W-:Y:S02]  /*3b60*/  LEA.HI.X.SX32 R10, R8, R19, 0x1, P2 ;  /* 0x00000013080a7211 */ /* 0x000fe400010f0eff */
[----:B------:R-:W-:Y:S01]  /*3b70*/  LEA R8, P1, R9, R18, 0x2 ;  /* 0x0000001209087211 */ /* 0x000fe200078210ff */
[----:B------:R-:W5:Y:S01]  /*3b80*/  LDG.E.CONSTANT R26, desc[UR10][R6.64+0x400] ;  /* 0x0004000a061a7981 */ /* 0x000f62000c1e9900 */
[----:B------:R-:W-:Y:S02]  /*3b90*/  IADD3 R11, PT, PT, R21, 0x800, RZ ;  /* 0x00000800150b7810 */ /* 0x000fe40007ffe0ff */
[----:B------:R-:W-:Y:S01]  /*3ba0*/  LEA.HI.X R9, R9, R20, R10, 0x2, P1 ;  /* 0x0000001409097211 */ /* 0x000fe200008f140a */
[----:B------:R1:W5:Y:S01]  /*3bb0*/  LDG.E.CONSTANT R29, desc[UR10][R6.64+0x800] ;  /* 0x0008000a061d7981 */ /* 0x000362000c1e9900 */
[----:B0-----:R-:W-:Y:S01]  /*3bc0*/  IADD3 R4, PT, PT, R22, 0xc00, RZ ;  /* 0x00000c0016047810 */ /* 0x001fe20007ffe0ff */
[----:B------:R-:W-:-:S02]  /*3bd0*/  IMAD.WIDE R10, R11, 0x4, R2 ;  /* 0x000000040b0a7825 */ /* 0x000fc400078e0202 */
[----:B------:R-:W5:Y:S01]  /*3be0*/  LDG.E.CONSTANT R8, desc[UR10][R8.64] ;  /* 0x0000000a08087981 */ /* 0x000f62000c1e9900 */
[----:B------:R-:W-:-:S03]  /*3bf0*/  IADD3 R5, P1, PT, R4, UR4, RZ ;  /* 0x0000000404057c10 */ /* 0x000fc6000ff3e0ff */
[----:B------:R-:W5:Y:S01]  /*3c00*/  LDG.E.CONSTANT R13, desc[UR10][R10.64] ;  /* 0x0000000a0a0d7981 */ /* 0x000f62000c1e9900 */
[----:B-1----:R-:W-:Y:S02]  /*3c10*/  LEA.HI.X.SX32 R6, R4, R19, 0x1, P1 ;  /* 0x0000001304067211 */ /* 0x002fe400008f0eff */
[----:B------:R-:W-:Y:S01]  /*3c20*/  LEA R4, P1, R5, R18, 0x2 ;  /* 0x0000001205047211 */ /* 0x000fe200078210ff */
[----:B------:R-:W5:Y:S01]  /*3c30*/  LDG.E.CONSTANT R12, desc[UR10][R10.64+0x400] ;  /* 0x0004000a0a0c7981 */ /* 0x000f62000c1e9900 */
[----:B------:R-:W-:Y:S02]  /*3c40*/  VIADD R7, R21, 0xc00 ;  /* 0x00000c0015077836 */ /* 0x000fe40000000000 */
[----:B------:R-:W-:Y:S01]  /*3c50*/  LEA.HI.X R5, R5, R20, R6, 0x2, P1 ;  /* 0x0000001405057211 */ /* 0x000fe200008f1406 */
[----:B------:R-:W5:Y:S01]  /*3c60*/  LDG.E.CONSTANT R9, desc[UR10][R10.64+0x800] ;  /* 0x0008000a0a097981 */ /* 0x000f62000c1e9900 */
[----:B------:R-:W-:-:S03]  /*3c70*/  IMAD.WIDE R2, R7, 0x4, R2 ;  /* 0x0000000407027825 */ /* 0x000fc600078e0202 */
[----:B------:R-:W5:Y:S04]  /*3c80*/  LDG.E.CONSTANT R4, desc[UR10][R4.64] ;  /* 0x0000000a04047981 */ /* 0x000f68000c1e9900 */
[----:B------:R-:W5:Y:S04]  /*3c90*/  LDG.E.CONSTANT R6, desc[UR10][R2.64] ;  /* 0x0000000a02067981 */ /* 0x000f68000c1e9900 */
[----:B------:R-:W5:Y:S04]  /*3ca0*/  LDG.E.CONSTANT R7, desc[UR10][R2.64+0x400] ;  /* 0x0004000a02077981 */ /* 0x000f68000c1e9900 */
[----:B------:R-:W5:Y:S01]  /*3cb0*/  LDG.E.CONSTANT R5, desc[UR10][R2.64+0x800] ;  /* 0x0008000a02057981 */ /* 0x000f62000c1e9900 */
[----:B------:R-:W-:-:S04]  /*3cc0*/  IADD3 R22, PT, PT, R22, 0x1000, RZ ;  /* 0x0000100016167810 */ /* 0x000fc80007ffe0ff */
[----:B------:R-:W-:Y:S02]  /*3cd0*/  ISETP.GE.AND P1, PT, R22, R15, PT ;  /* 0x0000000f1600720c */ /* 0x000fe40003f26270 */
        /* <DEDUP_REMOVED lines=18> */
.L_x_143:
[----:B------:R-:W-:Y:S05]  /*3e00*/  BSYNC.RECONVERGENT B2 ;  /* 0x0000000000027941 */ /* 0x000fea0003800200 */
.L_x_142:
        /* <DEDUP_REMOVED lines=9> */
[----:B------:R-:W-:-:S04]  /*3ea0*/  IADD3 R2, PT, PT, R22, 0x400, RZ ;  /* 0x0000040016027810 */ /* 0x000fc80007ffe0ff */
[----:B------:R-:W2:Y:S01]  /*3eb0*/  LDG.E.CONSTANT R9, desc[UR10][R8.64] ;  /* 0x0000000a08097981 */ /* 0x000ea2000c1e9900 */
[----:B------:R-:W-:Y:S01]  /*3ec0*/  IADD3 R3, P0, PT, R2, UR4, RZ ;  /* 0x0000000402037c10 */ /* 0x000fe2000ff1e0ff */
[----:B0-----:R-:W-:-:S03]  /*3ed0*/  IMAD.WIDE R6, R21, 0x4, R4 ;  /* 0x0000000415067825 */ /* 0x001fc600078e0204 */
[----:B------:R-:W-:Y:S02]  /*3ee0*/  LEA.HI.X.SX32 R13, R2, R19, 0x1, P0 ;  /* 0x00000013020d7211 */ /* 0x000fe400000f0eff */
[----:B------:R-:W3:Y:S01]  /*3ef0*/  LDG.E.CONSTANT R10, desc[UR10][R6.64] ;  /* 0x0000000a060a7981 */ /* 0x000ee2000c1e9900 */
[----:B------:R-:W-:-:S03]  /*3f00*/  LEA R2, P0, R3, R18, 0x2 ;  /* 0x0000001203027211 */ /* 0x000fc600078010ff */
[----:B------:R-:W4:Y:S01]  /*3f10*/  LDG.E.CONSTANT R12, desc[UR10][R6.64+0x400] ;  /* 0x0004000a060c7981 */ /* 0x000f22000c1e9900 */
[----:B------:R-:W-:Y:S02]  /*3f20*/  IADD3 R11, PT, PT, R21, 0x400, RZ ;  /* 0x00000400150b7810 */ /* 0x000fe40007ffe0ff */
[----:B------:R-:W-:Y:S01]  /*3f30*/  LEA.HI.X R3, R3, R20, R13, 0x2, P0 ;  /* 0x0000001403037211 */ /* 0x000fe200000f140d */
[----:B------:R-:W5:Y:S02]  /*3f40*/  LDG.E.CONSTANT R24, desc[UR10][R6.64+0x800] ;  /* 0x0008000a06187981 */ /* 0x000f64000c1e9900 */
[----:B------:R-:W-:Y:S02]  /*3f50*/  IMAD.WIDE R4, R11, 0x4, R4 ;  /* 0x000000040b047825 */ /* 0x000fe400078e0204 */
        /* <DEDUP_REMOVED lines=15> */
.L_x_146:
[----:B------:R-:W-:Y:S05]  /*4050*/  BSYNC.RECONVERGENT B2 ;  /* 0x0000000000027941 */ /* 0x000fea0003800200 */
.L_x_145:
[----:B------:R-:W-:-:S13]  /*4060*/  ISETP.LT.OR P0, PT, R22, R16, P0 ;  /* 0x000000101600720c */ /* 0x000fda0000701670 */
[----:B------:R-:W-:Y:S05]  /*4070*/  @!P0 BRA `(.L_x_138) ;  /* 0x0000000000388947 */ /* 0x000fea0003800000 */
[----:B------:R-:W0:Y:S01]  /*4080*/  LDC.64 R2, c[0x0][0x380] ;  /* 0x0000e000ff027b82 */ /* 0x000e220000000a00 */
[----:B------:R-:W-:-:S04]  /*4090*/  IADD3 R5, P0, PT, R22, UR4, RZ ;  /* 0x0000000416057c10 */ /* 0x000fc8000ff1e0ff */
[----:B------:R-:W-:Y:S02]  /*40a0*/  LEA.HI.X.SX32 R19, R22, R19, 0x1, P0 ;  /* 0x0000001316137211 */ /* 0x000fe400000f0eff */
[----:B------:R-:W-:-:S04]  /*40b0*/  LEA R18, P0, R5, R18, 0x2 ;  /* 0x0000001205127211 */ /* 0x000fc800078010ff */
[----:B------:R-:W-:-:S06]  /*40c0*/  LEA.HI.X R19, R5, R20, R19, 0x2, P0 ;  /* 0x0000001405137211 */ /* 0x000fcc00000f1413 */
        /* <DEDUP_REMOVED lines=9> */
.L_x_138:
[----:B------:R-:W-:Y:S05]  /*4160*/  BSYNC.RECONVERGENT B1 ;  /* 0x0000000000017941 */ /* 0x000fea0003800200 */
.L_x_136:
[----:B------:R-:W0:Y:S01]  /*4170*/  S2R R7, SR_LANEID ;  /* 0x0000000000077919 */ /* 0x000e220000000000 */
[----:B------:R-:W1:Y:S01]  /*4180*/  SHFL.DOWN PT, R2, R14, 0x1, 0x1f ;  /* 0x08201f000e027f89 */ /* 0x000e6200000e0000 */
[----:B------:R-:W2:Y:S01]  /*4190*/  S2R R6, SR_TID.X ;  /* 0x0000000000067919 */ /* 0x000ea20000002100 */
[C---:B0-----:R-:W-:Y:S02]  /*41a0*/  ISETP.GT.AND P0, PT, R7.reuse, 0x1e, PT ;  /* 0x0000001e0700780c */ /* 0x041fe40003f04270 */
[----:B------:R-:W-:-:S11]  /*41b0*/  ISETP.NE.AND P1, PT, R7, RZ, PT ;  /* 0x000000ff0700720c */ /* 0x000fd60003f25270 */
[----:B-1----:R-:W-:Y:S01]  /*41c0*/  @!P0 FADD R14, R2, R14 ;  /* 0x0000000e020e8221 */ /* 0x002fe20000000000 */
[----:B------:R-:W-:Y:S01]  /*41d0*/  ISETP.GT.AND P0, PT, R7, 0x1d, PT ;  /* 0x0000001d0700780c */ /* 0x000fe20003f04270 */
[----:B------:R-:W0:Y:S01]  /*41e0*/  @!P1 S2R R5, SR_CgaCtaId ;  /* 0x0000000000059919 */ /* 0x000e220000008800 */
[----:B------:R-:W-:Y:S02]  /*41f0*/  @!P1 MOV R4, 0x400 ;  /* 0x0000040000049802 */ /* 0x000fe40000000f00 */
[----:B--2---:R-:W-:Y:S01]  /*4200*/  @!P1 SHF.R.U32.HI R3, RZ, 0x3, R6 ;  /* 0x00000003ff039819 */ /* 0x004fe20000011606 */
[----:B------:R-:W1:Y:S03]  /*4210*/  SHFL.DOWN PT, R2, R14, 0x2, 0x1f ;  /* 0x08401f000e027f89 */ /* 0x000e6600000e0000 */
[----:B------:R-:W-:-:S05]  /*4220*/  @!P1 LOP3.LUT R3, R3, 0x7c, RZ, 0xc0, !PT ;  /* 0x0000007c03039812 */ /* 0x000fca00078ec0ff */
[----:B-1----:R-:W-:Y:S01]  /*4230*/  @!P0 FADD R14, R14, R2 ;  /* 0x000000020e0e8221 */ /* 0x002fe20000000000 */
[----:B------:R-:W-:Y:S02]  /*4240*/  ISETP.GT.AND P0, PT, R7, 0x1b, PT ;  /* 0x0000001b0700780c */ /* 0x000fe40003f04270 */
[----:B0-----:R-:W-:Y:S02]  /*4250*/  @!P1 LEA R4, R5, R4, 0x18 ;  /* 0x0000000405049211 */ /* 0x001fe400078ec0ff */
[----:B------:R-:W0:Y:S02]  /*4260*/  SHFL.DOWN PT, R2, R14, 0x4, 0x1f ;  /* 0x08801f000e027f89 */ /* 0x000e2400000e0000 */
[----:B------:R-:W-:-:S07]  /*4270*/  @!P1 IADD3 R4, PT, PT, R3, R4, RZ ;  /* 0x0000000403049210 */ /* 0x000fce0007ffe0ff */
        /* <DEDUP_REMOVED lines=24> */
[----:B------:R-:W-:-:S07]  /*4400*/  FADD R2, R8, R9 ;  /* 0x0000000908027221 */ /* 0x000fce0000000000 */
.L_x_108:
[----:B------:R-:W-:Y:S05]  /*4410*/  BSYNC.RECONVERGENT B0 ;  /* 0x0000000000007941 */ /* 0x000fea0003800200 */
.L_x_92:
[----:B------:R-:W-:Y:S05]  /*4420*/  @P0 EXIT ;  /* 0x000000000000094d */ /* 0x000fea0003800000 */
[----:B012---:R-:W0:Y:S01]  /*4430*/  LDC.64 R4, c[0x0][0x388] ;  /* 0x0000e200ff047b82 */ /* 0x007e220000000a00 */
[----:B------:R-:W3:Y:S02]  /*4440*/  LDCU UR4, c[0x0][0x3a4] ;  /* 0x00007480ff0477ac */ /* 0x000ee40008000800 */
[----:B---34-:R-:W-:Y:S01]  /*4450*/  FADD R3, R2, UR4 ;  /* 0x0000000402037e21 */ /* 0x018fe20008000000 */
[----:B0-----:R-:W-:-:S05]  /*4460*/  IMAD.WIDE.U32 R4, R0, 0x4, R4 ;  /* 0x0000000400047825 */ /* 0x001fca00078e0004 */
[----:B------:R-:W-:Y:S01]  /*4470*/  STG.E desc[UR10][R4.64], R3 ;  /* 0x0000000304007986 */ /* 0x000fe2000c10190a */
[----:B------:R-:W-:Y:S05]  /*4480*/  EXIT ;  /* 0x000000000000794d */ /* 0x000fea0003800000 */
.L_x_147:
        /* <DEDUP_REMOVED lines=15> */
.L_x_254:


//--------------------- .text._ZN3cub18CUB_300001_SM_10006detail6reduce27DeviceSegmentedReduceKernelINS2_10policy_hubIii5AddOpE10Policy1000EPiS8_S8_S8_iS5_iiEEvT0_T1_T2_T3_T5_T6_ --------------------------
	.section	.text._ZN3cub18CUB_300001_SM_10006detail6reduce27DeviceSegmentedReduceKernelINS2_10policy_hubIii5AddOpE10Policy1000EPiS8_S8_S8_iS5_iiEEvT0_T1_T2_T3_T5_T6_,"ax",@progbits
	.align	128
        .global         _ZN3cub18CUB_300001_SM_10006detail6reduce27DeviceSegmentedReduceKernelINS2_10policy_hubIii5AddOpE10Policy1000EPiS8_S8_S8_iS5_iiEEvT0_T1_T2_T3_T5_T6_
        .type           _ZN3cub18CUB_300001_SM_10006detail6reduce27DeviceSegmentedReduceKernelINS2_10policy_hubIii5AddOpE10Policy1000EPiS8_S8_S8_iS5_iiEEvT0_T1_T2_T3_T5_T6_,@function
        .size           _ZN3cub18CUB_300001_SM_10006detail6reduce27DeviceSegmentedReduceKernelINS2_10policy_hubIii5AddOpE10Policy1000EPiS8_S8_S8_iS5_iiEEvT0_T1_T2_T3_T5_T6_,(.L_x_255 - _ZN3cub18CUB_300001_SM_10006detail6reduce27DeviceSegmentedReduceKernelINS2_10policy_hubIii5AddOpE10Policy1000EPiS8_S8_S8_iS5_iiEEvT0_T1_T2_T3_T5_T6_)
        .other          _ZN3cub18CUB_300001_SM_10006detail6reduce27DeviceSegmentedReduceKernelINS2_10policy_hubIii5AddOpE10Policy1000EPiS8_S8_S8_iS5_iiEEvT0_T1_T2_T3_T5_T6_,@"STO_CUDA_ENTRY STV_DEFAULT"
_ZN3cub18CUB_300001_SM_10006detail6reduce27DeviceSegmentedReduceKernelINS2_10policy_hubIii5AddOpE10Policy1000EPiS8_S8_S8_iS5_iiEEvT0_T1_T2_T3_T5_T6_:
.text._ZN3cub18CUB_300001_SM_10006detail6reduce27DeviceSegmentedReduceKernelINS2_10policy_hubIii5AddOpE10Policy1000EPiS8_S8_S8_iS5_iiEEvT0_T1_T2_T3_T5_T6_:
        /* <DEDUP_REMOVED lines=20> */
.L_x_148:
[----:B------:R-:W0:Y:S01]  /*0140*/  LDCU.64 UR6, c[0x0][0x380] ;  /* 0x00007000ff0677ac */ /* 0x000e220008000a00 */
[----:B------:R-:W-:Y:S01]  /*0150*/  BSSY.RECONVERGENT B0, `(.L_x_149) ;  /* 0x00003e7000007945 */ /* 0x000fe20003800200 */
[----:B------:R-:W-:-:S04]  /*0160*/  UIMAD.WIDE UR8, UR4, 0x4, URZ ;  /* 0x00000004040878a5 */ /* 0x000fc8000f8e02ff */
[----:B0-----:R-:W-:-:S04]  /*0170*/  UIADD3 UR5, UP0, UPT, UR8, UR6, URZ ;  /* 0x0000000608057290 */ /* 0x001fc8000ff1e0ff */
[----:B------:R-:W-:Y:S02]  /*0180*/  UIADD3.X UR12, UPT, UPT, UR9, UR7, URZ, UP0, !UPT ;  /* 0x00000007090c7290 */ /* 0x000fe400087fe4ff */
[----:B------:R-:W-:Y:S02]  /*0190*/  ULOP3.LUT UP0, URZ, UR5, 0xf, URZ, 0xc0, !UPT ;  /* 0x0000000f05ff7892 */ /* 0x000fe4000f80c0ff */
[----:B------:R-:W-:Y:S02]  /*01a0*/  IMAD.U32 R4, RZ, RZ, UR5 ;  /* 0x00000005ff047e24 */ /* 0x000fe4000f8e00ff */
[----:B------:R-:W-:-:S05]  /*01b0*/  IMAD.U32 R5, RZ, RZ, UR12 ;  /* 0x0000000cff057e24 */ /* 0x000fca000f8e00ff */
[----:B------:R-:W-:Y:S05]  /*01c0*/  BRA.U UP0, `(.L_x_150) ;  /* 0x0000001d00887547 */ /* 0x000fea000b800000 */
[----:B------:R-:W-:-:S05]  /*01d0*/  VIADD R10, R3, -UR4 ;  /* 0x80000004030a7c36 */ /* 0x000fca0008000000 */
[----:B------:R-:W-:-:S13]  /*01e0*/  ISETP.GT.AND P0, PT, R10, 0xfff, PT ;  /* 0x00000fff0a00780c */ /* 0x000fda0003f04270 */
[----:B------:R-:W-:Y:S05]  /*01f0*/  @P0 BRA `(.L_x_151) ;  /* 0x0000000c00880947 */ /* 0x000fea0003800000 */
[----:B------:R-:W0:Y:S01]  /*0200*/  S2R R11, SR_TID.X ;  /* 0x00000000000b7919 */ /* 0x000e220000002100 */
[----:B------:R-:W-:Y:S01]  /*0210*/  BSSY.RECONVERGENT B1, `(.L_x_152) ;  /* 0x0000009000017945 */ /* 0x000fe20003800200 */
[----:B------:R-:W-:Y:S01]  /*0220*/  IMAD.MOV.U32 R12, RZ, RZ, RZ ;  /* 0x000000ffff0c7224 */ /* 0x000fe200078e00ff */
[----:B0-----:R-:W-:Y:S01]  /*0230*/  ISETP.GE.AND P0, PT, R11, R10, PT ;  /* 0x0000000a0b00720c */ /* 0x001fe20003f06270 */
[----:B------:R-:W-:-:S12]  /*0240*/  IMAD.MOV.U32 R13, RZ, RZ, R11 ;  /* 0x000000ffff0d7224 */ /* 0x000fd800078e000b */
[----:B------:R-:W-:Y:S05]  /*0250*/  @P0 BRA `(.L_x_153) ;  /* 0x0000000000100947 */ /* 0x000fea0003800000 */
[----:B------:R-:W-:-:S05]  /*0260*/  LEA R6, P0, R11, UR5, 0x2 ;  /* 0x000000050b067c11 */ /* 0x000fca000f8010ff */
[----:B------:R-:W-:-:S05]  /*0270*/  IMAD.X R7, RZ, RZ, UR12, P0 ;  /* 0x0000000cff077e24 */ /* 0x000fca00080e06ff */
[----:B------:R0:W5:Y:S01]  /*0280*/  LDG.E.CONSTANT R12, desc[UR10][R6.64] ;  /* 0x0000000a060c7981 */ /* 0x000162000c1e9900 */
[----:B------:R-:W-:-:S07]  /*0290*/  VIADD R13, R11, 0x100 ;  /* 0x000001000b0d7836 */ /* 0x000fce0000000000 */
.L_x_153:
[----:B------:R-:W-:Y:S05]  /*02a0*/  BSYNC.RECONVERGENT B1 ;  /* 0x0000000000017941 */ /* 0x000fea0003800200 */
.L_x_152:
        /* <DEDUP_REMOVED lines=10> */
[----:B------:R-:W-:Y:S01]  /*0350*/  IMAD.U32 R2, RZ, RZ, UR8 ;  /* 0x00000008ff027e24 */ /* 0x000fe2000f8e00ff */
[----:B------:R-:W-:Y:S01]  /*0360*/  LEA.HI R6, R6, 0x1, RZ, 0x18 ;  /* 0x0000000106067811 */ /* 0x000fe200078fc0ff */
[----:B------:R-:W-:-:S03]  /*0370*/  IMAD.U32 R3, RZ, RZ, UR9 ;  /* 0x00000009ff037e24 */ /* 0x000fc6000f8e00ff */
[----:B------:R-:W-:Y:S01]  /*0380*/  LOP3.LUT R6, R6, 0x3, RZ, 0xc0, !PT ;  /* 0x0000000306067812 */ /* 0x000fe200078ec0ff */
[----:B------:R-:W-:-:S04]  /*0390*/  IMAD.WIDE.U32 R2, R13, 0x4, R2 ;  /* 0x000000040d027825 */ /* 0x000fc800078e0002 */
[----:B------:R-:W-:Y:S01]  /*03a0*/  IMAD.MOV R6, RZ, RZ, -R6 ;  /* 0x000000ffff067224 */ /* 0x000fe200078e0a06 */
[----:B------:R-:W-:-:S04]  /*03b0*/  IADD3 R2, P1, PT, R2, UR6, RZ ;  /* 0x0000000602027c10 */ /* 0x000fc8000ff3e0ff */
[----:B------:R-:W-:-:S09]  /*03c0*/  IADD3.X R7, PT, PT, R3, UR7, RZ, P1, !PT ;  /* 0x0000000703077c10 */ /* 0x000fd20008ffe4ff */
.L_x_158:
[----:B------:R-:W-:-:S06]  /*03d0*/  IMAD.MOV.U32 R3, RZ, RZ, R7 ;  /* 0x000000ffff037224 */ /* 0x000fcc00078e0007 */
[----:B------:R0:W2:Y:S01]  /*03e0*/  LDG.E.CONSTANT R3, desc[UR10][R2.64] ;  /* 0x0000000a02037981 */ /* 0x0000a2000c1e9900 */
[----:B------:R-:W-:Y:S02]  /*03f0*/  VIADD R6, R6, 0x1 ;  /* 0x0000000106067836 */ /* 0x000fe40000000000 */
[----:B------:R-:W-:-:S03]  /*0400*/  VIADD R13, R13, 0x100 ;  /* 0x000001000d0d7836 */ /* 0x000fc60000000000 */
[----:B------:R-:W-:Y:S02]  /*0410*/  ISETP.NE.AND P1, PT, R6, RZ, PT ;  /* 0x000000ff0600720c */ /* 0x000fe40003f25270 */
[----:B0-----:R-:W-:-:S05]  /*0420*/  IADD3 R2, P2, PT, R2, 0x400, RZ ;  /* 0x0000040002027810 */ /* 0x001fca0007f5e0ff */
[----:B------:R-:W-:Y:S02]  /*0430*/  IMAD.X R7, RZ, RZ, R7, P2 ;  /* 0x000000ffff077224 */ /* 0x000fe400010e0607 */
[----:B--2--5:R-:W-:-:S04]  /*0440*/  IMAD.IADD R12, R3, 0x1, R12 ;  /* 0x00000001030c7824 */ /* 0x024fc800078e020c */
[----:B------:R-:W-:Y:S05]  /*0450*/  @P1 BRA `(.L_x_158) ;  /* 0xfffffffc00dc1947 */ /* 0x000fea000383ffff */
.L_x_157:
[----:B------:R-:W-:Y:S05]  /*0460*/  BSYNC.RECONVERGENT B2 ;  /* 0x0000000000027941 */ /* 0x000fea0003800200 */
.L_x_156:
[----:B------:R-:W-:Y:S05]  /*0470*/  @!P0 BRA `(.L_x_155) ;  /* 0x0000000400248947 */ /* 0x000fea0003800000 */
[----:B------:R-:W-:Y:S01]  /*0480*/  IMAD.IADD R2, R10, 0x1, -R13 ;  /* 0x000000010a027824 */ /* 0x000fe200078e0a0d */
[----:B------:R-:W-:Y:S01]  /*0490*/  BSSY.RECONVERGENT B2, `(.L_x_159) ;  /* 0x0000028000027945 */ /* 0x000fe20003800200 */
[----:B------:R-:W-:-:S03]  /*04a0*/  PLOP3.LUT P0, PT, PT, PT, PT, 0x80, 0x8 ;  /* 0x000000000008781c */ /* 0x000fc60003f0f070 */
[----:B------:R-:W-:-:S13]  /*04b0*/  ISETP.GT.AND P1, PT, R2, 0xc00, PT ;  /* 0x00000c000200780c */ /* 0x000fda0003f24270 */
[----:B------:R-:W-:Y:S05]  /*04c0*/  @!P1 BRA `(.L_x_160) ;  /* 0x0000000000909947 */ /* 0x000fea0003800000 */
[----:B------:R-:W-:Y:S01]  /*04d0*/  PLOP3.LUT P0, PT, PT, PT, PT, 0x8, 0x80 ;  /* 0x000000000080781c */ /* 0x000fe20003f0e170 */
[----:B------:R-:W-:-:S12]  /*04e0*/  VIADD R14, R10, 0xfffff400 ;  /* 0xfffff4000a0e7836 */ /* 0x000fd80000000000 */
.L_x_161:
[----:B------:R-:W-:-:S04]  /*04f0*/  IMAD.WIDE R28, R13, 0x4, R4 ;  /* 0x000000040d1c7825 */ /* 0x000fc800078e0204 */
[----:B------:R-:W-:Y:S01]  /*0500*/  VIADD R7, R13, 0x400 ;  /* 0x000004000d077836 */ /* 0x000fe20000000000 */
[----:B------:R-:W2:Y:S04]  /*0510*/  LDG.E.CONSTANT R20, desc[UR10][R28.64] ;  /* 0x0000000a1c147981 */ /* 0x000ea8000c1e9900 */
[----:B------:R-:W2:Y:S01]  /*0520*/  LDG.E.CONSTANT R21, desc[UR10][R28.64+0x400] ;  /* 0x0004000a1c157981 */ /* 0x000ea2000c1e9900 */
[----:B------:R-:W-:-:S03]  /*0530*/  IMAD.WIDE R6, R7, 0x4, R4 ;  /* 0x0000000407067825 */ /* 0x000fc600078e0204 */
[----:B------:R-:W3:Y:S01]  /*0540*/  LDG.E.CONSTANT R19, desc[UR10][R28.64+0x800] ;  /* 0x0008000a1c137981 */ /* 0x000ee2000c1e9900 */
[----:B------:R-:W-:-:S03]  /*0550*/  VIADD R3, R13, 0x800 ;  /* 0x000008000d037836 */ /* 0x000fc60000000000 */
[----:B------:R-:W3:Y:S01]  /*0560*/  LDG.E.CONSTANT R18, desc[UR10][R28.64+0xc00] ;  /* 0x000c000a1c127981 */ /* 0x000ee2000c1e9900 */
[----:B------:R-:W-:-:S03]  /*0570*/  IMAD.WIDE R2, R3, 0x4, R4 ;  /* 0x0000000403027825 */ /* 0x000fc600078e0204 */
[----:B------:R-:W4:Y:S04]  /*0580*/  LDG.E.CONSTANT R17, desc[UR10][R6.64] ;  /* 0x0000000a06117981 */ /* 0x000f28000c1e9900 */
[----:B------:R-:W4:Y:S01]  /*0590*/  LDG.E.CONSTANT R16, desc[UR10][R6.64+0x400] ;  /* 0x0004000a06107981 */ /* 0x000f22000c1e9900 */
[----:B------:R-:W-:-:S03]  /*05a0*/  VIADD R9, R13, 0xc00 ;  /* 0x00000c000d097836 */ /* 0x000fc60000000000 */
[----:B------:R-:W4:Y:S04]  /*05b0*/  LDG.E.CONSTANT R15, desc[UR10][R6.64+0x800] ;  /* 0x0008000a060f7981 */ /* 0x000f28000c1e9900 */
[----:B------:R-:W4:Y:S01]  /*05c0*/  LDG.E.CONSTANT R26, desc[UR10][R6.64+0xc00] ;  /* 0x000c000a061a7981 */ /* 0x000f22000c1e9900 */
[----:B------:R-:W-:-:S03]  /*05d0*/  IMAD.WIDE R8, R9, 0x4, R4 ;  /* 0x0000000409087825 */ /* 0x000fc600078e0204 */
[----:B------:R-:W4:Y:S04]  /*05e0*/  LDG.E.CONSTANT R24, desc[UR10][R2.64] ;  /* 0x0000000a02187981 */ /* 0x000f28000c1e9900 */
[----:B------:R-:W4:Y:S04]  /*05f0*/  LDG.E.CONSTANT R23, desc[UR10][R2.64+0x400] ;  /* 0x0004000a02177981 */ /* 0x000f28000c1e9900 */
[----:B------:R-:W4:Y:S04]  /*0600*/  LDG.E.CONSTANT R22, desc[UR10][R2.64+0x800] ;  /* 0x0008000a02167981 */ /* 0x000f28000c1e9900 */
[----:B------:R-:W4:Y:S04]  /*0610*/  LDG.E.CONSTANT R29, desc[UR10][R2.64+0xc00] ;  /* 0x000c000a021d7981 */ /* 0x000f28000c1e9900 */
[----:B------:R-:W4:Y:S04]  /*0620*/  LDG.E.CONSTANT R28, desc[UR10][R8.64] ;  /* 0x0000000a081c7981 */ /* 0x000f28000c1e9900 */
[----:B------:R-:W4:Y:S04]  /*0630*/  LDG.E.CONSTANT R27, desc[UR10][R8.64+0x400] ;  /* 0x0004000a081b7981 */ /* 0x000f28000c1e9900 */
[----:B------:R-:W4:Y:S04]  /*0640*/  LDG.E.CONSTANT R25, desc[UR10][R8.64+0x800] ;  /* 0x0008000a08197981 */ /* 0x000f28000c1e9900 */
[----:B------:R-:W4:Y:S01]  /*0650*/  LDG.E.CONSTANT R6, desc[UR10][R8.64+0xc00] ;  /* 0x000c000a08067981 */ /* 0x000f22000c1e9900 */
[----:B------:R-:W-:-:S05]  /*0660*/  VIADD R13, R13, 0x1000 ;  /* 0x000010000d0d7836 */ /* 0x000fca0000000000 */
[----:B------:R-:W-:Y:S02]  /*0670*/  ISETP.GE.AND P1, PT, R13, R14, PT ;  /* 0x0000000e0d00720c */ /* 0x000fe40003f26270 */
[----:B--2--5:R-:W-:-:S04]  /*0680*/  IADD3 R20, PT, PT, R21, R20, R12 ;  /* 0x0000001415147210 */ /* 0x024fc80007ffe00c */
[----:B---3--:R-:W-:-:S04]  /*0690*/  IADD3 R18, PT, PT, R18, R19, R20 ;  /* 0x0000001312127210 */ /* 0x008fc80007ffe014 */
[----:B----4-:R-:W-:-:S04]  /*06a0*/  IADD3 R16, PT, PT, R16, R17, R18 ;  /* 0x0000001110107210 */ /* 0x010fc80007ffe012 */
[----:B------:R-:W-:-:S04]  /*06b0*/  IADD3 R15, PT, PT, R26, R15, R16 ;  /* 0x0000000f1a0f7210 */ /* 0x000fc80007ffe010 */
[----:B------:R-:W-:-:S04]  /*06c0*/  IADD3 R15, PT, PT, R23, R24, R15 ;  /* 0x00000018170f7210 */ /* 0x000fc80007ffe00f */
[----:B------:R-:W-:-:S04]  /*06d0*/  IADD3 R15, PT, PT, R29, R22, R15 ;  /* 0x000000161d0f7210 */ /* 0x000fc80007ffe00f */
[----:B------:R-:W-:-:S04]  /*06e0*/  IADD3 R15, PT, PT, R27, R28, R15 ;  /* 0x0000001c1b0f7210 */ /* 0x000fc80007ffe00f */
[----:B------:R-:W-:Y:S01]  /*06f0*/  IADD3 R12, PT, PT, R6, R25, R15 ;  /* 0x00000019060c7210 */ /* 0x000fe20007ffe00f */
[----:B------:R-:W-:Y:S06]  /*0700*/  @!P1 BRA `(.L_x_161) ;  /* 0xfffffffc00789947 */ /* 0x000fec000383ffff */
.L_x_160:
[----:B------:R-:W-:Y:S05]  /*0710*/  BSYNC.RECONVERGENT B2 ;  /* 0x0000000000027941 */ /* 0x000fea0003800200 */
.L_x_159:
[----:B------:R-:W-:Y:S01]  /*0720*/  IMAD.IADD R2, R10, 0x1, -R13 ;  /* 0x000000010a027824 */ /* 0x000fe200078e0a0d */
[----:B------:R-:W-:Y:S04]  /*0730*/  BSSY.RECONVERGENT B2, `(.L_x_162) ;  /* 0x0000014000027945 */ /* 0x000fe80003800200 */
[----:B------:R-:W-:-:S13]  /*0740*/  ISETP.GT.AND P1, PT, R2, 0x400, PT ;  /* 0x000004000200780c */ /* 0x000fda0003f24270 */
[----:B------:R-:W-:Y:S05]  /*0750*/  @!P1 BRA `(.L_x_163) ;  /* 0x0000000000449947 */ /* 0x000fea0003800000 */
[----:B------:R-:W-:-:S04]  /*0760*/  IMAD.WIDE R6, R13, 0x4, R4 ;  /* 0x000000040d067825 */ /* 0x000fc800078e0204 */
[----:B------:R-:W-:Y:S01]  /*0770*/  VIADD R3, R13, 0x400 ;  /* 0x000004000d037836 */ /* 0x000fe20000000000 */
[----:B------:R-:W2:Y:S04]  /*0780*/  LDG.E.CONSTANT R9, desc[UR10][R6.64] ;  /* 0x0000000a06097981 */ /* 0x000ea8000c1e9900 */
[----:B------:R-:W2:Y:S01]  /*0790*/  LDG.E.CONSTANT R8, desc[UR10][R6.64+0x400] ;  /* 0x0004000a06087981 */ /* 0x000ea2000c1e9900 */
[----:B------:R-:W-:-:S03]  /*07a0*/  IMAD.WIDE R2, R3, 0x4, R4 ;  /* 0x0000000403027825 */ /* 0x000fc600078e0204 */
[----:B------:R-:W3:Y:S04]  /*07b0*/  LDG.E.CONSTANT R15, desc[UR10][R6.64+0x800] ;  /* 0x0008000a060f7981 */ /* 0x000ee8000c1e9900 */
[----:B------:R-:W3:Y:S04]  /*07c0*/  LDG.E.CONSTANT R14, desc[UR10][R6.64+0xc00] ;  /* 0x000c000a060e7981 */ /* 0x000ee8000c1e9900 */
[----:B------:R-:W4:Y:S04]  /*07d0*/  LDG.E.CONSTANT R17, desc[UR10][R2.64] ;  /* 0x0000000a02117981 */ /* 0x000f28000c1e9900 */
[----:B------:R-:W4:Y:S04]  /*07e0*/  LDG.E.CONSTANT R16, desc[UR10][R2.64+0x400] ;  /* 0x0004000a02107981 */ /* 0x000f28000c1e9900 */
[----:B------:R-:W4:Y:S04]  /*07f0*/  LDG.E.CONSTANT R19, desc[UR10][R2.64+0x800] ;  /* 0x0008000a02137981 */ /* 0x000f28000c1e9900 */
[----:B------:R-:W4:Y:S01]  /*0800*/  LDG.E.CONSTANT R18, desc[UR10][R2.64+0xc00] ;  /* 0x000c000a02127981 */ /* 0x000f22000c1e9900 */
[----:B------:R-:W-:Y:S01]  /*0810*/  PLOP3.LUT P0, PT, PT, PT, PT, 0x8, 0x80 ;  /* 0x000000000080781c */ /* 0x000fe20003f0e170 */
[----:B------:R-:W-:Y:S01]  /*0820*/  VIADD R13, R13, 0x800 ;  /* 0x000008000d0d7836 */ /* 0x000fe20000000000 */
[----:B--2--5:R-:W-:-:S04]  /*0830*/  IADD3 R8, PT, PT, R8, R9, R12 ;  /* 0x0000000908087210 */ /* 0x024fc80007ffe00c */
[----:B---3--:R-:W-:-:S04]  /*0840*/  IADD3 R8, PT, PT, R14, R15, R8 ;  /* 0x0000000f0e087210 */ /* 0x008fc80007ffe008 */
[----:B----4-:R-:W-:-:S04]  /*0850*/  IADD3 R8, PT, PT, R16, R17, R8 ;  /* 0x0000001110087210 */ /* 0x010fc80007ffe008 */
[----:B------:R-:W-:-:S07]  /*0860*/  IADD3 R12, PT, PT, R18, R19, R8 ;  /* 0x00000013120c7210 */ /* 0x000fce0007ffe008 */
.L_x_163:
[----:B------:R-:W-:Y:S05]  /*0870*/  BSYNC.RECONVERGENT B2 ;  /* 0x0000000000027941 */ /* 0x000fea0003800200 */
.L_x_162:
[----:B------:R-:W-:-:S13]  /*0880*/  ISETP.LT.OR P0, PT, R13, R10, P0 ;  /* 0x0000000a0d00720c */ /* 0x000fda0000701670 */
[----:B------:R-:W-:Y:S05]  /*0890*/  @!P0 BRA `(.L_x_155) ;  /* 0x00000000001c8947 */ /* 0x000fea0003800000 */
[----:B------:R-:W-:-:S05]  /*08a0*/  IMAD.WIDE R4, R13, 0x4, R4 ;  /* 0x000000040d047825 */ /* 0x000fca00078e0204 */
[----:B------:R-:W2:Y:S04]  /*08b0*/  LDG.E.CONSTANT R3, desc[UR10][R4.64] ;  /* 0x0000000a04037981 */ /* 0x000ea8000c1e9900 */
[----:B------:R-:W2:Y:S04]  /*08c0*/  LDG.E.CONSTANT R2, desc[UR10][R4.64+0x400] ;  /* 0x0004000a04027981 */ /* 0x000ea8000c1e9900 */
[----:B------:R-:W3:Y:S04]  /*08d0*/  LDG.E.CONSTANT R7, desc[UR10][R4.64+0x800] ;  /* 0x0008000a04077981 */ /* 0x000ee8000c1e9900 */
[----:B------:R-:W3:Y:S01]  /*08e0*/  LDG.E.CONSTANT R6, desc[UR10][R4.64+0xc00] ;  /* 0x000c000a04067981 */ /* 0x000ee2000c1e9900 */
[----:B--2--5:R-:W-:-:S04]  /*08f0*/  IADD3 R2, PT, PT, R2, R3, R12 ;  /* 0x0000000302027210 */ /* 0x024fc80007ffe00c */
[----:B---3--:R-:W-:-:S07]  /*0900*/  IADD3 R12, PT, PT, R6, R7, R2 ;  /* 0x00000007060c7210 */ /* 0x008fce0007ffe002 */
.L_x_155:
[----:B------:R-:W-:Y:S05]  /*0910*/  BSYNC.RECONVERGENT B1 ;  /* 0x0000000000017941 */ /* 0x000fea0003800200 */
.L_x_154:
[----:B------:R-:W-:-:S13]  /*0920*/  ISETP.GE.AND P0, PT, R10, 0x100, PT ;  /* 0x000001000a00780c */ /* 0x000fda0003f06270 */
[----:B------:R-:W-:Y:S05]  /*0930*/  @!P0 BRA `(.L_x_164) ;  /* 0x0000000000ac8947 */ /* 0x000fea0003800000 */
[----:B------:R-:W1:Y:S01]  /*0940*/  S2R R8, SR_LANEID ;  /* 0x0000000000087919 */ /* 0x000e620000000000 */
[----:B-----5:R-:W2:Y:S01]  /*0950*/  SHFL.DOWN PT, R2, R12, 0x1, 0x1f ;  /* 0x08201f000c027f89 */ /* 0x020ea200000e0000 */
[C---:B-1----:R-:W-:Y:S02]  /*0960*/  ISETP.GT.AND P0, PT, R8.reuse, 0x1e, PT ;  /* 0x0000001e0800780c */ /* 0x042fe40003f04270 */
[----:B------:R-:W-:Y:S02]  /*0970*/  ISETP.NE.AND P1, PT, R8, RZ, PT ;  /* 0x000000ff0800720c */ /* 0x000fe40003f25270 */
[----:B--2---:R-:W-:Y:S02]  /*0980*/  SEL R3, R2, RZ, !P0 ;  /* 0x000000ff02037207 */ /* 0x004fe40004000000 */
[----:B------:R-:W-:-:S03]  /*0990*/  ISETP.GT.AND P0, PT, R8, 0x1d, PT ;  /* 0x0000001d0800780c */ /* 0x000fc60003f04270 */
[----:B------:R-:W-:-:S05]  /*09a0*/  IMAD.IADD R3, R3, 0x1, R12 ;  /* 0x0000000103037824 */ /* 0x000fca00078e020c */
[----:B------:R-:W1:Y:S01]  /*09b0*/  SHFL.DOWN PT, R2, R3, 0x2, 0x1f ;  /* 0x08401f0003027f89 */ /* 0x000e6200000e0000 */
[----:B0-----:R-:W-:Y:S01]  /*09c0*/  @!P1 MOV R6, 0x400 ;  /* 0x0000040000069802 */ /* 0x001fe20000000f00 */
[----:B------:R-:W0:Y:S01]  /*09d0*/  @!P1 S2R R7, SR_CgaCtaId ;  /* 0x0000000000079919 */ /* 0x000e220000008800 */
[----:B-1----:R-:W-:Y:S02]  /*09e0*/  SEL R2, R2, RZ, !P0 ;  /* 0x000000ff02027207 */ /* 0x002fe40004000000 */
[----:B------:R-:W-:-:S03]  /*09f0*/  ISETP.GT.AND P0, PT, R8, 0x1b, PT ;  /* 0x0000001b0800780c */ /* 0x000fc60003f04270 */
[----:B------:R-:W-:-:S05]  /*0a00*/  IMAD.IADD R2, R3, 0x1, R2 ;  /* 0x0000000103027824 */ /* 0x000fca00078e0202 */
[----:B------:R-:W1:Y:S01]  /*0a10*/  SHFL.DOWN PT, R4, R2, 0x4, 0x1f ;  /* 0x08801f0002047f89 */ /* 0x000e6200000e0000 */
[----:B0-----:R-:W-:Y:S02]  /*0a20*/  @!P1 LEA R7, R7, R6, 0x18 ;  /* 0x0000000607079211 */ /* 0x001fe400078ec0ff */
[----:B-1----:R-:W-:Y:S02]  /*0a30*/  SEL R5, R4, RZ, !P0 ;  /* 0x000000ff04057207 */ /* 0x002fe40004000000 */
[----:B------:R-:W-:-:S03]  /*0a40*/  ISETP.GT.AND P0, PT, R8, 0x17, PT ;  /* 0x000000170800780c */ /* 0x000fc60003f04270 */
[----:B------:R-:W-:Y:S01]  /*0a50*/  IMAD.IADD R5, R2, 0x1, R5 ;  /* 0x0000000102057824 */ /* 0x000fe200078e0205 */
[----:B------:R-:W-:-:S04]  /*0a60*/  @!P1 SHF.R.U32.HI R2, RZ, 0x3, R11 ;  /* 0x00000003ff029819 */ /* 0x000fc8000001160b */
[----:B------:R-:W0:Y:S01]  /*0a70*/  SHFL.DOWN PT, R4, R5, 0x8, 0x1f ;  /* 0x09001f0005047f89 */ /* 0x000e2200000e0000 */
[----:B------:R-:W-:-:S05]  /*0a80*/  @!P1 LOP3.LUT R2, R2, 0x7c, RZ, 0xc0, !PT ;  /* 0x0000007c02029812 */ /* 0x000fca00078ec0ff */
[----:B------:R-:W-:Y:S01]  /*0a90*/  @!P1 IMAD.IADD R2, R2, 0x1, R7 ;  /* 0x0000000102029824 */ /* 0x000fe200078e0207 */
[----:B0-----:R-:W-:Y:S02]  /*0aa0*/  SEL R4, R4, RZ, !P0 ;  /* 0x000000ff04047207 */ /* 0x001fe40004000000 */
[----:B------:R-:W-:-:S03]  /*0ab0*/  ISETP.GT.AND P0, PT, R8, 0xf, PT ;  /* 0x0000000f0800780c */ /* 0x000fc60003f04270 */
[----:B------:R-:W-:-:S05]  /*0ac0*/  IMAD.IADD R4, R5, 0x1, R4 ;  /* 0x0000000105047824 */ /* 0x000fca00078e0204 */
[----:B------:R-:W0:Y:S02]  /*0ad0*/  SHFL.DOWN PT, R3, R4, 0x10, 0x1f ;  /* 0x0a001f0004037f89 */ /* 0x000e2400000e0000 */
[----:B0-----:R-:W-:Y:S02]  /*0ae0*/  SEL R3, R3, RZ, !P0 ;  /* 0x000000ff03037207 */ /* 0x001fe40004000000 */
[----:B------:R-:W-:-:S03]  /*0af0*/  ISETP.NE.AND P0, PT, R11, RZ, PT ;  /* 0x000000ff0b00720c */ /* 0x000fc60003f05270 */
[----:B------:R-:W-:-:S05]  /*0b00*/  IMAD.IADD R3, R4, 0x1, R3 ;  /* 0x0000000104037824 */ /* 0x000fca00078e0203 */
[----:B------:R0:W-:Y:S01]  /*0b10*/  @!P1 STS [R2+0x8], R3 ;  /* 0x0000080302009388 */ /* 0x0001e20000000800 */
[----:B------:R-:W-:Y:S06]  /*0b20*/  BAR.SYNC.DEFER_BLOCKING 0x0 ;  /* 0x0000000000007b1d */ /* 0x000fec0000010000 */
[----:B------:R-:W-:Y:S05]  /*0b30*/  @P0 BRA `(.L_x_165) ;  /* 0x0000003400200947 */ /* 0x000fea0003800000 */
[----:B------:R-:W1:Y:S01]  /*0b40*/  S2UR UR5, SR_CgaCtaId ;  /* 0x00000000000579c3 */ /* 0x000e620000008800 */
[----:B------:R-:W-:Y:S02]  /*0b50*/  UMOV UR4, 0x400 ;  /* 0x0000040000047882 */ /* 0x000fe40000000000 */
[----:B-1----:R-:W-:-:S09]  /*0b60*/  ULEA UR4, UR5, UR4, 0x18 ;  /* 0x0000000405047291 */ /* 0x002fd2000f8ec0ff */
[----:B0-----:R-:W-:Y:S04]  /*0b70*/  LDS R2, [UR4+0xc] ;  /* 0x00000c04ff027984 */ /* 0x001fe80008000800 */
[----:B------:R-:W0:Y:S04]  /*0b80*/  LDS.128 R4, [UR4+0x10] ;  /* 0x00001004ff047984 */ /* 0x000e280008000c00 */
[----:B------:R-:W1:Y:S01]  /*0b90*/  LDS.64 R8, [UR4+0x20] ;  /* 0x00002004ff087984 */ /* 0x000e620008000a00 */
[----:B0-----:R-:W-:-:S04]  /*0ba0*/  IADD3 R2, PT, PT, R4, R2, R3 ;  /* 0x0000000204027210 */ /* 0x001fc80007ffe003 */
[----:B------:R-:W-:-:S04]  /*0bb0*/  IADD3 R2, PT, PT, R6, R2, R5 ;  /* 0x0000000206027210 */ /* 0x000fc80007ffe005 */
[----:B-1----:R-:W-:-:S05]  /*0bc0*/  IADD3 R2, PT, PT, R8, R2, R7 ;  /* 0x0000000208027210 */ /* 0x002fca0007ffe007 */
[----:B------:R-:W-:Y:S01]  /*0bd0*/  IMAD.IADD R3, R2, 0x1, R9 ;  /* 0x0000000102037824 */ /* 0x000fe200078e0209 */
[----:B------:R-:W-:Y:S06]  /*0be0*/  BRA `(.L_x_165) ;  /* 0x0000003000f47947 */ /* 0x000fec0003800000 */
.L_x_164:
[----:B------:R-:W-:Y:S01]  /*0bf0*/  LOP3.LUT R2, R11, 0x3e0, RZ, 0xc0, !PT ;  /* 0x000003e00b027812 */ /* 0x000fe200078ec0ff */
[----:B------:R-:W1:Y:S03]  /*0c00*/  S2R R8, SR_LANEID ;  /* 0x0000000000087919 */ /* 0x000e660000000000 */
[----:B------:R-:W-:Y:S01]  /*0c10*/  LOP3.LUT R5, RZ, R2, RZ, 0x33, !PT ;  /* 0x00000002ff057212 */ /* 0x000fe200078e33ff */
[----:B------:R-:W-:-:S04]  /*0c20*/  VIADD R3, R2, 0x20 ;  /* 0x0000002002037836 */ /* 0x000fc80000000000 */
[----:B------:R-:W-:Y:S01]  /*0c30*/  IMAD.IADD R5, R10, 0x1, R5 ;  /* 0x000000010a057824 */ /* 0x000fe200078e0205 */
[----:B------:R-:W-:-:S04]  /*0c40*/  ISETP.GT.AND P0, PT, R3, R10, PT ;  /* 0x0000000a0300720c */ /* 0x000fc80003f04270 */
[----:B------:R-:W-:-:S05]  /*0c50*/  SEL R5, R5, 0x1f, P0 ;  /* 0x0000001f05057807 */ /* 0x000fca0000000000 */
[----:B-----5:R-:W2:Y:S01]  /*0c60*/  SHFL.DOWN PT, R2, R12, 0x1, R5 ;  /* 0x082000000c027989 */ /* 0x020ea200000e0005 */
[CC--:B-1----:R-:W-:Y:S01]  /*0c70*/  ISETP.GE.AND P0, PT, R8.reuse, R5.reuse, PT ;  /* 0x000000050800720c */ /* 0x0c2fe20003f06270 */
[C---:B------:R-:W-:Y:S01]  /*0c80*/  VIADD R4, R8.reuse, 0x2 ;  /* 0x0000000208047836 */ /* 0x040fe20000000000 */
[C---:B------:R-:W-:Y:S01]  /*0c90*/  ISETP.NE.AND P1, PT, R8.reuse, RZ, PT ;  /* 0x000000ff0800720c */ /* 0x040fe20003f25270 */
[----:B0-----:R-:W-:Y:S01]  /*0ca0*/  VIADD R6, R8, 0x4 ;  /* 0x0000000408067836 */ /* 0x001fe20000000000 */
[----:B--2---:R-:W-:Y:S02]  /*0cb0*/  SEL R3, R2, RZ, !P0 ;  /* 0x000000ff02037207 */ /* 0x004fe40004000000 */
[----:B------:R-:W-:-:S03]  /*0cc0*/  ISETP.GT.AND P0, PT, R4, R5, PT ;  /* 0x000000050400720c */ /* 0x000fc60003f04270 */
[----:B------:R-:W-:-:S06]  /*0cd0*/  IMAD.IADD R2, R3, 0x1, R12 ;  /* 0x0000000103027824 */ /* 0x000fcc00078e020c */
[----:B------:R-:W0:Y:S01]  /*0ce0*/  @!P1 S2R R9, SR_CgaCtaId ;  /* 0x0000000000099919 */ /* 0x000e220000008800 */
[----:B------:R-:W-:Y:S01]  /*0cf0*/  @!P1 SHF.R.U32.HI R7, RZ, 0x3, R11 ;  /* 0x00000003ff079819 */ /* 0x000fe2000001160b */
[----:B------:R-:W1:Y:S03]  /*0d00*/  SHFL.DOWN PT, R3, R2, 0x2, R5 ;  /* 0x0840000002037989 */ /* 0x000e6600000e0005 */
[----:B------:R-:W-:Y:S02]  /*0d10*/  @!P1 LOP3.LUT R7, R7, 0x7c, RZ, 0xc0, !PT ;  /* 0x0000007c07079812 */ /* 0x000fe400078ec0ff */
[----:B-1----:R-:W-:Y:S02]  /*0d20*/  SEL R3, R3, RZ, !P0 ;  /* 0x000000ff03037207 */ /* 0x002fe40004000000 */
[----:B------:R-:W-:-:S03]  /*0d30*/  ISETP.GT.AND P0, PT, R6, R5, PT ;  /* 0x000000050600720c */ /* 0x000fc60003f04270 */
[----:B------:R-:W-:Y:S02]  /*0d40*/  IMAD.IADD R4, R2, 0x1, R3 ;  /* 0x0000000102047824 */ /* 0x000fe400078e0203 */
[----:B------:R-:W-:-:S03]  /*0d50*/  VIADD R2, R8, 0x8 ;  /* 0x0000000808027836 */ /* 0x000fc60000000000 */
[----:B------:R-:W1:Y:S02]  /*0d60*/  SHFL.DOWN PT, R3, R4, 0x4, R5 ;  /* 0x0880000004037989 */ /* 0x000e6400000e0005 */
[----:B-1----:R-:W-:Y:S02]  /*0d70*/  SEL R3, R3, RZ, !P0 ;  /* 0x000000ff03037207 */ /* 0x002fe40004000000 */
[----:B------:R-:W-:-:S03]  /*0d80*/  ISETP.GT.AND P0, PT, R2, R5, PT ;  /* 0x000000050200720c */ /* 0x000fc60003f04270 */
[----:B------:R-:W-:Y:S02]  /*0d90*/  IMAD.IADD R6, R4, 0x1, R3 ;  /* 0x0000000104067824 */ /* 0x000fe400078e0203 */
[----:B------:R-:W-:Y:S01]  /*0da0*/  VIADD R4, R8, 0x10 ;  /* 0x0000001008047836 */ /* 0x000fe20000000000 */
[----:B------:R-:W-:Y:S02]  /*0db0*/  @!P1 MOV R8, 0x400 ;  /* 0x0000040000089802 */ /* 0x000fe40000000f00 */
[----:B------:R-:W1:Y:S02]  /*0dc0*/  SHFL.DOWN PT, R3, R6, 0x8, R5 ;  /* 0x0900000006037989 */ /* 0x000e6400000e0005 */
[----:B0-----:R-:W-:-:S05]  /*0dd0*/  @!P1 LEA R8, R9, R8, 0x18 ;  /* 0x0000000809089211 */ /* 0x001fca00078ec0ff */
[----:B------:R-:W-:Y:S01]  /*0de0*/  @!P1 IMAD.IADD R8, R7, 0x1, R8 ;  /* 0x0000000107089824 */ /* 0x000fe200078e0208 */
[----:B-1----:R-:W-:Y:S02]  /*0df0*/  SEL R3, R3, RZ, !P0 ;  /* 0x000000ff03037207 */ /* 0x002fe40004000000 */
[----:B------:R-:W-:-:S03]  /*0e00*/  ISETP.GT.AND P0, PT, R4, R5, PT ;  /* 0x000000050400720c */ /* 0x000fc60003f04270 */
[----:B------:R-:W-:-:S05]  /*0e10*/  IMAD.IADD R2, R6, 0x1, R3 ;  /* 0x0000000106027824 */ /* 0x000fca00078e0203 */
[----:B------:R-:W0:Y:S02]  /*0e20*/  SHFL.DOWN PT, R3, R2, 0x10, R5 ;  /* 0x0a00000002037989 */ /* 0x000e2400000e0005 */
[----:B0-----:R-:W-:Y:S02]  /*0e30*/  SEL R3, R3, RZ, !P0 ;  /* 0x000000ff03037207 */ /* 0x001fe40004000000 */
[----:B------:R-:W-:-:S03]  /*0e40*/  ISETP.NE.AND P0, PT, R11, RZ, PT ;  /* 0x000000ff0b00720c */ /* 0x000fc60003f05270 */
[----:B------:R-:W-:-:S05]  /*0e50*/  IMAD.IADD R3, R2, 0x1, R3 ;  /* 0x0000000102037824 */ /* 0x000fca00078e0203 */
[----:B------:R4:W-:Y:S01]  /*0e60*/  @!P1 STS [R8+0x8], R3 ;  /* 0x0000080308009388 */ /* 0x0009e20000000800 */
[----:B------:R-:W-:Y:S06]  /*0e70*/  BAR.SYNC.DEFER_BLOCKING 0x0 ;  /* 0x0000000000007b1d */ /* 0x000fec0000010000 */
[----:B------:R-:W-:Y:S05]  /*0e80*/  @P0 BRA `(.L_x_165) ;  /* 0x00000030004c0947 */ /* 0x000fea0003800000 */
[----:B------:R-:W0:Y:S01]  /*0e90*/  S2UR UR5, SR_CgaCtaId ;  /* 0x00000000000579c3 */ /* 0x000e220000008800 */
[----:B------:R-:W-:Y:S01]  /*0ea0*/  UMOV UR4, 0x400 ;  /* 0x0000040000047882 */ /* 0x000fe20000000000 */
[C---:B------:R-:W-:Y:S02]  /*0eb0*/  ISETP.GT.AND P2, PT, R10.reuse, 0x40, PT ;  /* 0x000000400a00780c */ /* 0x040fe40003f44270 */
[C---:B------:R-:W-:Y:S02]  /*0ec0*/  ISETP.GT.AND P1, PT, R10.reuse, 0x20, PT ;  /* 0x000000200a00780c */ /* 0x040fe40003f24270 */
[----:B------:R-:W-:Y:S01]  /*0ed0*/  ISETP.GT.AND P3, PT, R10, 0x80, PT ;  /* 0x000000800a00780c */ /* 0x000fe20003f64270 */
[----:B0-----:R-:W-:-:S09]  /*0ee0*/  ULEA UR4, UR5, UR4, 0x18 ;  /* 0x0000000405047291 */ /* 0x001fd2000f8ec0ff */
[----:B------:R-:W0:Y:S04]  /*0ef0*/  LDS.128 R4, [UR4+0x10] ;  /* 0x00001004ff047984 */ /* 0x000e280008000c00 */
[----:B------:R-:W1:Y:S04]  /*0f00*/  LDS R2, [UR4+0xc] ;  /* 0x00000c04ff027984 */ /* 0x000e680008000800 */
[----:B----4-:R-:W2:Y:S01]  /*0f10*/  LDS.64 R8, [UR4+0x20] ;  /* 0x00002004ff087984 */ /* 0x010ea20008000a00 */
[----:B0-----:R-:W-:Y:S02]  /*0f20*/  SEL R4, R4, RZ, P2 ;  /* 0x000000ff04047207 */ /* 0x001fe40001000000 */
[----:B------:R-:W-:-:S02]  /*0f30*/  ISETP.GT.AND P2, PT, R10, 0x60, PT ;  /* 0x000000600a00780c */ /* 0x000fc40003f44270 */
[----:B-1----:R-:W-:Y:S02]  /*0f40*/  SEL R2, R2, RZ, P1 ;  /* 0x000000ff02027207 */ /* 0x002fe40000800000 */
[----:B------:R-:W-:Y:S02]  /*0f50*/  SEL R5, R5, RZ, P2 ;  /* 0x000000ff05057207 */ /* 0x000fe40001000000 */
[----:B------:R-:W-:Y:S02]  /*0f60*/  IADD3 R2, PT, PT, R4, R2, R3 ;  /* 0x0000000204027210 */ /* 0x000fe40007ffe003 */
[----:B------:R-:W-:Y:S02]  /*0f70*/  ISETP.GT.AND P1, PT, R10, 0xa0, PT ;  /* 0x000000a00a00780c */ /* 0x000fe40003f24270 */
[----:B------:R-:W-:Y:S02]  /*0f80*/  SEL R6, R6, RZ, P3 ;  /* 0x000000ff06067207 */ /* 0x000fe40001800000 */
[----:B------:R-:W-:-:S02]  /*0f90*/  ISETP.GT.AND P2, PT, R10, 0xc0, PT ;  /* 0x000000c00a00780c */ /* 0x000fc40003f44270 */
[----:B------:R-:W-:Y:S02]  /*0fa0*/  ISETP.GT.AND P3, PT, R10, 0xe0, PT ;  /* 0x000000e00a00780c */ /* 0x000fe40003f64270 */
[----:B------:R-:W-:Y:S02]  /*0fb0*/  SEL R7, R7, RZ, P1 ;  /* 0x000000ff07077207 */ /* 0x000fe40000800000 */
[----:B------:R-:W-:Y:S02]  /*0fc0*/  IADD3 R2, PT, PT, R6, R2, R5 ;  /* 0x0000000206027210 */ /* 0x000fe40007ffe005 */
[----:B--2---:R-:W-:Y:S02]  /*0fd0*/  SEL R8, R8, RZ, P2 ;  /* 0x000000ff08087207 */ /* 0x004fe40001000000 */
[----:B------:R-:W-:Y:S02]  /*0fe0*/  SEL R9, R9, RZ, P3 ;  /* 0x000000ff09097207 */ /* 0x000fe40001800000 */
[----:B------:R-:W-:-:S05]  /*0ff0*/  IADD3 R2, PT, PT, R8, R2, R7 ;  /* 0x0000000208027210 */ /* 0x000fca0007ffe007 */
[----:B------:R-:W-:Y:S01]  /*1000*/  IMAD.IADD R3, R2, 0x1, R9 ;  /* 0x0000000102037824 */ /* 0x000fe200078e0209 */
[----:B------:R-:W-:Y:S06]  /*1010*/  BRA `(.L_x_165) ;  /* 0x0000002c00e87947 */ /* 0x000fec0003800000 */
.L_x_151:
[----:B------:R-:W0:Y:S02]  /*1020*/  S2R R2, SR_TID.X ;  /* 0x0000000000027919 */ /* 0x000e240000002100 */
[----:B0-----:R-:W-:-:S04]  /*1030*/  IMAD.SHL.U32 R21, R2, 0x4, RZ ;  /* 0x0000000402157824 */ /* 0x001fc800078e00ff */
[----:B------:R-:W-:-:S05]  /*1040*/  IMAD.WIDE.U32 R20, R21, 0x4, R4 ;  /* 0x0000000415147825 */ /* 0x000fca00078e0004 */
[----:B------:R-:W2:Y:S04]  /*1050*/  LDG.E.128.CONSTANT R4, desc[UR10][R20.64] ;  /* 0x0000000a14047981 */ /* 0x000ea8000c1e9d00 */
[----:B------:R-:W3:Y:S04]  /*1060*/  LDG.E.128.CONSTANT R8, desc[UR10][R20.64+0x1000] ;  /* 0x0010000a14087981 */ /* 0x000ee8000c1e9d00 */
[----:B------:R-:W4:Y:S04]  /*1070*/  LDG.E.128.CONSTANT R12, desc[UR10][R20.64+0x2000] ;  /* 0x0020000a140c7981 */ /* 0x000f28000c1e9d00 */
[----:B------:R0:W5:Y:S01]  /*1080*/  LDG.E.128.CONSTANT R16, desc[UR10][R20.64+0x3000] ;  /* 0x0030000a14107981 */ /* 0x000162000c1e9d00 */
[----:B------:R-:W-:Y:S01]  /*1090*/  UIADD3 UR5, UPT, UPT, UR4, 0x1000, URZ ;  /* 0x0000100004057890 */ /* 0x000fe2000fffe0ff */
[----:B------:R-:W-:Y:S01]  /*10a0*/  VIADD R25, R3, 0xffffefff ;  /* 0xffffefff03197836 */ /* 0x000fe20000000000 */
[----:B------:R-:W-:Y:S01]  /*10b0*/  UIADD3 UR8, UPT, UPT, UR4, 0x1100, URZ ;  /* 0x0000110004087890 */ /* 0x000fe2000fffe0ff */
[----:B------:R-:W-:-:S02]  /*10c0*/  IMAD.MOV.U32 R27, RZ, RZ, RZ ;  /* 0x000000ffff1b7224 */ /* 0x000fc400078e00ff */
[----:B0-----:R-:W-:-:S04]  /*10d0*/  VIADD R20, R2, UR4 ;  /* 0x0000000402147c36 */ /* 0x001fc80008000000 */
[----:B------:R-:W-:Y:S01]  /*10e0*/  IMAD.IADD R24, R25, 0x1, -R20 ;  /* 0x0000000119187824 */ /* 0x000fe200078e0a14 */
[----:B--2---:R-:W-:Y:S01]  /*10f0*/  IADD3 R5, PT, PT, R6, R5, R4 ;  /* 0x0000000506057210 */ /* 0x004fe20007ffe004 */
[----:B------:R-:W-:-:S03]  /*1100*/  VIADD R4, R3, 0xfffff000 ;  /* 0xfffff00003047836 */ /* 0x000fc60000000000 */
[----:B---3--:R-:W-:Y:S02]  /*1110*/  IADD3 R5, PT, PT, R8, R7, R5 ;  /* 0x0000000708057210 */ /* 0x008fe40007ffe005 */
[----:B------:R-:W-:Y:S02]  /*1120*/  ISETP.LT.AND P0, PT, R4, UR5, PT ;  /* 0x0000000504007c0c */ /* 0x000fe4000bf01270 */
[----:B------:R-:W-:-:S04]  /*1130*/  IADD3 R5, PT, PT, R10, R9, R5 ;  /* 0x000000090a057210 */ /* 0x000fc80007ffe005 */
[----:B----4-:R-:W-:-:S04]  /*1140*/  IADD3 R5, PT, PT, R12, R11, R5 ;  /* 0x0000000b0c057210 */ /* 0x010fc80007ffe005 */
[----:B------:R-:W-:-:S04]  /*1150*/  IADD3 R5, PT, PT, R14, R13, R5 ;  /* 0x0000000d0e057210 */ /* 0x000fc80007ffe005 */
[----:B-----5:R-:W-:-:S04]  /*1160*/  IADD3 R5, PT, PT, R16, R15, R5 ;  /* 0x0000000f10057210 */ /* 0x020fc80007ffe005 */
[----:B------:R-:W-:-:S05]  /*1170*/  IADD3 R5, PT, PT, R18, R17, R5 ;  /* 0x0000001112057210 */ /* 0x000fca0007ffe005 */
[----:B------:R-:W-:Y:S01]  /*1180*/  IMAD.IADD R21, R19, 0x1, R5 ;  /* 0x0000000113157824 */ /* 0x000fe200078e0205 */
[----:B------:R-:W-:Y:S06]  /*1190*/  @P0 BRA `(.L_x_166) ;  /* 0x00000000007c0947 */ /* 0x000fec0003800000 */
[----:B------:R-:W0:Y:S01]  /*11a0*/  LDCU.64 UR6, c[0x0][0x380] ;  /* 0x00007000ff0677ac */ /* 0x000e220008000a00 */
[----:B------:R-:W-:Y:S01]  /*11b0*/  NOP ;  /* 0x0000000000007918 */ /* 0x000fe20000000000 */
.L_x_168:
[----:B------:R-:W-:Y:S02]  /*11c0*/  IMAD.SHL.U32 R4, R2, 0x4, RZ ;  /* 0x0000000402047824 */ /* 0x000fe400078e00ff */
        /* <DEDUP_REMOVED lines=9> */
[----:B--2---:R-:W-:Y:S01]  /*1260*/  IADD3 R5, PT, PT, R5, R4, R21 ;  /* 0x0000000405057210 */ /* 0x004fe20007ffe015 */
[----:B------:R-:W-:-:S03]  /*1270*/  VIADD R4, R3, -UR5 ;  /* 0x8000000503047c36 */ /* 0x000fc60008000000 */
[----:B------:R-:W-:Y:S02]  /*1280*/  IADD3 R5, PT, PT, R7, R6, R5 ;  /* 0x0000000607057210 */ /* 0x000fe40007ffe005 */
[----:B------:R-:W-:Y:S02]  /*1290*/  ISETP.GE.AND P0, PT, R4, 0x1000, PT ;  /* 0x000010000400780c */ /* 0x000fe40003f06270 */
[----:B---3--:R-:W-:-:S04]  /*12a0*/  IADD3 R5, PT, PT, R9, R8, R5 ;  /* 0x0000000809057210 */ /* 0x008fc80007ffe005 */
[----:B------:R-:W-:-:S04]  /*12b0*/  IADD3 R5, PT, PT, R11, R10, R5 ;  /* 0x0000000a0b057210 */ /* 0x000fc80007ffe005 */
[----:B----4-:R-:W-:-:S04]  /*12c0*/  IADD3 R5, PT, PT, R13, R12, R5 ;  /* 0x0000000c0d057210 */ /* 0x010fc80007ffe005 */
[----:B------:R-:W-:-:S04]  /*12d0*/  IADD3 R5, PT, PT, R15, R14, R5 ;  /* 0x0000000e0f057210 */ /* 0x000fc80007ffe005 */
[----:B-----5:R-:W-:-:S04]  /*12e0*/  IADD3 R5, PT, PT, R17, R16, R5 ;  /* 0x0000001011057210 */ /* 0x020fc80007ffe005 */
[----:B------:R-:W-:Y:S01]  /*12f0*/  IADD3 R21, PT, PT, R19, R18, R5 ;  /* 0x0000001213157210 */ /* 0x000fe20007ffe005 */
[----:B------:R-:W-:Y:S06]  /*1300*/  @!P0 BRA `(.L_x_167) ;  /* 0x00000008008c8947 */ /* 0x000fec0003800000 */
[----:B------:R-:W-:Y:S01]  /*1310*/  UMOV UR4, UR5 ;  /* 0x0000000500047c82 */ /* 0x000fe20008000000 */
[----:B------:R-:W-:Y:S01]  /*1320*/  VIADD R4, R3, 0xfffff000 ;  /* 0xfffff00003047836 */ /* 0x000fe20000000000 */
[----:B------:R-:W-:Y:S01]  /*1330*/  UIADD3 UR5, UPT, UPT, UR4, 0x1000, URZ ;  /* 0x0000100004057890 */ /* 0x000fe2000fffe0ff */
[----:B------:R-:W-:Y:S01]  /*1340*/  VIADD R27, R27, 0x1 ;  /* 0x000000011b1b7836 */ /* 0x000fe20000000000 */
[----:B------:R-:W-:Y:S01]  /*1350*/  UIADD3 UR8, UPT, UPT, UR8, 0x1000, URZ ;  /* 0x0000100008087890 */ /* 0x000fe2000fffe0ff */
[----:B------:R-:W-:-:S03]  /*1360*/  VIADD R24, R24, 0xfffff000 ;  /* 0xfffff00018187836 */ /* 0x000fc60000000000 */
[----:B------:R-:W-:-:S13]  /*1370*/  ISETP.LT.AND P0, PT, R4, UR5, PT ;  /* 0x0000000504007c0c */ /* 0x000fda000bf01270 */
[----:B------:R-:W-:Y:S05]  /*1380*/  @!P0 BRA `(.L_x_168) ;  /* 0xfffffffc008c8947 */ /* 0x000fea000383ffff */
.L_x_166:
[----:B------:R-:W-:-:S13]  /*1390*/  ISETP.GT.AND P0, PT, R3, UR5, PT ;  /* 0x0000000503007c0c */ /* 0x000fda000bf04270 */
[----:B------:R-:W-:Y:S05]  /*13a0*/  @!P0 BRA `(.L_x_167) ;  /* 0x0000000800648947 */ /* 0x000fea0003800000 */
[----:B------:R-:W-:Y:S01]  /*13b0*/  VIADD R15, R3, -UR5 ;  /* 0x80000005030f7c36 */ /* 0x000fe20008000000 */
[----:B------:R-:W-:Y:S04]  /*13c0*/  BSSY.RECONVERGENT B1, `(.L_x_167) ;  /* 0x0000097000017945 */ /* 0x000fe80003800200 */
[----:B------:R-:W-:-:S13]  /*13d0*/  ISETP.GE.AND P0, PT, R2, R15, PT ;  /* 0x0000000f0200720c */ /* 0x000fda0003f06270 */
[----:B------:R-:W-:Y:S05]  /*13e0*/  @P0 BRA `(.L_x_169) ;  /* 0x0000000800500947 */ /* 0x000fea0003800000 */
[----:B------:R-:W-:Y:S01]  /*13f0*/  IMAD R20, R27, 0x1000, R20 ;  /* 0x000010001b147824 */ /* 0x000fe200078e0214 */
[----:B------:R-:W-:Y:S01]  /*1400*/  BSSY.RECONVERGENT B2, `(.L_x_170) ;  /* 0x000001d000027945 */ /* 0x000fe20003800200 */
[----:B------:R-:W-:Y:S02]  /*1410*/  IMAD.MOV.U32 R14, RZ, RZ, R2 ;  /* 0x000000ffff0e7224 */ /* 0x000fe400078e0002 */
[----:B------:R-:W-:-:S05]  /*1420*/  IMAD.IADD R20, R25, 0x1, -R20 ;  /* 0x0000000119147824 */ /* 0x000fca00078e0a14 */
[C---:B------:R-:W-:Y:S02]  /*1430*/  LOP3.LUT R3, R20.reuse, 0x300, RZ, 0xc0, !PT ;  /* 0x0000030014037812 */ /* 0x040fe400078ec0ff */
[----:B------:R-:W-:Y:S02]  /*1440*/  ISETP.GE.U32.AND P0, PT, R20, 0x300, PT ;  /* 0x000003001400780c */ /* 0x000fe40003f06070 */
[----:B------:R-:W-:-:S13]  /*1450*/  ISETP.NE.AND P1, PT, R3, 0x300, PT ;  /* 0x000003000300780c */ /* 0x000fda0003f25270 */
[----:B------:R-:W-:Y:S05]  /*1460*/  @!P1 BRA `(.L_x_171) ;  /* 0x0000000000589947 */ /* 0x000fea0003800000 */
[----:B------:R-:W-:Y:S01]  /*1470*/  IMAD.U32 R4, RZ, RZ, UR4 ;  /* 0x00000004ff047e24 */ /* 0x000fe2000f8e00ff */
[----:B------:R-:W-:Y:S01]  /*1480*/  IADD3 R7, P1, PT, R2, UR4, RZ ;  /* 0x0000000402077c10 */ /* 0x000fe2000ff3e0ff */
[----:B------:R-:W-:Y:S01]  /*1490*/  IMAD.MOV.U32 R14, RZ, RZ, R2 ;  /* 0x000000ffff0e7224 */ /* 0x000fe200078e0002 */
[----:B------:R-:W-:Y:S02]  /*14a0*/  LOP3.LUT R3, R24, 0xffff, RZ, 0xc0, !PT ;  /* 0x0000ffff18037812 */ /* 0x000fe400078ec0ff */
[----:B------:R-:W-:Y:S02]  /*14b0*/  LEA R6, P2, R7, UR6, 0x2 ;  /* 0x0000000607067c11 */ /* 0x000fe4000f8410ff */
[----:B------:R-:W-:Y:S02]  /*14c0*/  LEA.HI R3, R3, 0x1, RZ, 0x18 ;  /* 0x0000000103037811 */ /* 0x000fe400078fc0ff */
[----:B------:R-:W-:Y:S02]  /*14d0*/  LEA.HI.X.SX32 R4, R4, RZ, 0x1, P1 ;  /* 0x000000ff04047211 */ /* 0x000fe400008f0eff */
[----:B------:R-:W-:-:S02]  /*14e0*/  IADD3 R6, P1, PT, R6, 0x4000, RZ ;  /* 0x0000400006067810 */ /* 0x000fc40007f3e0ff */
[----:B------:R-:W-:Y:S02]  /*14f0*/  LOP3.LUT R3, R3, 0x3, RZ, 0xc0, !PT ;  /* 0x0000000303037812 */ /* 0x000fe400078ec0ff */
[----:B------:R-:W-:-:S03]  /*1500*/  LEA.HI.X R7, R7, UR7, R4, 0x2, P2 ;  /* 0x0000000707077c11 */ /* 0x000fc600090f1404 */
[----:B------:R-:W-:Y:S02]  /*1510*/  IMAD.MOV R3, RZ, RZ, -R3 ;  /* 0x000000ffff037224 */ /* 0x000fe400078e0a03 */
[----:B------:R-:W-:-:S07]  /*1520*/  IMAD.X R7, RZ, RZ, R7, P1 ;  /* 0x000000ffff077224 */ /* 0x000fce00008e0607 */
.L_x_172:
[----:B------:R-:W-:Y:S02]  /*1530*/  IMAD.MOV.U32 R4, RZ, RZ, R6 ;  /* 0x000000ffff047224 */ /* 0x000fe400078e0006 */
[----:B------:R-:W-:-:S05]  /*1540*/  IMAD.MOV.U32 R5, RZ, RZ, R7 ;  /* 0x000000ffff057224 */ /* 0x000fca00078e0007 */
[----:B------:R-:W2:Y:S01]  /*1550*/  LDG.E.CONSTANT R4, desc[UR10][R4.64] ;  /* 0x0000000a04047981 */ /* 0x000ea2000c1e9900 */
[----:B------:R-:W-:Y:S01]  /*1560*/  VIADD R3, R3, 0x1 ;  /* 0x0000000103037836 */ /* 0x000fe20000000000 */
[----:B------:R-:W-:Y:S01]  /*1570*/  IADD3 R6, P2, PT, R6, 0x400, RZ ;  /* 0x0000040006067810 */ /* 0x000fe20007f5e0ff */
[----:B------:R-:W-:-:S03]  /*1580*/  VIADD R14, R14, 0x100 ;  /* 0x000001000e0e7836 */ /* 0x000fc60000000000 */
[----:B------:R-:W-:Y:S01]  /*1590*/  ISETP.NE.AND P1, PT, R3, RZ, PT ;  /* 0x000000ff0300720c */ /* 0x000fe20003f25270 */
[----:B------:R-:W-:Y:S02]  /*15a0*/  IMAD.X R7, RZ, RZ, R7, P2 ;  /* 0x000000ffff077224 */ /* 0x000fe400010e0607 */
[----:B--2---:R-:W-:-:S10]  /*15b0*/  IMAD.IADD R21, R4, 0x1, R21 ;  /* 0x0000000104157824 */ /* 0x004fd400078e0215 */
[----:B------:R-:W-:Y:S05]  /*15c0*/  @P1 BRA `(.L_x_172) ;  /* 0xfffffffc00d81947 */ /* 0x000fea000383ffff */
.L_x_171:
[----:B------:R-:W-:Y:S05]  /*15d0*/  BSYNC.RECONVERGENT B2 ;  /* 0x0000000000027941 */ /* 0x000fea0003800200 */
.L_x_170:
[----:B------:R-:W-:Y:S05]  /*15e0*/  @!P0 BRA `(.L_x_169) ;  /* 0x0000000400d08947 */ /* 0x000fea0003800000 */
[----:B------:R-:W-:Y:S01]  /*15f0*/  IMAD.IADD R3, R15, 0x1, -R14 ;  /* 0x000000010f037824 */ /* 0x000fe200078e0a0e */
[----:B------:R-:W-:Y:S01]  /*1600*/  BSSY.RECONVERGENT B2, `(.L_x_173) ;  /* 0x0000043000027945 */ /* 0x000fe20003800200 */
[----:B------:R-:W-:Y:S01]  /*1610*/  IMAD.U32 R16, RZ, RZ, UR6 ;  /* 0x00000006ff107e24 */ /* 0x000fe2000f8e00ff */
[----:B------:R-:W-:Y:S01]  /*1620*/  PLOP3.LUT P0, PT, PT, PT, PT, 0x80, 0x8 ;  /* 0x000000000008781c */ /* 0x000fe20003f0f070 */
[----:B------:R-:W-:Y:S01]  /*1630*/  IMAD.U32 R19, RZ, RZ, UR4 ;  /* 0x00000004ff137e24 */ /* 0x000fe2000f8e00ff */
[----:B------:R-:W-:Y:S01]  /*1640*/  ISETP.GT.AND P1, PT, R3, 0xc00, PT ;  /* 0x00000c000300780c */ /* 0x000fe20003f24270 */
[----:B------:R-:W-:Y:S01]  /*1650*/  VIADD R17, R14, UR8 ;  /* 0x000000080e117c36 */ /* 0x000fe20008000000 */
[----:B------:R-:W-:Y:S02]  /*1660*/  IADD3 R16, P2, PT, R16, 0x4000, RZ ;  /* 0x0000400010107810 */ /* 0x000fe40007f5e0ff */
[----:B------:R-:W-:-:S03]  /*1670*/  SHF.R.S32.HI R19, RZ, 0x1f, R19 ;  /* 0x0000001fff137819 */ /* 0x000fc60000011413 */
[----:B------:R-:W-:-:S06]  /*1680*/  IMAD.X R18, RZ, RZ, UR7, P2 ;  /* 0x00000007ff127e24 */ /* 0x000fcc00090e06ff */
[----:B------:R-:W-:Y:S05]  /*1690*/  @!P1 BRA `(.L_x_174) ;  /* 0x0000000000e49947 */ /* 0x000fea0003800000 */
[----:B------:R-:W-:Y:S01]  /*16a0*/  PLOP3.LUT P0, PT, PT, PT, PT, 0x8, 0x80 ;  /* 0x000000000080781c */ /* 0x000fe20003f0e170 */
[----:B------:R-:W-:-:S12]  /*16b0*/  VIADD R3, R15, 0xfffff400 ;  /* 0xfffff4000f037836 */ /* 0x000fd80000000000 */
.L_x_175:
[----:B------:R-:W0:Y:S01]  /*16c0*/  LDC.64 R4, c[0x0][0x380] ;  /* 0x0000e000ff047b82 */ /* 0x000e220000000a00 */
[----:B------:R-:W-:-:S04]  /*16d0*/  IADD3 R9, P1, PT, R14, UR4, RZ ;  /* 0x000000040e097c10 */ /* 0x000fc8000ff3e0ff */
[----:B------:R-:W-:Y:S02]  /*16e0*/  LEA.HI.X.SX32 R8, R14, R19, 0x1, P1 ;  /* 0x000000130e087211 */ /* 0x000fe400008f0eff */
[----:B------:R-:W-:-:S04]  /*16f0*/  LEA R28, P1, R9, R16, 0x2 ;  /* 0x00000010091c7211 */ /* 0x000fc800078210ff */
[----:B------:R-:W-:-:S05]  /*1700*/  LEA.HI.X R29, R9, R18, R8, 0x2, P1 ;  /* 0x00000012091d7211 */ /* 0x000fca00008f1408 */
[----:B------:R-:W2:Y:S01]  /*1710*/  LDG.E.CONSTANT R28, desc[UR10][R28.64] ;  /* 0x0000000a1c1c7981 */ /* 0x000ea2000c1e9900 */
[----:B0-----:R-:W-:-:S05]  /*1720*/  IMAD.WIDE R6, R17, 0x4, R4 ;  /* 0x0000000411067825 */ /* 0x001fca00078e0204 */
[----:B------:R-:W2:Y:S01]  /*1730*/  LDG.E.CONSTANT R26, desc[UR10][R6.64] ;  /* 0x0000000a061a7981 */ /* 0x000ea2000c1e9900 */
[C---:B------:R-:W-:Y:S02]  /*1740*/  VIADD R8, R14.reuse, 0x400 ;  /* 0x000004000e087836 */ /* 0x040fe40000000000 */
[----:B------:R-:W-:Y:S01]  /*1750*/  VIADD R10, R14, 0x800 ;  /* 0x000008000e0a7836 */ /* 0x000fe20000000000 */
[----:B------:R-:W3:Y:S02]  /*1760*/  LDG.E.CONSTANT R22, desc[UR10][R6.64+0x400] ;  /* 0x0004000a06167981 */ /* 0x000ee4000c1e9900 */
[----:B------:R-:W-:Y:S02]  /*1770*/  IADD3 R11, P1, PT, R8, UR4, RZ ;  /* 0x00000004080b7c10 */ /* 0x000fe4000ff3e0ff */
[----:B------:R-:W-:Y:S01]  /*1780*/  IADD3 R9, P2, PT, R10, UR4, RZ ;  /* 0x000000040a097c10 */ /* 0x000fe2000ff5e0ff */
[----:B------:R-:W3:Y:S01]  /*1790*/  LDG.E.CONSTANT R25, desc[UR10][R6.64+0x800] ;  /* 0x0008000a06197981 */ /* 0x000ee2000c1e9900 */
[----:B------:R-:W-:-:S02]  /*17a0*/  LEA.HI.X.SX32 R13, R8, R19, 0x1, P1 ;  /* 0x00000013080d7211 */ /* 0x000fc400008f0eff */
[-C--:B------:R-:W-:Y:S02]  /*17b0*/  LEA R12, P1, R11, R16.reuse, 0x2 ;  /* 0x000000100b0c7211 */ /* 0x080fe400078210ff */
[----:B------:R-:W-:Y:S02]  /*17c0*/  LEA.HI.X.SX32 R8, R10, R19, 0x1, P2 ;  /* 0x000000130a087211 */ /* 0x000fe400010f0eff */
[----:B------:R-:W-:Y:S02]  /*17d0*/  LEA R10, P2, R9, R16, 0x2 ;  /* 0x00000010090a7211 */ /* 0x000fe400078410ff */
[-C--:B------:R-:W-:Y:S02]  /*17e0*/  LEA.HI.X R13, R11, R18.reuse, R13, 0x2, P1 ;  /* 0x000000120b0d7211 */ /* 0x080fe400008f140d */
[----:B------:R-:W-:Y:S01]  /*17f0*/  LEA.HI.X R11, R9, R18, R8, 0x2, P2 ;  /* 0x00000012090b7211 */ /* 0x000fe200010f1408 */
[----:B------:R-:W-:Y:S02]  /*1800*/  VIADD R9, R17, 0x400 ;  /* 0x0000040011097836 */ /* 0x000fe40000000000 */
[----:B------:R0:W4:Y:S02]  /*1810*/  LDG.E.CONSTANT R20, desc[UR10][R12.64] ;  /* 0x0000000a0c147981 */ /* 0x000124000c1e9900 */
[----:B------:R-:W-:-:S02]  /*1820*/  IMAD.WIDE R8, R9, 0x4, R4 ;  /* 0x0000000409087825 */ /* 0x000fc400078e0204 */
[----:B------:R1:W5:Y:S04]  /*1830*/  LDG.E.CONSTANT R23, desc[UR10][R10.64] ;  /* 0x0000000a0a177981 */ /* 0x000368000c1e9900 */
[----:B------:R-:W4:Y:S01]  /*1840*/  LDG.E.CONSTANT R27, desc[UR10][R8.64] ;  /* 0x0000000a081b7981 */ /* 0x000f22000c1e9900 */
[----:B0-----:R-:W-:-:S03]  /*1850*/  VIADD R12, R14, 0xc00 ;  /* 0x00000c000e0c7836 */ /* 0x001fc60000000000 */
[----:B------:R-:W5:Y:S01]  /*1860*/  LDG.E.CONSTANT R24, desc[UR10][R8.64+0x400] ;  /* 0x0004000a08187981 */ /* 0x000f62000c1e9900 */
[----:B-1----:R-:W-:Y:S01]  /*1870*/  VIADD R11, R17, 0x800 ;  /* 0x00000800110b7836 */ /* 0x002fe20000000000 */
[----:B------:R-:W-:Y:S02]  /*1880*/  IADD3 R13, P1, PT, R12, UR4, RZ ;  /* 0x000000040c0d7c10 */ /* 0x000fe4000ff3e0ff */
[----:B------:R-:W5:Y:S01]  /*1890*/  LDG.E.CONSTANT R29, desc[UR10][R8.64+0x800] ;  /* 0x0008000a081d7981 */ /* 0x000f62000c1e9900 */
[----:B------:R-:W-:-:S04]  /*18a0*/  IMAD.WIDE R10, R11, 0x4, R4 ;  /* 0x000000040b0a7825 */ /* 0x000fc800078e0204 */
[----:B------:R-:W-:Y:S01]  /*18b0*/  VIADD R7, R17, 0xc00 ;  /* 0x00000c0011077836 */ /* 0x000fe20000000000 */
[----:B------:R-:W5:Y:S03]  /*18c0*/  LDG.E.CONSTANT R6, desc[UR10][R10.64] ;  /* 0x0000000a0a067981 */ /* 0x000f66000c1e9900 */
[----:B------:R-:W-:Y:S01]  /*18d0*/  IMAD.WIDE R4, R7, 0x4, R4 ;  /* 0x0000000407047825 */ /* 0x000fe200078e0204 */
[----:B------:R-:W5:Y:S04]  /*18e0*/  LDG.E.CONSTANT R8, desc[UR10][R10.64+0x800] ;  /* 0x0008000a0a087981 */ /* 0x000f68000c1e9900 */
[----:B------:R-:W5:Y:S04]  /*18f0*/  LDG.E.CONSTANT R7, desc[UR10][R10.64+0x400] ;  /* 0x0004000a0a077981 */ /* 0x000f68000c1e9900 */
[----:B------:R-:W5:Y:S01]  /*1900*/  LDG.E.CONSTANT R9, desc[UR10][R4.64+0x400] ;  /* 0x0004000a04097981 */ /* 0x000f62000c1e9900 */
[----:B--2---:R-:W-:-:S02]  /*1910*/  IADD3 R21, PT, PT, R26, R28, R21 ;  /* 0x0000001c1a157210 */ /* 0x004fc40007ffe015 */
[----:B------:R-:W-:Y:S01]  /*1920*/  LEA.HI.X.SX32 R26, R12, R19, 0x1, P1 ;  /* 0x000000130c1a7211 */ /* 0x000fe200008f0eff */
[----:B------:R-:W2:Y:S01]  /*1930*/  LDG.E.CONSTANT R28, desc[UR10][R4.64+0x800] ;  /* 0x0008000a041c7981 */ /* 0x000ea2000c1e9900 */
[----:B------:R-:W-:-:S04]  /*1940*/  LEA R12, P1, R13, R16, 0x2 ;  /* 0x000000100d0c7211 */ /* 0x000fc800078210ff */
[----:B------:R-:W-:Y:S02]  /*1950*/  LEA.HI.X R13, R13, R18, R26, 0x2, P1 ;  /* 0x000000120d0d7211 */ /* 0x000fe400008f141a */
[----:B------:R-:W2:Y:S04]  /*1960*/  LDG.E.CONSTANT R26, desc[UR10][R4.64] ;  /* 0x0000000a041a7981 */ /* 0x000ea8000c1e9900 */
[----:B------:R-:W2:Y:S01]  /*1970*/  LDG.E.CONSTANT R13, desc[UR10][R12.64] ;  /* 0x0000000a0c0d7981 */ /* 0x000ea2000c1e9900 */
[----:B---3--:R-:W-:Y:S01]  /*1980*/  IADD3 R21, PT, PT, R25, R22, R21 ;  /* 0x0000001619157210 */ /* 0x008fe20007ffe015 */
[----:B------:R-:W-:-:S05]  /*1990*/  VIADD R14, R14, 0x1000 ;  /* 0x000010000e0e7836 */ /* 0x000fca0000000000 */
[----:B------:R-:W-:Y:S02]  /*19a0*/  ISETP.GE.AND P1, PT, R14, R3, PT ;  /* 0x000000030e00720c */ /* 0x000fe40003f26270 */
[----:B----4-:R-:W-:-:S04]  /*19b0*/  IADD3 R20, PT, PT, R27, R20, R21 ;  /* 0x000000141b147210 */ /* 0x010fc80007ffe015 */
[----:B-----5:R-:W-:-:S04]  /*19c0*/  IADD3 R20, PT, PT, R29, R24, R20 ;  /* 0x000000181d147210 */ /* 0x020fc80007ffe014 */
[----:B------:R-:W-:-:S04]  /*19d0*/  IADD3 R6, PT, PT, R6, R23, R20 ;  /* 0x0000001706067210 */ /* 0x000fc80007ffe014 */
[----:B------:R-:W-:Y:S01]  /*19e0*/  IADD3 R6, PT, PT, R8, R7, R6 ;  /* 0x0000000708067210 */ /* 0x000fe20007ffe006 */
[----:B------:R-:W-:-:S03]  /*19f0*/  VIADD R17, R17, 0x1000 ;  /* 0x0000100011117836 */ /* 0x000fc60000000000 */
[----:B--2---:R-:W-:-:S04]  /*1a00*/  IADD3 R6, PT, PT, R26, R13, R6 ;  /* 0x0000000d1a067210 */ /* 0x004fc80007ffe006 */
[----:B------:R-:W-:Y:S01]  /*1a10*/  IADD3 R21, PT, PT, R28, R9, R6 ;  /* 0x000000091c157210 */ /* 0x000fe20007ffe006 */
[----:B------:R-:W-:Y:S06]  /*1a20*/  @!P1 BRA `(.L_x_175) ;  /* 0xfffffffc00249947 */ /* 0x000fec000383ffff */
.L_x_174:
[----:B------:R-:W-:Y:S05]  /*1a30*/  BSYNC.RECONVERGENT B2 ;  /* 0x0000000000027941 */ /* 0x000fea0003800200 */
.L_x_173:
[----:B------:R-:W-:Y:S01]  /*1a40*/  IMAD.IADD R3, R15, 0x1, -R14 ;  /* 0x000000010f037824 */ /* 0x000fe200078e0a0e */
[----:B------:R-:W-:Y:S04]  /*1a50*/  BSSY.RECONVERGENT B2, `(.L_x_176) ;  /* 0x000001f000027945 */ /* 0x000fe80003800200 */
[----:B------:R-:W-:-:S13]  /*1a60*/  ISETP.GT.AND P1, PT, R3, 0x400, PT ;  /* 0x000004000300780c */ /* 0x000fda0003f24270 */
[----:B------:R-:W-:Y:S05]  /*1a70*/  @!P1 BRA `(.L_x_177) ;  /* 0x0000000000709947 */ /* 0x000fea0003800000 */
[----:B------:R-:W0:Y:S01]  /*1a80*/  LDC.64 R8, c[0x0][0x380] ;  /* 0x0000e000ff087b82 */ /* 0x000e220000000a00 */
[C---:B------:R-:W-:Y:S01]  /*1a90*/  IADD3 R3, P0, PT, R14.reuse, UR4, RZ ;  /* 0x000000040e037c10 */ /* 0x040fe2000ff1e0ff */
[C---:B------:R-:W-:Y:S02]  /*1aa0*/  VIADD R4, R14.reuse, 0x400 ;  /* 0x000004000e047836 */ /* 0x040fe40000000000 */
[----:B------:R-:W-:Y:S01]  /*1ab0*/  VIADD R13, R17, 0x400 ;  /* 0x00000400110d7836 */ /* 0x000fe20000000000 */
[----:B------:R-:W-:Y:S02]  /*1ac0*/  LEA.HI.X.SX32 R6, R14, R19, 0x1, P0 ;  /* 0x000000130e067211 */ /* 0x000fe400000f0eff */
[C---:B------:R-:W-:Y:S02]  /*1ad0*/  LEA R10, P0, R3.reuse, R16, 0x2 ;  /* 0x00000010030a7211 */ /* 0x040fe400078010ff */
[----:B------:R-:W-:Y:S02]  /*1ae0*/  IADD3 R5, P1, PT, R4, UR4, RZ ;  /* 0x0000000404057c10 */ /* 0x000fe4000ff3e0ff */
[----:B------:R-:W-:-:S02]  /*1af0*/  LEA.HI.X R11, R3, R18, R6, 0x2, P0 ;  /* 0x00000012030b7211 */ /* 0x000fc400000f1406 */
[----:B------:R-:W-:Y:S02]  /*1b00*/  LEA.HI.X.SX32 R12, R4, R19, 0x1, P1 ;  /* 0x00000013040c7211 */ /* 0x000fe400008f0eff */
[----:B------:R-:W-:Y:S01]  /*1b10*/  LEA R4, P0, R5, R16, 0x2 ;  /* 0x0000001005047211 */ /* 0x000fe200078010ff */
[----:B------:R-:W2:Y:S01]  /*1b20*/  LDG.E.CONSTANT R10, desc[UR10][R10.64] ;  /* 0x0000000a0a0a7981 */ /* 0x000ea2000c1e9900 */
[----:B0-----:R-:W-:Y:S02]  /*1b30*/  IMAD.WIDE R6, R17, 0x4, R8 ;  /* 0x0000000411067825 */ /* 0x001fe400078e0208 */
[----:B------:R-:W-:-:S03]  /*1b40*/  LEA.HI.X R5, R5, R18, R12, 0x2, P0 ;  /* 0x0000001205057211 */ /* 0x000fc600000f140c */
[----:B------:R-:W2:Y:S01]  /*1b50*/  LDG.E.CONSTANT R3, desc[UR10][R6.64] ;  /* 0x0000000a06037981 */ /* 0x000ea2000c1e9900 */
[----:B------:R-:W-:-:S03]  /*1b60*/  IMAD.WIDE R8, R13, 0x4, R8 ;  /* 0x000000040d087825 */ /* 0x000fc600078e0208 */
[----:B------:R-:W3:Y:S04]  /*1b70*/  LDG.E.CONSTANT R12, desc[UR10][R6.64+0x400] ;  /* 0x0004000a060c7981 */ /* 0x000ee8000c1e9900 */
[----:B------:R-:W3:Y:S04]  /*1b80*/  LDG.E.CONSTANT R13, desc[UR10][R6.64+0x800] ;  /* 0x0008000a060d7981 */ /* 0x000ee8000c1e9900 */
[----:B------:R-:W4:Y:S04]  /*1b90*/  LDG.E.CONSTANT R4, desc[UR10][R4.64] ;  /* 0x0000000a04047981 */ /* 0x000f28000c1e9900 */
[----:B------:R-:W4:Y:S04]  /*1ba0*/  LDG.E.CONSTANT R20, desc[UR10][R8.64] ;  /* 0x0000000a08147981 */ /* 0x000f28000c1e9900 */
[----:B------:R-:W5:Y:S04]  /*1bb0*/  LDG.E.CONSTANT R22, desc[UR10][R8.64+0x400] ;  /* 0x0004000a08167981 */ /* 0x000f68000c1e9900 */
[----:B------:R-:W5:Y:S01]  /*1bc0*/  LDG.E.CONSTANT R23, desc[UR10][R8.64+0x800] ;  /* 0x0008000a08177981 */ /* 0x000f62000c1e9900 */
[----:B------:R-:W-:Y:S01]  /*1bd0*/  PLOP3.LUT P0, PT, PT, PT, PT, 0x8, 0x80 ;  /* 0x000000000080781c */ /* 0x000fe20003f0e170 */
[----:B------:R-:W-:-:S02]  /*1be0*/  VIADD R14, R14, 0x800 ;  /* 0x000008000e0e7836 */ /* 0x000fc40000000000 */
[----:B------:R-:W-:Y:S01]  /*1bf0*/  VIADD R17, R17, 0x800 ;  /* 0x0000080011117836 */ /* 0x000fe20000000000 */
[----:B--2---:R-:W-:-:S04]  /*1c00*/  IADD3 R3, PT, PT, R3, R10, R21 ;  /* 0x0000000a03037210 */ /* 0x004fc80007ffe015 */
[----:B---3--:R-:W-:-:S04]  /*1c10*/  IADD3 R3, PT, PT, R13, R12, R3 ;  /* 0x0000000c0d037210 */ /* 0x008fc80007ffe003 */
[----:B----4-:R-:W-:-:S04]  /*1c20*/  IADD3 R3, PT, PT, R20, R4, R3 ;  /* 0x0000000414037210 */ /* 0x010fc80007ffe003 */
[----:B-----5:R-:W-:-:S07]  /*1c30*/  IADD3 R21, PT, PT, R23, R22, R3 ;  /* 0x0000001617157210 */ /* 0x020fce0007ffe003 */
.L_x_177:
[----:B------:R-:W-:Y:S05]  /*1c40*/  BSYNC.RECONVERGENT B2 ;  /* 0x0000000000027941 */ /* 0x000fea0003800200 */
.L_x_176:
[----:B------:R-:W-:-:S13]  /*1c50*/  ISETP.LT.OR P0, PT, R14, R15, P0 ;  /* 0x0000000f0e00720c */ /* 0x000fda0000701670 */
[----:B------:R-:W-:Y:S05]  /*1c60*/  @!P0 BRA `(.L_x_169) ;  /* 0x0000000000308947 */ /* 0x000fea0003800000 */
[----:B------:R-:W0:Y:S01]  /*1c70*/  LDC.64 R4, c[0x0][0x380] ;  /* 0x0000e000ff047b82 */ /* 0x000e220000000a00 */
[----:B------:R-:W-:-:S04]  /*1c80*/  IADD3 R3, P0, PT, R14, UR4, RZ ;  /* 0x000000040e037c10 */ /* 0x000fc8000ff1e0ff */
[----:B------:R-:W-:Y:S02]  /*1c90*/  LEA.HI.X.SX32 R19, R14, R19, 0x1, P0 ;  /* 0x000000130e137211 */ /* 0x000fe400000f0eff */
[----:B------:R-:W-:Y:S01]  /*1ca0*/  LEA R16, P0, R3, R16, 0x2 ;  /* 0x0000001003107211 */ /* 0x000fe200078010ff */
[----:B0-----:R-:W-:-:S03]  /*1cb0*/  IMAD.WIDE R4, R17, 0x4, R4 ;  /* 0x0000000411047825 */ /* 0x001fc600078e0204 */
[----:B------:R-:W-:Y:S02]  /*1cc0*/  LEA.HI.X R17, R3, R18, R19, 0x2, P0 ;  /* 0x0000001203117211 */ /* 0x000fe400000f1413 */
[----:B------:R-:W2:Y:S04]  /*1cd0*/  LDG.E.CONSTANT R3, desc[UR10][R4.64] ;  /* 0x0000000a04037981 */ /* 0x000ea8000c1e9900 */
[----:B------:R-:W2:Y:S04]  /*1ce0*/  LDG.E.CONSTANT R16, desc[UR10][R16.64] ;  /* 0x0000000a10107981 */ /* 0x000ea8000c1e9900 */
[----:B------:R-:W3:Y:S04]  /*1cf0*/  LDG.E.CONSTANT R6, desc[UR10][R4.64+0x400] ;  /* 0x0004000a04067981 */ /* 0x000ee8000c1e9900 */
[----:B------:R-:W3:Y:S01]  /*1d00*/  LDG.E.CONSTANT R7, desc[UR10][R4.64+0x800] ;  /* 0x0008000a04077981 */ /* 0x000ee2000c1e9900 */
[----:B--2---:R-:W-:-:S04]  /*1d10*/  IADD3 R3, PT, PT, R3, R16, R21 ;  /* 0x0000001003037210 */ /* 0x004fc80007ffe015 */
[----:B---3--:R-:W-:-:S07]  /*1d20*/  IADD3 R21, PT, PT, R7, R6, R3 ;  /* 0x0000000607157210 */ /* 0x008fce0007ffe003 */
.L_x_169:
[----:B------:R-:W-:Y:S05]  /*1d30*/  BSYNC.RECONVERGENT B1 ;  /* 0x0000000000017941 */ /* 0x000fea0003800200 */
.L_x_167:
[----:B------:R-:W0:Y:S01]  /*1d40*/  S2R R9, SR_LANEID ;  /* 0x0000000000097919 */ /* 0x000e220000000000 */
[----:B------:R-:W1:Y:S01]  /*1d50*/  SHFL.DOWN PT, R3, R21, 0x1, 0x1f ;  /* 0x08201f0015037f89 */ /* 0x000e6200000e0000 */
[C---:B0-----:R-:W-:Y:S02]  /*1d60*/  ISETP.GT.AND P0, PT, R9.reuse, 0x1e, PT ;  /* 0x0000001e0900780c */ /* 0x041fe40003f04270 */
[----:B------:R-:W-:Y:S02]  /*1d70*/  ISETP.NE.AND P1, PT, R9, RZ, PT ;  /* 0x000000ff0900720c */ /* 0x000fe40003f25270 */
[----:B-1----:R-:W-:Y:S02]  /*1d80*/  SEL R4, R3, RZ, !P0 ;  /* 0x000000ff03047207 */ /* 0x002fe40004000000 */
[----:B------:R-:W-:-:S03]  /*1d90*/  ISETP.GT.AND P0, PT, R9, 0x1d, PT ;  /* 0x0000001d0900780c */ /* 0x000fc60003f04270 */
[----:B------:R-:W-:-:S05]  /*1da0*/  IMAD.IADD R4, R4, 0x1, R21 ;  /* 0x0000000104047824 */ /* 0x000fca00078e0215 */
[----:B------:R-:W0:Y:S01]  /*1db0*/  SHFL.DOWN PT, R3, R4, 0x2, 0x1f ;  /* 0x08401f0004037f89 */ /* 0x000e2200000e0000 */
[----:B------:R-:W-:Y:S01]  /*1dc0*/  @!P1 MOV R7, 0x400 ;  /* 0x0000040000079802 */ /* 0x000fe20000000f00 */
[----:B------:R-:W1:Y:S01]  /*1dd0*/  @!P1 S2R R8, SR_CgaCtaId ;  /* 0x0000000000089919 */ /* 0x000e620000008800 */
[----:B0-----:R-:W-:Y:S02]  /*1de0*/  SEL R3, R3, RZ, !P0 ;  /* 0x000000ff03037207 */ /* 0x001fe40004000000 */
[----:B------:R-:W-:-:S03]  /*1df0*/  ISETP.GT.AND P0, PT, R9, 0x1b, PT ;  /* 0x0000001b0900780c */ /* 0x000fc60003f04270 */
[----:B------:R-:W-:-:S05]  /*1e00*/  IMAD.IADD R3, R4, 0x1, R3 ;  /* 0x0000000104037824 */ /* 0x000fca00078e0203 */
[----:B------:R-:W0:Y:S01]  /*1e10*/  SHFL.DOWN PT, R5, R3, 0x4, 0x1f ;  /* 0x08801f0003057f89 */ /* 0x000e2200000e0000 */
[----:B-1----:R-:W-:Y:S02]  /*1e20*/  @!P1 LEA R8, R8, R7, 0x18 ;  /* 0x0000000708089211 */ /* 0x002fe400078ec0ff */
[----:B0-----:R-:W-:Y:S02]  /*1e30*/  SEL R6, R5, RZ, !P0 ;  /* 0x000000ff05067207 */ /* 0x001fe40004000000 */
        /* <DEDUP_REMOVED lines=16> */
[----:B------:R-:W0:Y:S01]  /*1f40*/  S2UR UR5, SR_CgaCtaId ;  /* 0x00000000000579c3 */ /* 0x000e220000008800 */
[----:B------:R-:W-:Y:S02]  /*1f50*/  UMOV UR4, 0x400 ;  /* 0x0000040000047882 */ /* 0x000fe40000000000 */
[----:B0-----:R-:W-:-:S09]  /*1f60*/  ULEA UR4, UR5, UR4, 0x18 ;  /* 0x0000000405047291 */ /* 0x001fd2000f8ec0ff */
[----:B------:R-:W-:Y:S04]  /*1f70*/  LDS R2, [UR4+0xc] ;  /* 0x00000c04ff027984 */ /* 0x000fe80008000800 */
[----:B------:R-:W0:Y:S04]  /*1f80*/  LDS.128 R4, [UR4+0x10] ;  /* 0x00001004ff047984 */ /* 0x000e280008000c00 */
[----:B---3--:R-:W1:Y:S01]  /*1f90*/  LDS.64 R8, [UR4+0x20] ;  /* 0x00002004ff087984 */ /* 0x008e620008000a00 */
[----:B0-----:R-:W-:-:S04]  /*1fa0*/  IADD3 R2, PT, PT, R4, R2, R3 ;  /* 0x0000000204027210 */ /* 0x001fc80007ffe003 */
[----:B------:R-:W-:-:S04]  /*1fb0*/  IADD3 R2, PT, PT, R6, R2, R5 ;  /* 0x0000000206027210 */ /* 0x000fc80007ffe005 */
[----:B-1----:R-:W-:-:S05]  /*1fc0*/  IADD3 R2, PT, PT, R8, R2, R7 ;  /* 0x0000000208027210 */ /* 0x002fca0007ffe007 */
[----:B------:R-:W-:Y:S01]  /*1fd0*/  IMAD.IADD R3, R2, 0x1, R9 ;  /* 0x0000000102037824 */ /* 0x000fe200078e0209 */
[----:B------:R-:W-:Y:S06]  /*1fe0*/  BRA `(.L_x_165) ;  /* 0x0000001c00f47947 */ /* 0x000fec0003800000 */
.L_x_150:
        /* <DEDUP_REMOVED lines=13> */
.L_x_180:
[----:B------:R-:W-:Y:S05]  /*20c0*/  BSYNC.RECONVERGENT B1 ;  /* 0x0000000000017941 */ /* 0x000fea0003800200 */
.L_x_179:
        /* <DEDUP_REMOVED lines=18> */
.L_x_185:
        /* <DEDUP_REMOVED lines=9> */
.L_x_184:
[----:B------:R-:W-:Y:S05]  /*2280*/  BSYNC.RECONVERGENT B2 ;  /* 0x0000000000027941 */ /* 0x000fea0003800200 */
.L_x_183:
        /* <DEDUP_REMOVED lines=8> */
.L_x_188:
        /* <DEDUP_REMOVED lines=34> */
.L_x_187:
[----:B------:R-:W-:Y:S05]  /*2530*/  BSYNC.RECONVERGENT B2 ;  /* 0x0000000000027941 */ /* 0x000fea0003800200 */
.L_x_186:
        /* <DEDUP_REMOVED lines=21> */
.L_x_190:
[----:B------:R-:W-:Y:S05]  /*2690*/  BSYNC.RECONVERGENT B2 ;  /* 0x0000000000027941 */ /* 0x000fea0003800200 */
.L_x_189:
        /* <DEDUP_REMOVED lines=9> */
.L_x_182:
[----:B------:R-:W-:Y:S05]  /*2730*/  BSYNC.RECONVERGENT B1 ;  /* 0x0000000000017941 */ /* 0x000fea0003800200 */
.L_x_181:
        /* <DEDUP_REMOVED lines=37> */
[----:B--2---:R-:W-:Y:S04]  /*2990*/  LDS R2, [UR4+0xc] ;  /* 0x00000c04ff027984 */ /* 0x004fe80008000800 */
[----:B------:R-:W0:Y:S04]  /*29a0*/  LDS.128 R4, [UR4+0x10] ;  /* 0x00001004ff047984 */ /* 0x000e280008000c00 */
[----:B------:R-:W1:Y:S01]  /*29b0*/  LDS.64 R8, [UR4+0x20] ;  /* 0x00002004ff087984 */ /* 0x000e620008000a00 */
[----:B0-----:R-:W-:-:S04]  /*29c0*/  IADD3 R2, PT, PT, R4, R2, R3 ;  /* 0x0000000204027210 */ /* 0x001fc80007ffe003 */
[----:B------:R-:W-:-:S04]  /*29d0*/  IADD3 R2, PT, PT, R6, R2, R5 ;  /* 0x0000000206027210 */ /* 0x000fc80007ffe005 */
[----:B-1----:R-:W-:-:S05]  /*29e0*/  IADD3 R2, PT, PT, R8, R2, R7 ;  /* 0x0000000208027210 */ /* 0x002fca0007ffe007 */
[----:B------:R-:W-:Y:S01]  /*29f0*/  IMAD.IADD R3, R2, 0x1, R9 ;  /* 0x0000000102037824 */ /* 0x000fe200078e0209 */
[----:B------:R-:W-:Y:S06]  /*2a00*/  BRA `(.L_x_165) ;  /* 0x00000014006c7947 */ /* 0x000fec0003800000 */
.L_x_191:
        /* <DEDUP_REMOVED lines=15> */
[----:B------:R-:W-:Y:S01]  /*2b00*/  @!P1 MOV R7, 0x400 ;  /* 0x0000040000079802 */ /* 0x000fe20000000f00 */
[----:B------:R-:W0:Y:S01]  /*2b10*/  @!P1 S2R R12, SR_CgaCtaId ;  /* 0x00000000000c9919 */ /* 0x000e220000008800 */
[----:B------:R-:W1:Y:S02]  /*2b20*/  SHFL.DOWN PT, R3, R2, 0x2, R5 ;  /* 0x0840000002037989 */ /* 0x000e6400000e0005 */
[----:B-1----:R-:W-:Y:S02]  /*2b30*/  SEL R3, R3, RZ, !P0 ;  /* 0x000000ff03037207 */ /* 0x002fe40004000000 */
[----:B------:R-:W-:Y:S02]  /*2b40*/  ISETP.GT.AND P0, PT, R6, R5, PT ;  /* 0x000000050600720c */ /* 0x000fe40003f04270 */
[----:B0-----:R-:W-:Y:S01]  /*2b50*/  @!P1 LEA R7, R12, R7, 0x18 ;  /* 0x000000070c079211 */ /* 0x001fe200078ec0ff */
[----:B------:R-:W-:Y:S02]  /*2b60*/  IMAD.IADD R4, R2, 0x1, R3 ;  /* 0x0000000102047824 */ /* 0x000fe400078e0203 */
[----:B------:R-:W-:-:S02]  /*2b70*/  VIADD R2, R8, 0x8 ;  /* 0x0000000808027836 */ /* 0x000fc40000000000 */
[----:B------:R-:W-:Y:S01]  /*2b80*/  VIADD R8, R8, 0x10 ;  /* 0x0000001008087836 */ /* 0x000fe20000000000 */
[----:B------:R-:W0:Y:S02]  /*2b90*/  SHFL.DOWN PT, R3, R4, 0x4, R5 ;  /* 0x0880000004037989 */ /* 0x000e2400000e0005 */
[----:B0-----:R-:W-:Y:S02]  /*2ba0*/  SEL R3, R3, RZ, !P0 ;  /* 0x000000ff03037207 */ /* 0x001fe40004000000 */
[----:B------:R-:W-:-:S03]  /*2bb0*/  ISETP.GT.AND P0, PT, R2, R5, PT ;  /* 0x000000050200720c */ /* 0x000fc60003f04270 */
[----:B------:R-:W-:Y:S01]  /*2bc0*/  IMAD.IADD R6, R4, 0x1, R3 ;  /* 0x0000000104067824 */ /* 0x000fe200078e0203 */
[----:B------:R-:W-:-:S04]  /*2bd0*/  @!P1 SHF.R.U32.HI R4, RZ, 0x3, R11 ;  /* 0x00000003ff049819 */ /* 0x000fc8000001160b */
[----:B------:R-:W0:Y:S01]  /*2be0*/  SHFL.DOWN PT, R3, R6, 0x8, R5 ;  /* 0x0900000006037989 */ /* 0x000e2200000e0005 */
[----:B------:R-:W-:-:S05]  /*2bf0*/  @!P1 LOP3.LUT R4, R4, 0x7c, RZ, 0xc0, !PT ;  /* 0x0000007c04049812 */ /* 0x000fca00078ec0ff */
[----:B------:R-:W-:Y:S01]  /*2c00*/  @!P1 IMAD.IADD R4, R4, 0x1, R7 ;  /* 0x0000000104049824 */ /* 0x000fe200078e0207 */
[----:B0-----:R-:W-:Y:S02]  /*2c10*/  SEL R3, R3, RZ, !P0 ;  /* 0x000000ff03037207 */ /* 0x001fe40004000000 */
        /* <DEDUP_REMOVED lines=15> */
[----:B-1----:R-:W0:Y:S04]  /*2d10*/  LDS.128 R4, [UR4+0x10] ;  /* 0x00001004ff047984 */ /* 0x002e280008000c00 */
[----:B------:R-:W1:Y:S04]  /*2d20*/  LDS R2, [UR4+0xc] ;  /* 0x00000c04ff027984 */ /* 0x000e680008000800 */
[----:B------:R-:W2:Y:S01]  /*2d30*/  LDS.64 R8, [UR4+0x20] ;  /* 0x00002004ff087984 */ /* 0x000ea20008000a00 */
        /* <DEDUP_REMOVED lines=16> */
.L_x_178:
[----:B------:R-:W0:Y:S02]  /*2e40*/  S2R R7, SR_TID.X ;  /* 0x0000000000077919 */ /* 0x000e240000002100 */
[----:B0-----:R-:W-:-:S05]  /*2e50*/  IMAD.WIDE.U32 R4, R7, 0x4, R4 ;  /* 0x0000000407047825 */ /* 0x001fca00078e0004 */
[----:B------:R-:W2:Y:S04]  /*2e60*/  LDG.E.CONSTANT R2, desc[UR10][R4.64] ;  /* 0x0000000a04027981 */ /* 0x000ea8000c1e9900 */
[----:B------:R-:W2:Y:S04]  /*2e70*/  LDG.E.CONSTANT R9, desc[UR10][R4.64+0x400] ;  /* 0x0004000a04097981 */ /* 0x000ea8000c1e9900 */
[----:B------:R-:W2:Y:S04]  /*2e80*/  LDG.E.CONSTANT R6, desc[UR10][R4.64+0x800] ;  /* 0x0008000a04067981 */ /* 0x000ea8000c1e9900 */
[----:B------:R-:W3:Y:S04]  /*2e90*/  LDG.E.CONSTANT R8, desc[UR10][R4.64+0xc00] ;  /* 0x000c000a04087981 */ /* 0x000ee8000c1e9900 */
[----:B------:R-:W3:Y:S04]  /*2ea0*/  LDG.E.CONSTANT R11, desc[UR10][R4.64+0x1000] ;  /* 0x0010000a040b7981 */ /* 0x000ee8000c1e9900 */
[----:B------:R-:W4:Y:S04]  /*2eb0*/  LDG.E.CONSTANT R10, desc[UR10][R4.64+0x1400] ;  /* 0x0014000a040a7981 */ /* 0x000f28000c1e9900 */
        /* <DEDUP_REMOVED lines=9> */
[----:B------:R-:W5:Y:S01]  /*2f50*/  LDG.E.CONSTANT R20, desc[UR10][R4.64+0x3c00] ;  /* 0x003c000a04147981 */ /* 0x000f62000c1e9900 */
[----:B------:R-:W-:-:S02]  /*2f60*/  UIADD3 UR5, UPT, UPT, UR4, 0x1000, URZ ;  /* 0x0000100004057890 */ /* 0x000fc4000fffe0ff */
[----:B------:R-:W-:Y:S01]  /*2f70*/  VIADD R7, R7, UR4 ;  /* 0x0000000407077c36 */ /* 0x000fe20008000000 */
[----:B------:R-:W-:Y:S01]  /*2f80*/  UIADD3 UR8, UPT, UPT, UR4, 0x1100, URZ ;  /* 0x0000110004087890 */ /* 0x000fe2000fffe0ff */
[----:B--2---:R-:W-:Y:S01]  /*2f90*/  IADD3 R2, PT, PT, R6, R9, R2 ;  /* 0x0000000906027210 */ /* 0x004fe20007ffe002 */
[----:B------:R-:W-:-:S05]  /*2fa0*/  VIADD R6, R3, 0xfffff000 ;  /* 0xfffff00003067836 */ /* 0x000fca0000000000 */
[----:B------:R-:W-:Y:S02]  /*2fb0*/  ISETP.LT.AND P0, PT, R6, UR5, PT ;  /* 0x0000000506007c0c */ /* 0x000fe4000bf01270 */
[----:B---3--:R-:W-:Y:S01]  /*2fc0*/  IADD3 R2, PT, PT, R11, R8, R2 ;  /* 0x000000080b027210 */ /* 0x008fe20007ffe002 */
[----:B------:R-:W-:-:S03]  /*2fd0*/  IMAD.MOV.U32 R8, RZ, RZ, RZ ;  /* 0x000000ffff087224 */ /* 0x000fc600078e00ff */
[----:B----4-:R-:W-:-:S04]  /*2fe0*/  IADD3 R2, PT, PT, R13, R10, R2 ;  /* 0x0000000a0d027210 */ /* 0x010fc80007ffe002 */
[----:B-----5:R-:W-:-:S04]  /*2ff0*/  IADD3 R2, PT, PT, R15, R12, R2 ;  /* 0x0000000c0f027210 */ /* 0x020fc80007ffe002 */
[----:B------:R-:W-:-:S04]  /*3000*/  IADD3 R2, PT, PT, R17, R14, R2 ;  /* 0x0000000e11027210 */ /* 0x000fc80007ffe002 */
[----:B------:R-:W-:-:S04]  /*3010*/  IADD3 R2, PT, PT, R19, R16, R2 ;  /* 0x0000001013027210 */ /* 0x000fc80007ffe002 */
[----:B------:R-:W-:Y:S01]  /*3020*/  IADD3 R21, PT, PT, R21, R18, R2 ;  /* 0x0000001215157210 */ /* 0x000fe20007ffe002 */
[----:B------:R-:W-:-:S04]  /*3030*/  VIADD R2, R3, 0xffffefff ;  /* 0xffffefff03027836 */ /* 0x000fc80000000000 */
[----:B------:R-:W-:Y:S02]  /*3040*/  IMAD.IADD R10, R20, 0x1, R21 ;  /* 0x00000001140a7824 */ /* 0x000fe400078e0215 */
[----:B------:R-:W-:Y:S01]  /*3050*/  IMAD.IADD R6, R2, 0x1, -R7 ;  /* 0x0000000102067824 */ /* 0x000fe200078e0a07 */
[----:B------:R-:W-:Y:S06]  /*3060*/  @P0 BRA `(.L_x_192) ;  /* 0x0000000000c00947 */ /* 0x000fec0003800000 */
[----:B------:R-:W0:Y:S01]  /*3070*/  LDCU.64 UR6, c[0x0][0x380] ;  /* 0x00007000ff0677ac */ /* 0x000e220008000a00 */
[----:B------:R-:W-:Y:S01]  /*3080*/  NOP ;  /* 0x0000000000007918 */ /* 0x000fe20000000000 */
.L_x_194:
[----:B------:R-:W1:Y:S01]  /*3090*/  S2R R5, SR_TID.X ;  /* 0x0000000000057919 */ /* 0x000e620000002100 */
[----:B------:R-:W-:Y:S02]  /*30a0*/  IMAD.U32 R16, RZ, RZ, UR4 ;  /* 0x00000004ff107e24 */ /* 0x000fe4000f8e00ff */
[----:B------:R-:W-:Y:S01]  /*30b0*/  IMAD.U32 R14, RZ, RZ, UR5 ;  /* 0x00000005ff0e7e24 */ /* 0x000fe2000f8e00ff */
[C---:B-1----:R-:W-:Y:S02]  /*30c0*/  IADD3 R9, P0, PT, R5.reuse, UR4, RZ ;  /* 0x0000000405097c10 */ /* 0x042fe4000ff1e0ff */
[----:B------:R-:W-:Y:S02]  /*30d0*/  IADD3 R5, P1, PT, R5, UR5, RZ ;  /* 0x0000000505057c10 */ /* 0x000fe4000ff3e0ff */
[----:B------:R-:W-:Y:S02]  /*30e0*/  LEA.HI.X.SX32 R16, R16, RZ, 0x1, P0 ;  /* 0x000000ff10107211 */ /* 0x000fe400000f0eff */
[----:B------:R-:W-:-:S02]  /*30f0*/  LEA.HI.X.SX32 R14, R14, RZ, 0x1, P1 ;  /* 0x000000ff0e0e7211 */ /* 0x000fc400008f0eff */
[----:B0-----:R-:W-:Y:S02]  /*3100*/  LEA R12, P0, R9, UR6, 0x2 ;  /* 0x00000006090c7c11 */ /* 0x001fe4000f8010ff */
[----:B------:R-:W-:Y:S02]  /*3110*/  LEA R4, P1, R5, UR6, 0x2 ;  /* 0x0000000605047c11 */ /* 0x000fe4000f8210ff */
[----:B------:R-:W-:Y:S02]  /*3120*/  LEA.HI.X R13, R9, UR7, R16, 0x2, P0 ;  /* 0x00000007090d7c11 */ /* 0x000fe400080f1410 */
[----:B------:R-:W-:-:S03]  /*3130*/  LEA.HI.X R5, R5, UR7, R14, 0x2, P1 ;  /* 0x0000000705057c11 */ /* 0x000fc600088f140e */
        /* <DEDUP_REMOVED lines=16> */
[----:B--2---:R-:W-:Y:S01]  /*3240*/  IADD3 R15, PT, PT, R17, R15, R10 ;  /* 0x0000000f110f7210 */ /* 0x004fe20007ffe00a */
[----:B------:R-:W-:-:S05]  /*3250*/  VIADD R10, R3, -UR5 ;  /* 0x80000005030a7c36 */ /* 0x000fca0008000000 */
[----:B------:R-:W-:Y:S02]  /*3260*/  ISETP.GE.AND P0, PT, R10, 0x1000, PT ;  /* 0x000010000a00780c */ /* 0x000fe40003f06270 */
[----:B---3--:R-:W-:-:S04]  /*3270*/  IADD3 R15, PT, PT, R19, R18, R15 ;  /* 0x00000012130f7210 */ /* 0x008fc80007ffe00f */
[----:B----4-:R-:W-:-:S04]  /*3280*/  IADD3 R15, PT, PT, R21, R20, R15 ;  /* 0x00000014150f7210 */ /* 0x010fc80007ffe00f */
[----:B-----5:R-:W-:-:S04]  /*3290*/  IADD3 R15, PT, PT, R23, R22, R15 ;  /* 0x00000016170f7210 */ /* 0x020fc80007ffe00f */
[----:B------:R-:W-:-:S04]  /*32a0*/  IADD3 R15, PT, PT, R25, R24, R15 ;  /* 0x00000018190f7210 */ /* 0x000fc80007ffe00f */
[----:B------:R-:W-:-:S04]  /*32b0*/  IADD3 R13, PT, PT, R13, R14, R15 ;  /* 0x0000000e0d0d7210 */ /* 0x000fc80007ffe00f */
[----:B------:R-:W-:-:S04]  /*32c0*/  IADD3 R11, PT, PT, R11, R12, R13 ;  /* 0x0000000c0b0b7210 */ /* 0x000fc80007ffe00d */
        /* <DEDUP_REMOVED lines=10> */
.L_x_192:
[----:B------:R-:W-:-:S13]  /*3370*/  ISETP.GT.AND P0, PT, R3, UR5, PT ;  /* 0x0000000503007c0c */ /* 0x000fda000bf04270 */
[----:B------:R-:W-:Y:S05]  /*3380*/  @!P0 BRA `(.L_x_193) ;  /* 0x0000000800608947 */ /* 0x000fea0003800000 */
[----:B------:R-:W0:Y:S01]  /*3390*/  S2R R11, SR_TID.X ;  /* 0x00000000000b7919 */ /* 0x000e220000002100 */
[----:B------:R-:W-:Y:S01]  /*33a0*/  VIADD R14, R3, -UR5 ;  /* 0x80000005030e7c36 */ /* 0x000fe20008000000 */
[----:B------:R-:W-:Y:S04]  /*33b0*/  BSSY.RECONVERGENT B1, `(.L_x_193) ;  /* 0x0000095000017945 */ /* 0x000fe80003800200 */
[----:B0-----:R-:W-:-:S13]  /*33c0*/  ISETP.GE.AND P0, PT, R11, R14, PT ;  /* 0x0000000e0b00720c */ /* 0x001fda0003f06270 */
[----:B------:R-:W-:Y:S05]  /*33d0*/  @P0 BRA `(.L_x_195) ;  /* 0x0000000800480947 */ /* 0x000fea0003800000 */
[----:B------:R-:W-:Y:S01]  /*33e0*/  IMAD R7, R8, 0x1000, R7 ;  /* 0x0000100008077824 */ /* 0x000fe200078e0207 */
[----:B------:R-:W-:Y:S03]  /*33f0*/  BSSY.RECONVERGENT B2, `(.L_x_196) ;  /* 0x000001b000027945 */ /* 0x000fe60003800200 */
[----:B------:R-:W-:-:S05]  /*3400*/  IMAD.IADD R7, R2, 0x1, -R7 ;  /* 0x0000000102077824 */ /* 0x000fca00078e0a07 */
[C---:B------:R-:W-:Y:S02]  /*3410*/  LOP3.LUT R2, R7.reuse, 0x300, RZ, 0xc0, !PT ;  /* 0x0000030007027812 */ /* 0x040fe400078ec0ff */
[----:B------:R-:W-:Y:S02]  /*3420*/  ISETP.GE.U32.AND P0, PT, R7, 0x300, PT ;  /* 0x000003000700780c */ /* 0x000fe40003f06070 */
[----:B------:R-:W-:-:S13]  /*3430*/  ISETP.NE.AND P1, PT, R2, 0x300, PT ;  /* 0x000003000200780c */ /* 0x000fda0003f25270 */
[----:B------:R-:W-:Y:S05]  /*3440*/  @!P1 BRA `(.L_x_197) ;  /* 0x0000000000549947 */ /* 0x000fea0003800000 */
[----:B------:R-:W-:Y:S01]  /*3450*/  LOP3.LUT R2, R6, 0xffff, RZ, 0xc0, !PT ;  /* 0x0000ffff06027812 */ /* 0x000fe200078ec0ff */
[----:B------:R-:W-:Y:S01]  /*3460*/  IMAD.U32 R6, RZ, RZ, UR4 ;  /* 0x00000004ff067e24 */ /* 0x000fe2000f8e00ff */
[----:B------:R-:W-:Y:S02]  /*3470*/  IADD3 R3, P1, PT, R11, UR4, RZ ;  /* 0x000000040b037c10 */ /* 0x000fe4000ff3e0ff */
[----:B------:R-:W-:Y:S02]  /*3480*/  LEA.HI R2, R2, 0x1, RZ, 0x18 ;  /* 0x0000000102027811 */ /* 0x000fe400078fc0ff */
[----:B------:R-:W-:Y:S02]  /*3490*/  LEA R5, P2, R3, UR6, 0x2 ;  /* 0x0000000603057c11 */ /* 0x000fe4000f8410ff */
[----:B------:R-:W-:Y:S02]  /*34a0*/  LEA.HI.X.SX32 R6, R6, RZ, 0x1, P1 ;  /* 0x000000ff06067211 */ /* 0x000fe400008f0eff */
[----:B------:R-:W-:-:S02]  /*34b0*/  IADD3 R5, P1, PT, R5, 0x4000, RZ ;  /* 0x0000400005057810 */ /* 0x000fc40007f3e0ff */
[----:B------:R-:W-:Y:S02]  /*34c0*/  LOP3.LUT R2, R2, 0x3, RZ, 0xc0, !PT ;  /* 0x0000000302027812 */ /* 0x000fe400078ec0ff */
[----:B------:R-:W-:-:S03]  /*34d0*/  LEA.HI.X R6, R3, UR7, R6, 0x2, P2 ;  /* 0x0000000703067c11 */ /* 0x000fc600090f1406 */
[----:B------:R-:W-:Y:S02]  /*34e0*/  IMAD.MOV R4, RZ, RZ, -R2 ;  /* 0x000000ffff047224 */ /* 0x000fe400078e0a02 */
[----:B------:R-:W-:-:S07]  /*34f0*/  IMAD.X R6, RZ, RZ, R6, P1 ;  /* 0x000000ffff067224 */ /* 0x000fce00008e0606 */
.L_x_198:
        /* <DEDUP_REMOVED lines=10> */
.L_x_197:
[----:B------:R-:W-:Y:S05]  /*35a0*/  BSYNC.RECONVERGENT B2 ;  /* 0x0000000000027941 */ /* 0x000fea0003800200 */
.L_x_196:
        /* <DEDUP_REMOVED lines=14> */
.L_x_201:
[----:B------:R-:W0:Y:S01]  /*3690*/  LDC.64 R2, c[0x0][0x380] ;  /* 0x0000e000ff027b82 */ /* 0x000e220000000a00 */
[C---:B------:R-:W-:Y:S01]  /*36a0*/  IADD3 R4, P1, PT, R11.reuse, UR4, RZ ;  /* 0x000000040b047c10 */ /* 0x040fe2000ff3e0ff */
[C---:B------:R-:W-:Y:S02]  /*36b0*/  VIADD R5, R11.reuse, 0x400 ;  /* 0x000004000b057836 */ /* 0x040fe40000000000 */
[C---:B------:R-:W-:Y:S01]  /*36c0*/  VIADD R7, R11.reuse, 0x800 ;  /* 0x000008000b077836 */ /* 0x040fe20000000000 */
[----:B------:R-:W-:Y:S02]  /*36d0*/  LEA.HI.X.SX32 R9, R11, R16, 0x1, P1 ;  /* 0x000000100b097211 */ /* 0x000fe400008f0eff */
[----:B------:R-:W-:Y:S02]  /*36e0*/  LEA R24, P2, R4, R13, 0x2 ;  /* 0x0000000d04187211 */ /* 0x000fe400078410ff */
[----:B------:R-:W-:Y:S02]  /*36f0*/  IADD3 R8, P3, PT, R5, UR4, RZ ;  /* 0x0000000405087c10 */ /* 0x000fe4000ff7e0ff */
[----:B------:R-:W-:-:S02]  /*3700*/  IADD3 R6, P1, PT, R7, UR4, RZ ;  /* 0x0000000407067c10 */ /* 0x000fc4000ff3e0ff */
[----:B------:R-:W-:Y:S02]  /*3710*/  LEA.HI.X R25, R4, R17, R9, 0x2, P2 ;  /* 0x0000001104197211 */ /* 0x000fe400010f1409 */
[-C--:B------:R-:W-:Y:S02]  /*3720*/  LEA.HI.X.SX32 R5, R5, R16.reuse, 0x1, P3 ;  /* 0x0000001005057211 */ /* 0x080fe400018f0eff */
[-C--:B------:R-:W-:Y:S02]  /*3730*/  LEA R28, P2, R8, R13.reuse, 0x2 ;  /* 0x0000000d081c7211 */ /* 0x080fe400078410ff */
[----:B------:R-:W-:Y:S01]  /*3740*/  LEA.HI.X.SX32 R7, R7, R16, 0x1, P1 ;  /* 0x0000001007077211 */ /* 0x000fe200008f0eff */
[----:B------:R-:W-:Y:S01]  /*3750*/  VIADD R9, R15, 0x400 ;  /* 0x000004000f097836 */ /* 0x000fe20000000000 */
[----:B------:R-:W-:Y:S01]  /*3760*/  LEA R4, P1, R6, R13, 0x2 ;  /* 0x0000000d06047211 */ /* 0x000fe200078210ff */
[----:B------:R-:W2:Y:S01]  /*3770*/  LDG.E.CONSTANT R19, desc[UR10][R24.64] ;  /* 0x0000000a18137981 */ /* 0x000ea2000c1e9900 */
[----:B------:R-:W-:-:S02]  /*3780*/  LEA.HI.X R29, R8, R17, R5, 0x2, P2 ;  /* 0x00000011081d7211 */ /* 0x000fc400010f1405 */
[----:B------:R-:W-:Y:S01]  /*3790*/  LEA.HI.X R5, R6, R17, R7, 0x2, P1 ;  /* 0x0000001106057211 */ /* 0x000fe200008f1407 */
[C---:B0-----:R-:W-:Y:S02]  /*37a0*/  IMAD.WIDE R6, R15.reuse, 0x4, R2 ;  /* 0x000000040f067825 */ /* 0x041fe400078e0202 */
[----:B------:R-:W3:Y:S04]  /*37b0*/  LDG.E.CONSTANT R21, desc[UR10][R28.64] ;  /* 0x0000000a1c157981 */ /* 0x000ee8000c1e9900 */
[----:B------:R-:W2:Y:S04]  /*37c0*/  LDG.E.CONSTANT R18, desc[UR10][R6.64] ;  /* 0x0000000a06127981 */ /* 0x000ea8000c1e9900 */
[----:B------:R0:W4:Y:S01]  /*37d0*/  LDG.E.CONSTANT R20, desc[UR10][R4.64] ;  /* 0x0000000a04147981 */ /* 0x000122000c1e9900 */
[----:B------:R-:W-:-:S03]  /*37e0*/  VIADD R27, R15, 0x800 ;  /* 0x000008000f1b7836 */ /* 0x000fc60000000000 */
[----:B------:R-:W5:Y:S04]  /*37f0*/  LDG.E.CONSTANT R22, desc[UR10][R6.64+0x400] ;  /* 0x0004000a06167981 */ /* 0x000f68000c1e9900 */
[----:B------:R1:W5:Y:S01]  /*3800*/  LDG.E.CONSTANT R23, desc[UR10][R6.64+0x800] ;  /* 0x0008000a06177981 */ /* 0x000362000c1e9900 */
[----:B0-----:R-:W-:-:S05]  /*3810*/  IMAD.WIDE R4, R9, 0x4, R2 ;  /* 0x0000000409047825 */ /* 0x001fca00078e0202 */
[----:B------:R-:W3:Y:S01]  /*3820*/  LDG.E.CONSTANT R26, desc[UR10][R4.64] ;  /* 0x0000000a041a7981 */ /* 0x000ee2000c1e9900 */
[----:B-1----:R-:W-:-:S03]  /*3830*/  VIADD R7, R11, 0xc00 ;  /* 0x00000c000b077836 */ /* 0x002fc60000000000 */
[----:B------:R-:W4:Y:S01]  /*3840*/  LDG.E.CONSTANT R24, desc[UR10][R4.64+0x400] ;  /* 0x0004000a04187981 */ /* 0x000f22000c1e9900 */
[----:B------:R-:W-:-:S03]  /*3850*/  IMAD.WIDE R8, R27, 0x4, R2 ;  /* 0x000000041b087825 */ /* 0x000fc600078e0202 */
[----:B------:R0:W4:Y:S04]  /*3860*/  LDG.E.CONSTANT R29, desc[UR10][R4.64+0x800] ;  /* 0x0008000a041d7981 */ /* 0x000128000c1e9900 */
[----:B------:R-:W4:Y:S04]  /*3870*/  LDG.E.CONSTANT R27, desc[UR10][R8.64] ;  /* 0x0000000a081b7981 */ /* 0x000f28000c1e9900 */
[----:B------:R-:W4:Y:S01]  /*3880*/  LDG.E.CONSTANT R25, desc[UR10][R8.64+0x400] ;  /* 0x0004000a08197981 */ /* 0x000f22000c1e9900 */
[----:B0-----:R-:W-:Y:S01]  /*3890*/  IADD3 R4, P1, PT, R7, UR4, RZ ;  /* 0x0000000407047c10 */ /* 0x001fe2000ff3e0ff */
[----:B------:R-:W-:-:S02]  /*38a0*/  VIADD R5, R15, 0xc00 ;  /* 0x00000c000f057836 */ /* 0x000fc40000000000 */
[----:B------:R-:W4:Y:S01]  /*38b0*/  LDG.E.CONSTANT R28, desc[UR10][R8.64+0x800] ;  /* 0x0008000a081c7981 */ /* 0x000f22000c1e9900 */
[----:B------:R-:W-:Y:S02]  /*38c0*/  LEA.HI.X.SX32 R7, R7, R16, 0x1, P1 ;  /* 0x0000001007077211 */ /* 0x000fe400008f0eff */
[----:B------:R-:W-:Y:S01]  /*38d0*/  LEA R6, P1, R4, R13, 0x2 ;  /* 0x0000000d04067211 */ /* 0x000fe200078210ff */
[----:B------:R-:W-:-:S03]  /*38e0*/  IMAD.WIDE R2, R5, 0x4, R2 ;  /* 0x0000000405027825 */ /* 0x000fc600078e0202 */
[----:B------:R-:W-:Y:S02]  /*38f0*/  LEA.HI.X R7, R4, R17, R7, 0x2, P1 ;  /* 0x0000001104077211 */ /* 0x000fe400008f1407 */
[----:B------:R-:W4:Y:S04]  /*3900*/  LDG.E.CONSTANT R5, desc[UR10][R2.64] ;  /* 0x0000000a02057981 */ /* 0x000f28000c1e9900 */
[----:B------:R-:W4:Y:S04]  /*3910*/  LDG.E.CONSTANT R6, desc[UR10][R6.64] ;  /* 0x0000000a06067981 */ /* 0x000f28000c1e9900 */
[----:B------:R-:W4:Y:S04]  /*3920*/  LDG.E.CONSTANT R4, desc[UR10][R2.64+0x400] ;  /* 0x0004000a02047981 */ /* 0x000f28000c1e9900 */
[----:B------:R-:W4:Y:S01]  /*3930*/  LDG.E.CONSTANT R7, desc[UR10][R2.64+0x800] ;  /* 0x0008000a02077981 */ /* 0x000f22000c1e9900 */
[----:B------:R-:W-:-:S05]  /*3940*/  VIADD R11, R11, 0x1000 ;  /* 0x000010000b0b7836 */ /* 0x000fca0000000000 */
[----:B------:R-:W-:Y:S01]  /*3950*/  ISETP.GE.AND P1, PT, R11, R12, PT ;  /* 0x0000000c0b00720c */ /* 0x000fe20003f26270 */
[----:B------:R-:W-:Y:S01]  /*3960*/  VIADD R15, R15, 0x1000 ;  /* 0x000010000f0f7836 */ /* 0x000fe20000000000 */
[----:B--2---:R-:W-:-:S04]  /*3970*/  IADD3 R18, PT, PT, R18, R19, R10 ;  /* 0x0000001312127210 */ /* 0x004fc80007ffe00a */
[----:B-----5:R-:W-:-:S04]  /*3980*/  IADD3 R18, PT, PT, R23, R22, R18 ;  /* 0x0000001617127210 */ /* 0x020fc80007ffe012 */
[----:B---3--:R-:W-:-:S04]  /*3990*/  IADD3 R18, PT, PT, R26, R21, R18 ;  /* 0x000000151a127210 */ /* 0x008fc80007ffe012 */
[----:B----4-:R-:W-:-:S04]  /*39a0*/  IADD3 R18, PT, PT, R29, R24, R18 ;  /* 0x000000181d127210 */ /* 0x010fc80007ffe012 */
[----:B------:R-:W-:-:S04]  /*39b0*/  IADD3 R18, PT, PT, R27, R20, R18 ;  /* 0x000000141b127210 */ /* 0x000fc80007ffe012 */
[----:B------:R-:W-:-:S04]  /*39c0*/  IADD3 R18, PT, PT, R28, R25, R18 ;  /* 0x000000191c127210 */ /* 0x000fc80007ffe012 */
[----:B------:R-:W-:-:S04]  /*39d0*/  IADD3 R5, PT, PT, R5, R6, R18 ;  /* 0x0000000605057210 */ /* 0x000fc80007ffe012 */
[----:B------:R-:W-:Y:S01]  /*39e0*/  IADD3 R10, PT, PT, R7, R4, R5 ;  /* 0x00000004070a7210 */ /* 0x000fe20007ffe005 */
[----:B------:R-:W-:Y:S06]  /*39f0*/  @!P1 BRA `(.L_x_201) ;  /* 0xfffffffc00249947 */ /* 0x000fec000383ffff */
.L_x_200:
[----:B------:R-:W-:Y:S05]  /*3a00*/  BSYNC.RECONVERGENT B2 ;  /* 0x0000000000027941 */ /* 0x000fea0003800200 */
.L_x_199:
[----:B------:R-:W-:Y:S01]  /*3a10*/  IMAD.IADD R2, R14, 0x1, -R11 ;  /* 0x000000010e027824 */ /* 0x000fe200078e0a0b */
[----:B------:R-:W-:Y:S04]  /*3a20*/  BSSY.RECONVERGENT B2, `(.L_x_202) ;  /* 0x000001f000027945 */ /* 0x000fe80003800200 */
[----:B------:R-:W-:-:S13]  /*3a30*/  ISETP.GT.AND P1, PT, R2, 0x400, PT ;  /* 0x000004000200780c */ /* 0x000fda0003f24270 */
[----:B------:R-:W-:Y:S05]  /*3a40*/  @!P1 BRA `(.L_x_203) ;  /* 0x0000000000709947 */ /* 0x000fea0003800000 */
[----:B------:R-:W0:Y:S01]  /*3a50*/  LDC.64 R6, c[0x0][0x380] ;  /* 0x0000e000ff067b82 */ /* 0x000e220000000a00 */
[C---:B------:R-:W-:Y:S01]  /*3a60*/  IADD3 R2, P0, PT, R11.reuse, UR4, RZ ;  /* 0x000000040b027c10 */ /* 0x040fe2000ff1e0ff */
[----:B------:R-:W-:Y:S02]  /*3a70*/  VIADD R3, R11, 0x400 ;  /* 0x000004000b037836 */ /* 0x000fe40000000000 */
[----:B------:R-:W-:Y:S01]  /*3a80*/  VIADD R19, R15, 0x400 ;  /* 0x000004000f137836 */ /* 0x000fe20000000000 */
[----:B------:R-:W-:Y:S02]  /*3a90*/  LEA.HI.X.SX32 R4, R11, R16, 0x1, P0 ;  /* 0x000000100b047211 */ /* 0x000fe400000f0eff */
[C---:B------:R-:W-:Y:S02]  /*3aa0*/  LEA R8, P0, R2.reuse, R13, 0x2 ;  /* 0x0000000d02087211 */ /* 0x040fe400078010ff */
[----:B------:R-:W-:Y:S02]  /*3ab0*/  IADD3 R18, P1, PT, R3, UR4, RZ ;  /* 0x0000000403127c10 */ /* 0x000fe4000ff3e0ff */
[----:B------:R-:W-:-:S02]  /*3ac0*/  LEA.HI.X R9, R2, R17, R4, 0x2, P0 ;  /* 0x0000001102097211 */ /* 0x000fc400000f1404 */
[----:B------:R-:W-:Y:S02]  /*3ad0*/  LEA.HI.X.SX32 R3, R3, R16, 0x1, P1 ;  /* 0x0000001003037211 */ /* 0x000fe400008f0eff */
[C---:B------:R-:W-:Y:S02]  /*3ae0*/  LEA R2, P0, R18.reuse, R13, 0x2 ;  /* 0x0000000d12027211 */ /* 0x040fe400078010ff */
[----:B------:R-:W2:Y:S01]  /*3af0*/  LDG.E.CONSTANT R9, desc[UR10][R8.64] ;  /* 0x0000000a08097981 */ /* 0x000ea2000c1e9900 */
[----:B0-----:R-:W-:Y:S01]  /*3b00*/  IMAD.WIDE R4, R15, 0x4, R6 ;  /* 0x000000040f047825 */ /* 0x001fe200078e0206 */
[----:B------:R-:W-:-:S04]  /*3b10*/  LEA.HI.X R3, R18, R17, R3, 0x2, P0 ;  /* 0x0000001112037211 */ /* 0x000fc800000f1403 */
        /* <DEDUP_REMOVED lines=15> */
.L_x_203:
[----:B------:R-:W-:Y:S05]  /*3c10*/  BSYNC.RECONVERGENT B2 ;  /* 0x0000000000027941 */ /* 0x000fea0003800200 */
.L_x_202:
        /* <DEDUP_REMOVED lines=9> */
[----:B------:R-:W2:Y:S04]  /*3cb0*/  LDG.E.CONSTANT R6, desc[UR10][R2.64] ;  /* 0x0000000a02067981 */ /* 0x000ea8000c1e9900 */
[----:B------:R-:W3:Y:S04]  /*3cc0*/  LDG.E.CONSTANT R7, desc[UR10][R2.64+0x400] ;  /* 0x0004000a02077981 */ /* 0x000ee8000c1e9900 */
[----:B------:R-:W3:Y:S01]  /*3cd0*/  LDG.E.CONSTANT R8, desc[UR10][R2.64+0x800] ;  /* 0x0008000a02087981 */ /* 0x000ee2000c1e9900 */
[----:B--2---:R-:W-:-:S04]  /*3ce0*/  IADD3 R6, PT, PT, R6, R5, R10 ;  /* 0x0000000506067210 */ /* 0x004fc80007ffe00a */
[----:B---3--:R-:W-:-:S07]  /*3cf0*/  IADD3 R10, PT, PT, R8, R7, R6 ;  /* 0x00000007080a7210 */ /* 0x008fce0007ffe006 */
.L_x_195:
[----:B------:R-:W-:Y:S05]  /*3d00*/  BSYNC.RECONVERGENT B1 ;  /* 0x0000000000017941 */ /* 0x000fea0003800200 */
.L_x_193:
[----:B------:R-:W0:Y:S01]  /*3d10*/  S2R R9, SR_LANEID ;  /* 0x0000000000097919 */ /* 0x000e220000000000 */
[----:B------:R-:W1:Y:S01]  /*3d20*/  SHFL.DOWN PT, R2, R10, 0x1, 0x1f ;  /* 0x08201f000a027f89 */ /* 0x000e6200000e0000 */
[----:B------:R-:W2:Y:S01]  /*3d30*/  S2R R8, SR_TID.X ;  /* 0x0000000000087919 */ /* 0x000ea20000002100 */
[C---:B0-----:R-:W-:Y:S02]  /*3d40*/  ISETP.GT.AND P0, PT, R9.reuse, 0x1e, PT ;  /* 0x0000001e0900780c */ /* 0x041fe40003f04270 */
[C---:B------:R-:W-:Y:S02]  /*3d50*/  ISETP.NE.AND P1, PT, R9.reuse, RZ, PT ;  /* 0x000000ff0900720c */ /* 0x040fe40003f25270 */
        /* <DEDUP_REMOVED lines=8> */
[----:B------:R-:W-:Y:S01]  /*3de0*/  IMAD.IADD R2, R3, 0x1, R2 ;  /* 0x0000000103027824 */ /* 0x000fe200078e0202 */
[----:B--2---:R-:W-:-:S04]  /*3df0*/  @!P1 SHF.R.U32.HI R3, RZ, 0x3, R8 ;  /* 0x00000003ff039819 */ /* 0x004fc80000011608 */
[----:B------:R-:W0:Y:S01]  /*3e00*/  SHFL.DOWN PT, R4, R2, 0x4, 0x1f ;  /* 0x08801f0002047f89 */ /* 0x000e2200000e0000 */
[----:B-1----:R-:W-:Y:S02]  /*3e10*/  @!P1 LEA R6, R7, R6, 0x18 ;  /* 0x0000000607069211 */ /* 0x002fe400078ec0ff */
[----:B0-----:R-:W-:Y:S02]  /*3e20*/  SEL R5, R4, RZ, !P0 ;  /* 0x000000ff04057207 */ /* 0x001fe40004000000 */
[----:B------:R-:W-:-:S03]  /*3e30*/  ISETP.GT.AND P0, PT, R9, 0x17, PT ;  /* 0x000000170900780c */ /* 0x000fc60003f04270 */
[----:B------:R-:W-:-:S05]  /*3e40*/  IMAD.IADD R5, R2, 0x1, R5 ;  /* 0x0000000102057824 */ /* 0x000fca00078e0205 */
[----:B------:R-:W0:Y:S02]  /*3e50*/  SHFL.DOWN PT, R4, R5, 0x8, 0x1f ;  /* 0x09001f0005047f89 */ /* 0x000e2400000e0000 */
[----:B0-----:R-:W-:Y:S02]  /*3e60*/  SEL R4, R4, RZ, !P0 ;  /* 0x000000ff04047207 */ /* 0x001fe40004000000 */
[----:B------:R-:W-:-:S03]  /*3e70*/  ISETP.GT.AND P0, PT, R9, 0xf, PT ;  /* 0x0000000f0900780c */ /* 0x000fc60003f04270 */
[----:B------:R-:W-:Y:S01]  /*3e80*/  IMAD.IADD R4, R5, 0x1, R4 ;  /* 0x0000000105047824 */ /* 0x000fe200078e0204 */
[----:B------:R-:W-:-:S04]  /*3e90*/  @!P1 LOP3.LUT R5, R3, 0x7c, RZ, 0xc0, !PT ;  /* 0x0000007c03059812 */ /* 0x000fc800078ec0ff */
[----:B------:R-:W0:Y:S01]  /*3ea0*/  SHFL.DOWN PT, R2, R4, 0x10, 0x1f ;  /* 0x0a001f0004027f89 */ /* 0x000e2200000e0000 */
[----:B------:R-:W-:Y:S01]  /*3eb0*/  @!P1 IMAD.IADD R6, R5, 0x1, R6 ;  /* 0x0000000105069824 */ /* 0x000fe200078e0206 */
        /* <DEDUP_REMOVED lines=9> */
[----:B------:R-:W-:Y:S04]  /*3f50*/  LDS R2, [UR4+0xc] ;  /* 0x00000c04ff027984 */ /* 0x000fe80008000800 */
[----:B0-----:R-:W0:Y:S04]  /*3f60*/  LDS.128 R4, [UR4+0x10] ;  /* 0x00001004ff047984 */ /* 0x001e280008000c00 */
[----:B------:R-:W1:Y:S01]  /*3f70*/  LDS.64 R8, [UR4+0x20] ;  /* 0x00002004ff087984 */ /* 0x000e620008000a00 */
[----:B0-----:R-:W-:-:S04]  /*3f80*/  IADD3 R2, PT, PT, R4, R2, R3 ;  /* 0x0000000204027210 */ /* 0x001fc80007ffe003 */
[----:B------:R-:W-:-:S04]  /*3f90*/  IADD3 R2, PT, PT, R6, R2, R5 ;  /* 0x0000000206027210 */ /* 0x000fc80007ffe005 */
[----:B-1----:R-:W-:-:S05]  /*3fa0*/  IADD3 R2, PT, PT, R8, R2, R7 ;  /* 0x0000000208027210 */ /* 0x002fca0007ffe007 */
[----:B------:R-:W-:-:S07]  /*3fb0*/  IMAD.IADD R3, R2, 0x1, R9 ;  /* 0x0000000102037824 */ /* 0x000fce00078e0209 */
.L_x_165:
[----:B------:R-:W-:Y:S05]  /*3fc0*/  BSYNC.RECONVERGENT B0 ;  /* 0x0000000000007941 */ /* 0x000fea0003800200 */
.L_x_149:
[----:B------:R-:W-:Y:S05]  /*3fd0*/  @P0 EXIT ;  /* 0x000000000000094d */ /* 0x000fea0003800000 */
[----:B-1----:R-:W1:Y:S01]  /*3fe0*/  LDC.64 R4, c[0x0][0x388] ;  /* 0x0000e200ff047b82 */ /* 0x002e620000000a00 */
[----:B------:R-:W0:Y:S02]  /*3ff0*/  LDCU UR4, c[0x0][0x3a4] ;  /* 0x00007480ff0477ac */ /* 0x000e240008000800 */
[----:B0-234-:R-:W-:Y:S02]  /*4000*/  VIADD R3, R3, UR4 ;  /* 0x0000000403037c36 */ /* 0x01dfe40008000000 */
[----:B-1----:R-:W-:-:S05]  /*4010*/  IMAD.WIDE.U32 R4, R0, 0x4, R4 ;  /* 0x0000000400047825 */ /* 0x002fca00078e0004 */
[----:B------:R-:W-:Y:S01]  /*4020*/  STG.E desc[UR10][R4.64], R3 ;  /* 0x0000000304007986 */ /* 0x000fe2000c10190a */
[----:B------:R-:W-:Y:S05]  /*4030*/  EXIT ;  /* 0x000000000000794d */ /* 0x000fea0003800000 */
.L_x_204:
        /* <DEDUP_REMOVED lines=12> */
.L_x_255:


//--------------------- .text._ZN3cub18CUB_300001_SM_10006detail11EmptyKernelIvEEvv --------------------------
	.section	.text._ZN3cub18CUB_300001_SM_10006detail11EmptyKernelIvEEvv,"ax",@progbits
	.align	128
        .global         _ZN3cub18CUB_300001_SM_10006detail11EmptyKernelIvEEvv
        .type           _ZN3cub18CUB_300001_SM_10006detail11EmptyKernelIvEEvv,@function
        .size           _ZN3cub18CUB_300001_SM_10006detail11EmptyKernelIvEEvv,(.L_x_256 - _ZN3cub18CUB_300001_SM_10006detail11EmptyKernelIvEEvv)
        .other          _ZN3cub18CUB_300001_SM_10006detail11EmptyKernelIvEEvv,@"STO_CUDA_ENTRY STV_DEFAULT"
_ZN3cub18CUB_300001_SM_10006detail11EmptyKernelIvEEvv:
.text._ZN3cub18CUB_300001_SM_10006detail11EmptyKernelIvEEvv:
[----:B------:R-:W-:Y:S01]  /*0000*/  LDC R1, c[0x0][0x37c] ;  /* 0x0000df00ff017b82 */ /* 0x000fe20000000800 */
[----:B------:R-:W-:Y:S05]  /*0010*/  EXIT ;  /* 0x000000000000794d */ /* 0x000fea0003800000 */
.L_x_205:
        /* <DEDUP_REMOVED lines=14> */
.L_x_256:


//--------------------- .text._Z6matmuliiiPKfS0_PjPfS2_ --------------------------
	.section	.text._Z6matmuliiiPKfS0_PjPfS2_,"ax",@progbits
	.align	128
        .global         _Z6matmuliiiPKfS0_PjPfS2_
        .type           _Z6matmuliiiPKfS0_PjPfS2_,@function
        .size           _Z6matmuliiiPKfS0_PjPfS2_,(.L_x_257 - _Z6matmuliiiPKfS0_PjPfS2_)
        .other          _Z6matmuliiiPKfS0_PjPfS2_,@"STO_CUDA_ENTRY STV_DEFAULT"
_Z6matmuliiiPKfS0_PjPfS2_:
.text._Z6matmuliiiPKfS0_PjPfS2_:
[----:B------:R-:W-:Y:S08]  /*0000*/  LDC R1, c[0x0][0x37c] ;  /* 0x0000df00ff017b82 */ /* 0x000ff00000000800 */
[----:B------:R-:W0:Y:S02]  /*0010*/  LDC R0, c[0x0][0x384] ;  /* 0x0000e100ff007b82 */ /* 0x000e240000000800 */
[----:B0-----:R-:W-:-:S13]  /*0020*/  ISETP.GE.AND P0, PT, R0, 0x1, PT ;  /* 0x000000010000780c */ /* 0x001fda0003f06270 */
[----:B------:R-:W-:Y:S05]  /*0030*/  @!P0 EXIT ;  /* 0x000000000000894d */ /* 0x000fea0003800000 */
[----:B------:R-:W0:Y:S01]  /*0040*/  S2R R9, SR_TID.X ;  /* 0x0000000000097919 */ /* 0x000e220000002100 */
[----:B------:R-:W1:Y:S01]  /*0050*/  S2UR UR5, SR_CTAID.X ;  /* 0x00000000000579c3 */ /* 0x000e620000002500 */
[----:B------:R-:W2:Y:S01]  /*0060*/  LDCU UR4, c[0x0][0x380] ;  /* 0x00007000ff0477ac */ /* 0x000ea20008000800 */
[----:B------:R-:W-:Y:S01]  /*0070*/  CS2R R6, SRZ ;  /* 0x0000000000067805 */ /* 0x000fe2000001ff00 */
[----:B------:R-:W3:Y:S01]  /*0080*/  S2R R10, SR_TID.Y ;  /* 0x00000000000a7919 */ /* 0x000ee20000002200 */
[----:B------:R-:W-:Y:S01]  /*0090*/  CS2R R4, SRZ ;  /* 0x0000000000047805 */ /* 0x000fe2000001ff00 */
[----:B------:R-:W4:Y:S03]  /*00a0*/  LDCU.64 UR8, c[0x0][0x358] ;  /* 0x00006b00ff0877ac */ /* 0x000f260008000a00 */
[----:B------:R-:W5:Y:S08]  /*00b0*/  LDC R11, c[0x0][0x388] ;  /* 0x0000e200ff0b7b82 */ /* 0x000f700000000800 */
[----:B------:R-:W4:Y:S01]  /*00c0*/  S2UR UR6, SR_CgaCtaId ;  /* 0x00000000000679c3 */ /* 0x000f220000008800 */
[----:B-1----:R-:W-:Y:S01]  /*00d0*/  USHF.L.U32 UR5, UR5, 0x6, URZ ;  /* 0x0000000605057899 */ /* 0x002fe200080006ff */
[C---:B0-----:R-:W-:Y:S01]  /*00e0*/  IMAD.SHL.U32 R0, R9.reuse, 0x80, RZ ;  /* 0x0000008009007824 */ /* 0x041fe200078e00ff */
[----:B------:R-:W-:Y:S01]  /*00f0*/  LOP3.LUT R3, R9, 0x3, RZ, 0xc0, !PT ;  /* 0x0000000309037812 */ /* 0x000fe200078ec0ff */
[----:B---3--:R-:W-:-:S03]  /*0100*/  IMAD R2, R10, 0x20, R9 ;  /* 0x000000200a027824 */ /* 0x008fc600078e0209 */
[----:B------:R-:W-:Y:S01]  /*0110*/  LOP3.LUT R0, R0, 0x180, RZ, 0xc0, !PT ;  /* 0x0000018000007812 */ /* 0x000fe200078ec0ff */
[----:B------:R-:W-:-:S04]  /*0120*/  VIADD R8, R2, UR5 ;  /* 0x0000000502087c36 */ /* 0x000fc80008000000 */
[----:B------:R-:W-:Y:S01]  /*0130*/  IMAD R10, R10, 0x800, R0 ;  /* 0x000008000a0a7824 */ /* 0x000fe200078e0200 */
[----:B------:R-:W-:Y:S02]  /*0140*/  LEA.HI R0, R9, UR5, RZ, 0x1e ;  /* 0x0000000509007c11 */ /* 0x000fe4000f8ff0ff */
[----:B--2---:R-:W-:Y:S01]  /*0150*/  ISETP.GE.AND P0, PT, R8, UR4, PT ;  /* 0x0000000408007c0c */ /* 0x004fe2000bf06270 */
[----:B------:R-:W-:Y:S02]  /*0160*/  UMOV UR4, 0x400 ;  /* 0x0000040000047882 */ /* 0x000fe40000000000 */
[----:B-----5:R-:W-:Y:S01]  /*0170*/  IMAD R12, R0, R11, RZ ;  /* 0x0000000b000c7224 */ /* 0x020fe200078e02ff */
[----:B------:R-:W-:Y:S01]  /*0180*/  ISETP.GT.U32.OR P0, PT, R2, 0x3f, P0 ;  /* 0x0000003f0200780c */ /* 0x000fe20000704470 */
[----:B------:R-:W-:Y:S01]  /*0190*/  IMAD.SHL.U32 R2, R11, 0x8, RZ ;  /* 0x000000080b027824 */ /* 0x000fe200078e00ff */
[----:B------:R-:W-:Y:S01]  /*01a0*/  LEA.HI R0, R9, R10, RZ, 0x1e ;  /* 0x0000000a09007211 */ /* 0x000fe200078ff0ff */
[----:B------:R-:W-:Y:S01]  /*01b0*/  IMAD R14, R11, 0x20, R12 ;  /* 0x000000200b0e7824 */ /* 0x000fe200078e020c */
[----:B------:R-:W-:Y:S01]  /*01c0*/  P2R R109, PR, RZ, 0x1 ;  /* 0x00000001ff6d7803 */ /* 0x000fe20000000000 */
[----:B----4-:R-:W-:Y:S01]  /*01d0*/  ULEA UR4, UR6, UR4, 0x18 ;  /* 0x0000000406047291 */ /* 0x010fe2000f8ec0ff */
[----:B------:R-:W-:-:S02]  /*01e0*/  IADD3 R18, P0, PT, R12, R3, RZ ;  /* 0x000000030c127210 */ /* 0x000fc40007f1e0ff */
[C---:B------:R-:W-:Y:S02]  /*01f0*/  LEA R10, R11.reuse, R12, 0x4 ;  /* 0x0000000c0b0a7211 */ /* 0x040fe400078e20ff */
[----:B------:R-:W-:Y:S01]  /*0200*/  LEA.HI.X.SX32 R19, R12, RZ, 0x1, P0 ;  /* 0x000000ff0c137211 */ /* 0x000fe200000f0eff */
[----:B------:R-:W-:Y:S01]  /*0210*/  IMAD R12, R11, 0x10, R14 ;  /* 0x000000100b0c7824 */ /* 0x000fe200078e020e */
[-C--:B------:R-:W-:Y:S02]  /*0220*/  IADD3 R13, P1, PT, R10, R3.reuse, RZ ;  /* 0x000000030a0d7210 */ /* 0x080fe40007f3e0ff */
[----:B------:R-:W-:Y:S02]  /*0230*/  IADD3 R11, P0, PT, R14, R3, RZ ;  /* 0x000000030e0b7210 */ /* 0x000fe40007f1e0ff */
[----:B------:R-:W-:Y:S02]  /*0240*/  LEA.HI.X.SX32 R16, R10, RZ, 0x1, P1 ;  /* 0x000000ff0a107211 */ /* 0x000fe400008f0eff */
[----:B------:R-:W-:-:S02]  /*0250*/  LEA.HI.X.SX32 R14, R14, RZ, 0x1, P0 ;  /* 0x000000ff0e0e7211 */ /* 0x000fc400000f0eff */
[C---:B------:R-:W-:Y:S02]  /*0260*/  IADD3 R10, P1, PT, R12.reuse, R3, RZ ;  /* 0x000000030c0a7210 */ /* 0x040fe40007f3e0ff */
[C---:B------:R-:W-:Y:S01]  /*0270*/  SHF.L.U64.HI R17, R13.reuse, 0x2, R16 ;  /* 0x000000020d117819 */ /* 0x040fe20000010210 */
[----:B------:R-:W-:Y:S01]  /*0280*/  IMAD.SHL.U32 R16, R13, 0x4, RZ ;  /* 0x000000040d107824 */ /* 0x000fe200078e00ff */
[C---:B------:R-:W-:Y:S01]  /*0290*/  SHF.L.U64.HI R15, R11.reuse, 0x2, R14 ;  /* 0x000000020b0f7819 */ /* 0x040fe2000001020e */
[----:B------:R-:W-:Y:S01]  /*02a0*/  IMAD.SHL.U32 R14, R11, 0x4, RZ ;  /* 0x000000040b0e7824 */ /* 0x000fe200078e00ff */
[----:B------:R-:W-:Y:S01]  /*02b0*/  LEA.HI.X.SX32 R13, R12, RZ, 0x1, P1 ;  /* 0x000000ff0c0d7211 */ /* 0x000fe200008f0eff */
[----:B------:R-:W-:Y:S01]  /*02c0*/  IMAD.SHL.U32 R12, R10, 0x4, RZ ;  /* 0x000000040a0c7824 */ /* 0x000fe200078e00ff */
[----:B------:R-:W-:Y:S01]  /*02d0*/  SHF.L.U64.HI R19, R18, 0x2, R19 ;  /* 0x0000000212137819 */ /* 0x000fe20000010213 */
[----:B------:R-:W-:Y:S01]  /*02e0*/  IMAD.WIDE.U32 R116, R2, 0x4, R16 ;  /* 0x0000000402747825 */ /* 0x000fe200078e0010 */
[----:B------:R-:W-:-:S02]  /*02f0*/  SHF.L.U32 R18, R18, 0x2, RZ ;  /* 0x0000000212127819 */ /* 0x000fc400000006ff */
[----:B------:R-:W-:Y:S01]  /*0300*/  SHF.L.U64.HI R13, R10, 0x2, R13 ;  /* 0x000000020a0d7819 */ /* 0x000fe2000001020d */
[----:B------:R-:W-:Y:S01]  /*0310*/  IMAD.WIDE.U32 R114, R2, 0x4, R14 ;  /* 0x0000000402727825 */ /* 0x000fe200078e000e */
[----:B------:R-:W-:Y:S01]  /*0320*/  LEA R0, R0, UR4, 0x2 ;  /* 0x0000000400007c11 */ /* 0x000fe2000f8e10ff */
[----:B------:R-:W-:-:S06]  /*0330*/  UMOV UR4, URZ ;  /* 0x000000ff00047c82 */ /* 0x000fcc0008000000 */
.L_x_246:
[----:B------:R-:W0:Y:S01]  /*0340*/  S2R R30, SR_TID.Y ;  /* 0x00000000001e7919 */ /* 0x000e220000002200 */
[----:B-1----:R-:W1:Y:S01]  /*0350*/  LDC R32, c[0x0][0x388] ;  /* 0x0000e200ff207b82 */ /* 0x002e620000000800 */
[----:B--2---:R-:W2:Y:S01]  /*0360*/  LDCU UR6, c[0x0][0x384] ;  /* 0x00007080ff0677ac */ /* 0x004ea20008000800 */
[----:B------:R-:W-:Y:S01]  /*0370*/  IMAD.U32 R10, RZ, RZ, UR4 ;  /* 0x00000004ff0a7e24 */ /* 0x000fe2000f8e00ff */
[----:B------:R-:W-:Y:S01]  /*0380*/  MOV R81, 0x80000000 ;  /* 0x8000000000517802 */ /* 0x000fe20000000f00 */
[----:B------:R-:W-:Y:S01]  /*0390*/  IMAD.MOV.U32 R83, RZ, RZ, -0x80000000 ;  /* 0x80000000ff537424 */ /* 0x000fe200078e00ff */
        /* <DEDUP_REMOVED lines=10> */
[----:B----4-:R-:W-:Y:S01]  /*0440*/  MOV R51, 0x80000000 ;  /* 0x8000000000337802 */ /* 0x010fe20000000f00 */
[----:B------:R-:W-:Y:S01]  /*0450*/  IMAD.MOV.U32 R75, RZ, RZ, -0x80000000 ;  /* 0x80000000ff4b7424 */ /* 0x000fe200078e00ff */
[----:B------:R-:W-:Y:S01]  /*0460*/  MOV R46, 0x80000000 ;  /* 0x80000000002e7802 */ /* 0x000fe20000000f00 */
[----:B------:R-:W-:Y:S01]  /*0470*/  IMAD.MOV.U32 R74, RZ, RZ, -0x80000000 ;  /* 0x80000000ff4a7424 */ /* 0x000fe200078e00ff */
[----:B---3--:R-:W-:Y:S01]  /*0480*/  MOV R41, 0x80000000 ;  /* 0x8000000000297802 */ /* 0x008fe20000000f00 */
[----:B------:R-:W-:Y:S01]  /*0490*/  IMAD.MOV.U32 R22, RZ, RZ, -0x80000000 ;  /* 0x80000000ff167424 */ /* 0x000fe200078e00ff */
[----:B------:R-:W-:Y:S01]  /*04a0*/  MOV R119, 0x80000000 ;  /* 0x8000000000777802 */ /* 0x000fe20000000f00 */
[----:B------:R-:W-:Y:S01]  /*04b0*/  IMAD.MOV.U32 R72, RZ, RZ, -0x80000000 ;  /* 0x80000000ff487424 */ /* 0x000fe200078e00ff */
[----:B------:R-:W-:Y:S01]  /*04c0*/  MOV R31, 0x80000000 ;  /* 0x80000000001f7802 */ /* 0x000fe20000000f00 */
[----:B------:R-:W-:Y:S01]  /*04d0*/  IMAD.MOV.U32 R70, RZ, RZ, -0x80000000 ;  /* 0x80000000ff467424 */ /* 0x000fe200078e00ff */
[----:B-1----:R-:W-:Y:S01]  /*04e0*/  ISETP.GE.AND P0, PT, R32, 0x1, PT ;  /* 0x000000012000780c */ /* 0x002fe20003f06270 */
[----:B------:R-:W-:Y:S01]  /*04f0*/  IMAD.MOV.U32 R26, RZ, RZ, -0x80000000 ;  /* 0x80000000ff1a7424 */ /* 0x000fe200078e00ff */
[----:B------:R-:W-:Y:S01]  /*0500*/  MOV R91, 0x80000000 ;  /* 0x80000000005b7802 */ /* 0x000fe20000000f00 */
[----:B------:R-:W-:Y:S01]  /*0510*/  IMAD.MOV.U32 R68, RZ, RZ, -0x80000000 ;  /* 0x80000000ff447424 */ /* 0x000fe200078e00ff */
[----:B------:R-:W-:Y:S01]  /*0520*/  MOV R21, 0x80000000 ;  /* 0x8000000000157802 */ /* 0x000fe20000000f00 */
[----:B------:R-:W-:Y:S01]  /*0530*/  IMAD.MOV.U32 R28, RZ, RZ, -0x80000000 ;  /* 0x80000000ff1c7424 */ /* 0x000fe200078e00ff */
[----:B0-----:R-:W-:Y:S01]  /*0540*/  LEA R30, R30, UR4, 0x5 ;  /* 0x000000041e1e7c11 */ /* 0x001fe2000f8e28ff */
[----:B------:R-:W-:-:S02]  /*0550*/  IMAD.MOV.U32 R65, RZ, RZ, -0x80000000 ;  /* 0x80000000ff417424 */ /* 0x000fc400078e00ff */
[----:B------:R-:W-:Y:S01]  /*0560*/  IMAD.MOV.U32 R64, RZ, RZ, -0x80000000 ;  /* 0x80000000ff407424 */ /* 0x000fe200078e00ff */
[----:B--2---:R-:W-:Y:S01]  /*0570*/  IADD3 R11, PT, PT, -R30, UR6, RZ ;  /* 0x000000061e0b7c10 */ /* 0x004fe2000fffe1ff */
[----:B------:R-:W-:Y:S02]  /*0580*/  IMAD.MOV.U32 R63, RZ, RZ, -0x80000000 ;  /* 0x80000000ff3f7424 */ /* 0x000fe400078e00ff */
[----:B------:R-:W-:Y:S01]  /*0590*/  IMAD.MOV.U32 R62, RZ, RZ, -0x80000000 ;  /* 0x80000000ff3e7424 */ /* 0x000fe200078e00ff */
[----:B------:R-:W-:Y:S01]  /*05a0*/  SHF.R.S32.HI R20, RZ, 0x1f, R11 ;  /* 0x0000001fff147819 */ /* 0x000fe2000001140b */
[----:B------:R-:W-:Y:S02]  /*05b0*/  IMAD.MOV.U32 R60, RZ, RZ, -0x80000000 ;  /* 0x80000000ff3c7424 */ /* 0x000fe400078e00ff */
[----:B------:R-:W-:Y:S01]  /*05c0*/  IMAD.MOV.U32 R59, RZ, RZ, -0x80000000 ;  /* 0x80000000ff3b7424 */ /* 0x000fe200078e00ff */
[----:B------:R-:W-:Y:S01]  /*05d0*/  LEA.HI R20, R20, R11, RZ, 0x3 ;  /* 0x0000000b14147211 */ /* 0x000fe200078f18ff */
[----:B------:R-:W-:-:S02]  /*05e0*/  IMAD.MOV.U32 R58, RZ, RZ, -0x80000000 ;  /* 0x80000000ff3a7424 */ /* 0x000fc400078e00ff */
[----:B------:R-:W-:Y:S01]  /*05f0*/  IMAD.MOV.U32 R57, RZ, RZ, -0x80000000 ;  /* 0x80000000ff397424 */ /* 0x000fe200078e00ff */
[----:B------:R-:W-:Y:S01]  /*0600*/  SHF.R.S32.HI R104, RZ, 0x3, R20 ;  /* 0x00000003ff687819 */ /* 0x000fe20000011414 */
[----:B------:R-:W-:Y:S02]  /*0610*/  IMAD.MOV.U32 R55, RZ, RZ, -0x80000000 ;  /* 0x80000000ff377424 */ /* 0x000fe400078e00ff */
[----:B------:R-:W-:Y:S02]  /*0620*/  IMAD.MOV.U32 R54, RZ, RZ, -0x80000000 ;  /* 0x80000000ff367424 */ /* 0x000fe400078e00ff */
[----:B------:R-:W-:Y:S02]  /*0630*/  IMAD.MOV.U32 R53, RZ, RZ, -0x80000000 ;  /* 0x80000000ff357424 */ /* 0x000fe400078e00ff */
[----:B------:R-:W-:Y:S02]  /*0640*/  IMAD.MOV.U32 R52, RZ, RZ, -0x80000000 ;  /* 0x80000000ff347424 */ /* 0x000fe400078e00ff */
[----:B------:R-:W-:-:S02]  /*0650*/  IMAD.MOV.U32 R50, RZ, RZ, -0x80000000 ;  /* 0x80000000ff327424 */ /* 0x000fc400078e00ff */
[----:B------:R-:W-:Y:S02]  /*0660*/  IMAD.MOV.U32 R49, RZ, RZ, -0x80000000 ;  /* 0x80000000ff317424 */ /* 0x000fe400078e00ff */
        /* <DEDUP_REMOVED lines=22> */
[----:B------:R-:W-:Y:S01]  /*07d0*/  IMAD.MOV.U32 R85, RZ, RZ, -0x80000000 ;  /* 0x80000000ff557424 */ /* 0x000fe200078e00ff */
[----:B------:R-:W-:Y:S06]  /*07e0*/  BAR.SYNC.DEFER_BLOCKING 0x0 ;  /* 0x0000000000007b1d */ /* 0x000fec0000010000 */
[----:B-----5:R-:W-:Y:S05]  /*07f0*/  @!P0 BRA `(.L_x_206) ;  /* 0x0000000c00f48947 */ /* 0x020fea0003800000 */
[----:B------:R-:W-:Y:S01]  /*0800*/  LEA.HI R20, R9, R30, RZ, 0x1e ;  /* 0x0000001e09147211 */ /* 0x000fe200078ff0ff */
[----:B------:R-:W0:Y:S01]  /*0810*/  LDCU.64 UR6, c[0x0][0x398] ;  /* 0x00007300ff0677ac */ /* 0x000e220008000a00 */
[----:B------:R-:W-:Y:S01]  /*0820*/  VIMNMX.RELU R108, PT, PT, R104, 0x3, PT ;  /* 0x00000003686c7848 */ /* 0x000fe20003fe1100 */
[----:B------:R-:W-:Y:S01]  /*0830*/  BSSY.RECONVERGENT B0, `(.L_x_207) ;  /* 0x00000b9000007945 */ /* 0x000fe20003800200 */
[----:B------:R-:W-:Y:S01]  /*0840*/  IMAD.MOV.U32 R106, RZ, RZ, RZ ;  /* 0x000000ffff6a7224 */ /* 0x000fe200078e00ff */
[----:B------:R-:W1:Y:S01]  /*0850*/  LDCU.64 UR10, c[0x0][0x390] ;  /* 0x00007200ff0a77ac */ /* 0x000e620008000a00 */
[----:B------:R-:W-:Y:S01]  /*0860*/  IMAD R20, R20, R32, RZ ;  /* 0x0000002014147224 */ /* 0x000fe200078e02ff */
[----:B------:R-:W-:Y:S02]  /*0870*/  CS2R R82, SRZ ;  /* 0x0000000000527805 */ /* 0x000fe4000001ff00 */
[----:B------:R-:W-:Y:S02]  /*0880*/  CS2R R80, SRZ ;  /* 0x0000000000507805 */ /* 0x000fe4000001ff00 */
[----:B------:R-:W-:Y:S01]  /*0890*/  CS2R R78, SRZ ;  /* 0x00000000004e7805 */ /* 0x000fe2000001ff00 */
[--C-:B------:R-:W-:Y:S01]  /*08a0*/  IMAD R21, R32, 0x10, R20.reuse ;  /* 0x0000001020157824 */ /* 0x100fe200078e0214 */
[----:B------:R-:W-:Y:S01]  /*08b0*/  IADD3 R91, P0, PT, R20, R3, RZ ;  /* 0x00000003145b7210 */ /* 0x000fe20007f1e0ff */
[----:B------:R-:W-:Y:S01]  /*08c0*/  IMAD.IADD R22, R2, 0x1, R20 ;  /* 0x0000000102167824 */ /* 0x000fe200078e0214 */
[----:B------:R-:W-:-:S02]  /*08d0*/  CS2R R76, SRZ ;  /* 0x00000000004c7805 */ /* 0x000fc4000001ff00 */
[----:B------:R-:W-:Y:S02]  /*08e0*/  CS2R R74, SRZ ;  /* 0x00000000004a7805 */ /* 0x000fe4000001ff00 */
[----:B------:R-:W-:Y:S01]  /*08f0*/  LEA.HI.X.SX32 R26, R20, RZ, 0x1, P0 ;  /* 0x000000ff141a7211 */ /* 0x000fe200000f0eff */
[----:B------:R-:W-:Y:S01]  /*0900*/  IMAD.IADD R20, R2, 0x1, R21 ;  /* 0x0000000102147824 */ /* 0x000fe200078e0215 */
[-C--:B------:R-:W-:Y:S02]  /*0910*/  IADD3 R93, P1, PT, R21, R3.reuse, RZ ;  /* 0x00000003155d7210 */ /* 0x080fe40007f3e0ff */
[----:B------:R-:W-:Y:S01]  /*0920*/  CS2R R72, SRZ ;  /* 0x0000000000487805 */ /* 0x000fe2000001ff00 */
[----:B0-----:R-:W-:Y:S01]  /*0930*/  UIADD3 UR6, UP0, UPT, UR6, 0x10, URZ ;  /* 0x0000001006067890 */ /* 0x001fe2000ff1e0ff */
[----:B------:R-:W-:Y:S02]  /*0940*/  IADD3 R95, P2, PT, R22, R3, RZ ;  /* 0x00000003165f7210 */ /* 0x000fe40007f5e0ff */
[----:B------:R-:W-:-:S02]  /*0950*/  CS2R R70, SRZ ;  /* 0x0000000000467805 */ /* 0x000fc4000001ff00 */
[----:B------:R-:W-:Y:S01]  /*0960*/  LEA.HI.X.SX32 R24, R21, RZ, 0x1, P1 ;  /* 0x000000ff15187211 */ /* 0x000fe200008f0eff */
[----:B------:R-:W-:Y:S01]  /*0970*/  UIADD3.X UR7, UPT, UPT, URZ, UR7, URZ, UP0, !UPT ;  /* 0x00000007ff077290 */ /* 0x000fe200087fe4ff */
[----:B------:R-:W-:Y:S01]  /*0980*/  IADD3 R89, P1, PT, R20, R3, RZ ;  /* 0x0000000314597210 */ /* 0x000fe20007f3e0ff */
[----:B-1----:R-:W-:Y:S01]  /*0990*/  IMAD.U32 R107, RZ, RZ, UR11 ;  /* 0x0000000bff6b7e24 */ /* 0x002fe2000f8e00ff */
[----:B------:R-:W-:Y:S02]  /*09a0*/  LEA.HI.X.SX32 R22, R22, RZ, 0x1, P2 ;  /* 0x000000ff16167211 */ /* 0x000fe400010f0eff */
[----:B------:R-:W-:Y:S02]  /*09b0*/  CS2R R68, SRZ ;  /* 0x0000000000447805 */ /* 0x000fe4000001ff00 */
[----:B------:R-:W-:Y:S02]  /*09c0*/  LEA.HI.X.SX32 R20, R20, RZ, 0x1, P1 ;  /* 0x000000ff14147211 */ /* 0x000fe400008f0eff */
[----:B------:R-:W-:-:S02]  /*09d0*/  CS2R R66, SRZ ;  /* 0x0000000000427805 */ /* 0x000fc4000001ff00 */
[----:B------:R-:W-:Y:S02]  /*09e0*/  LEA R90, P0, R91, UR6, 0x2 ;  /* 0x000000065b5a7c11 */ /* 0x000fe4000f8010ff */
[----:B------:R-:W-:Y:S02]  /*09f0*/  CS2R R64, SRZ ;  /* 0x0000000000407805 */ /* 0x000fe4000001ff00 */
[----:B------:R-:W-:Y:S02]  /*0a00*/  LEA R92, P2, R93, UR6, 0x2 ;  /* 0x000000065d5c7c11 */ /* 0x000fe4000f8410ff */
[----:B------:R-:W-:Y:S02]  /*0a10*/  CS2R R62, SRZ ;  /* 0x00000000003e7805 */ /* 0x000fe4000001ff00 */
[----:B------:R-:W-:Y:S02]  /*0a20*/  LEA R94, P3, R95, UR6, 0x2 ;  /* 0x000000065f5e7c11 */ /* 0x000fe4000f8610ff */
[----:B------:R-:W-:-:S02]  /*0a30*/  CS2R R60, SRZ ;  /* 0x00000000003c7805 */ /* 0x000fc4000001ff00 */
[----:B------:R-:W-:Y:S02]  /*0a40*/  LEA R88, P1, R89, UR6, 0x2 ;  /* 0x0000000659587c11 */ /* 0x000fe4000f8210ff */
[----:B------:R-:W-:Y:S02]  /*0a50*/  CS2R R58, SRZ ;  /* 0x00000000003a7805 */ /* 0x000fe4000001ff00 */
[----:B------:R-:W-:Y:S02]  /*0a60*/  LEA.HI.X R91, R91, UR7, R26, 0x2, P0 ;  /* 0x000000075b5b7c11 */ /* 0x000fe400080f141a */
[----:B------:R-:W-:Y:S02]  /*0a70*/  CS2R R56, SRZ ;  /* 0x0000000000387805 */ /* 0x000fe4000001ff00 */
[----:B------:R-:W-:Y:S02]  /*0a80*/  LEA.HI.X R93, R93, UR7, R24, 0x2, P2 ;  /* 0x000000075d5d7c11 */ /* 0x000fe400090f1418 */
[----:B------:R-:W-:-:S02]  /*0a90*/  CS2R R54, SRZ ;  /* 0x0000000000367805 */ /* 0x000fc4000001ff00 */
[----:B------:R-:W-:Y:S02]  /*0aa0*/  LEA.HI.X R95, R95, UR7, R22, 0x2, P3 ;  /* 0x000000075f5f7c11 */ /* 0x000fe400098f1416 */
[----:B------:R-:W-:Y:S02]  /*0ab0*/  CS2R R52, SRZ ;  /* 0x0000000000347805 */ /* 0x000fe4000001ff00 */
[----:B------:R-:W-:Y:S02]  /*0ac0*/  LEA.HI.X R89, R89, UR7, R20, 0x2, P1 ;  /* 0x0000000759597c11 */ /* 0x000fe400088f1414 */
[----:B------:R-:W-:Y:S02]  /*0ad0*/  CS2R R50, SRZ ;  /* 0x0000000000327805 */ /* 0x000fe4000001ff00 */
[----:B------:R-:W-:Y:S02]  /*0ae0*/  ISETP.GE.AND P0, PT, R11, -0x7, PT ;  /* 0xfffffff90b00780c */ /* 0x000fe40003f06270 */
[----:B------:R-:W-:-:S02]  /*0af0*/  CS2R R48, SRZ ;  /* 0x0000000000307805 */ /* 0x000fc4000001ff00 */
[----:B------:R-:W-:Y:S02]  /*0b00*/  CS2R R46, SRZ ;  /* 0x00000000002e7805 */ /* 0x000fe4000001ff00 */
[----:B------:R-:W-:Y:S02]  /*0b10*/  CS2R R44, SRZ ;  /* 0x00000000002c7805 */ /* 0x000fe4000001ff00 */
[----:B------:R-:W-:Y:S02]  /*0b20*/  CS2R R42, SRZ ;  /* 0x00000000002a7805 */ /* 0x000fe4000001ff00 */
[----:B------:R-:W-:Y:S02]  /*0b30*/  CS2R R40, SRZ ;  /* 0x0000000000287805 */ /* 0x000fe4000001ff00 */
[----:B------:R-:W-:Y:S02]  /*0b40*/  CS2R R38, SRZ ;  /* 0x0000000000267805 */ /* 0x000fe4000001ff00 */
        /* <DEDUP_REMOVED lines=8> */
[----:B------:R-:W-:Y:S01]  /*0bd0*/  CS2R R20, SRZ ;  /* 0x0000000000147805 */ /* 0x000fe2000001ff00 */
[----:B------:R-:W-:Y:S01]  /*0be0*/  VIADD R108, R108, 0x1 ;  /* 0x000000016c6c7836 */ /* 0x000fe20000000000 */
[----:B------:R-:W-:Y:S01]  /*0bf0*/  MOV R105, UR10 ;  /* 0x0000000a00697c02 */ /* 0x000fe20008000f00 */
[----:B------:R-:W0:Y:S06]  /*0c00*/  LDCU UR10, c[0x0][0x388] ;  /* 0x00007100ff0a77ac */ /* 0x000e2c0008000800 */
.L_x_214:
[----:B------:R-:W-:Y:S04]  /*0c10*/  BSSY.RECONVERGENT B1, `(.L_x_208) ;  /* 0x000000f000017945 */ /* 0x000fe80003800200 */
[----:B-----5:R-:W-:Y:S05]  /*0c20*/  @!P0 BRA `(.L_x_209) ;  /* 0x0000000000348947 */ /* 0x020fea0003800000 */
[----:B------:R1:W5:Y:S04]  /*0c30*/  LDG.E R96, desc[UR8][R90.64+-0x10] ;  /* 0xfffff0085a607981 */ /* 0x000368000c1e1900 */
[----:B------:R1:W5:Y:S01]  /*0c40*/  LDG.E R97, desc[UR8][R90.64] ;  /* 0x000000085a617981 */ /* 0x000362000c1e1900 */
[----:B------:R-:W-:-:S13]  /*0c50*/  ISETP.GT.AND P1, PT, R11, 0x7, PT ;  /* 0x000000070b00780c */ /* 0x000fda0003f24270 */
[----:B-1----:R-:W-:Y:S05]  /*0c60*/  @!P1 BRA `(.L_x_209) ;  /* 0x0000000000249947 */ /* 0x002fea0003800000 */
[----:B------:R1:W5:Y:S04]  /*0c70*/  LDG.E R98, desc[UR8][R94.64+-0x10] ;  /* 0xfffff0085e627981 */ /* 0x000368000c1e1900 */
[----:B------:R1:W5:Y:S01]  /*0c80*/  LDG.E R99, desc[UR8][R94.64] ;  /* 0x000000085e637981 */ /* 0x000362000c1e1900 */
[----:B------:R-:W-:-:S13]  /*0c90*/  ISETP.NE.AND P1, PT, R108, 0x2, PT ;  /* 0x000000026c00780c */ /* 0x000fda0003f25270 */
[----:B-1----:R-:W-:Y:S05]  /*0ca0*/  @!P1 BRA `(.L_x_209) ;  /* 0x0000000000149947 */ /* 0x002fea0003800000 */
[----:B------:R-:W-:Y:S01]  /*0cb0*/  ISETP.NE.AND P1, PT, R108, 0x3, PT ;  /* 0x000000036c00780c */ /* 0x000fe20003f25270 */
[----:B------:R1:W5:Y:S04]  /*0cc0*/  LDG.E R100, desc[UR8][R92.64+-0x10] ;  /* 0xfffff0085c647981 */ /* 0x000368000c1e1900 */
[----:B------:R1:W5:Y:S08]  /*0cd0*/  LDG.E R101, desc[UR8][R92.64] ;  /* 0x000000085c657981 */ /* 0x000370000c1e1900 */
[----:B------:R1:W5:Y:S04]  /*0ce0*/  @P1 LDG.E R102, desc[UR8][R88.64+-0x10] ;  /* 0xfffff00858661981 */ /* 0x000368000c1e1900 */
[----:B------:R1:W5:Y:S02]  /*0cf0*/  @P1 LDG.E R103, desc[UR8][R88.64] ;  /* 0x0000000858671981 */ /* 0x000364000c1e1900 */
.L_x_209:
[----:B0-----:R-:W-:Y:S05]  /*0d00*/  BSYNC.RECONVERGENT B1 ;  /* 0x0000000000017941 */ /* 0x001fea0003800200 */
.L_x_208:
[----:B------:R-:W-:Y:S05]  /*0d10*/  @!P0 BRA `(.L_x_210) ;  /* 0x00000000005c8947 */ /* 0x000fea0003800000 */
[----:B------:R-:W-:-:S03]  /*0d20*/  IMAD.WIDE.U32 R84, R2, 0x4, R18 ;  /* 0x0000000402547825 */ /* 0x000fc600078e0012 */
[----:B------:R-:W-:-:S05]  /*0d30*/  IADD3 R118, P1, PT, R84, R105, RZ ;  /* 0x0000006954767210 */ /* 0x000fca0007f3e0ff */
[----:B------:R-:W-:Y:S01]  /*0d40*/  IMAD.X R119, R85, 0x1, R107, P1 ;  /* 0x0000000155777824 */ /* 0x000fe200008e066b */
[----:B------:R-:W-:-:S04]  /*0d50*/  IADD3 R120, P1, PT, R105, R18, RZ ;  /* 0x0000001269787210 */ /* 0x000fc80007f3e0ff */
[----:B------:R-:W-:Y:S01]  /*0d60*/  IADD3.X R121, PT, PT, R107, R19, RZ, P1, !PT ;  /* 0x000000136b797210 */ /* 0x000fe20000ffe4ff */
[----:B------:R-:W2:Y:S04]  /*0d70*/  LDG.E.CONSTANT R85, desc[UR8][R118.64] ;  /* 0x0000000876557981 */ /* 0x000ea8000c1e9900 */
[----:B------:R-:W2:Y:S04]  /*0d80*/  LDG.E.CONSTANT R84, desc[UR8][R120.64] ;  /* 0x0000000878547981 */ /* 0x000ea8000c1e9900 */
[----:B------:R-:W2:Y:S04]  /*0d90*/  LDG.E.CONSTANT R86, desc[UR8][R120.64+0x10] ;  /* 0x0000100878567981 */ /* 0x000ea8000c1e9900 */
[----:B------:R-:W2:Y:S01]  /*0da0*/  LDG.E.CONSTANT R87, desc[UR8][R118.64+0x10] ;  /* 0x0000100876577981 */ /* 0x000ea2000c1e9900 */
[----:B------:R-:W-:Y:S01]  /*0db0*/  ISETP.GE.AND P1, PT, R11, 0x8, PT ;  /* 0x000000080b00780c */ /* 0x000fe20003f26270 */
[----:B------:R-:W-:Y:S05]  /*0dc0*/  WARPSYNC.ALL ;  /* 0x0000000000007948 */ /* 0x000fea0003800000 */
[----:B--2--5:R-:W-:Y:S07]  /*0dd0*/  HMMA.1688.F32.TF32 R20, R84, R96, R20 ;  /* 0x000000605414723c */ /* 0x024fee0000081014 */
[----:B------:R-:W-:-:S13]  /*0de0*/  @!P1 BRA `(.L_x_210) ;  /* 0x0000000000289947 */ /* 0x000fda0003800000 */
[----:B------:R-:W-:Y:S01]  /*0df0*/  ISETP.NE.AND P1, PT, R108, 0x2, PT ;  /* 0x000000026c00780c */ /* 0x000fe20003f25270 */
[----:B------:R-:W-:Y:S05]  /*0e00*/  WARPSYNC.ALL ;  /* 0x0000000000007948 */ /* 0x000fea0003800000 */
[----:B------:R-:W-:Y:S07]  /*0e10*/  HMMA.1688.F32.TF32 R24, R84, R98, R24 ;  /* 0x000000625418723c */ /* 0x000fee0000081018 */
[----:B------:R-:W-:-:S13]  /*0e20*/  @!P1 BRA `(.L_x_210) ;  /* 0x0000000000189947 */ /* 0x000fda0003800000 */
[----:B------:R-:W-:Y:S01]  /*0e30*/  ISETP.NE.AND P1, PT, R108, 0x3, PT ;  /* 0x000000036c00780c */ /* 0x000fe20003f25270 */
[----:B------:R-:W-:Y:S05]  /*0e40*/  WARPSYNC.ALL ;  /* 0x0000000000007948 */ /* 0x000fea0003800000 */
[C---:B------:R-:W-:Y:S07]  /*0e50*/  HMMA.1688.F32.TF32 R28, R84.reuse, R100, R28 ;  /* 0x00000064541c723c */ /* 0x040fee000008101c */
[----:B------:R-:W-:Y:S05]  /*0e60*/  @P1 WARPSYNC.ALL ;  /* 0x0000000000001948 */ /* 0x000fea0003800000 */
[----:B------:R-:W-:-:S15]  /*0e70*/  @P1 HMMA.1688.F32.TF32 R32, R84, R102, R32 ;  /* 0x000000665420123c */ /* 0x000fde0000081020 */
[----:B------:R-:W-:-:S05]  /*0e80*/  NOP ;  /* 0x0000000000007918 */ /* 0x000fca0000000000 */
.L_x_210:
[----:B------:R-:W-:Y:S05]  /*0e90*/  @!P0 BRA `(.L_x_211) ;  /* 0x0000000000588947 */ /* 0x000fea0003800000 */
[----:B------:R-:W-:-:S05]  /*0ea0*/  IADD3 R120, P1, PT, R105, R16, RZ ;  /* 0x0000001069787210 */ /* 0x000fca0007f3e0ff */
[----:B------:R-:W-:Y:S01]  /*0eb0*/  IMAD.X R121, R107, 0x1, R17, P1 ;  /* 0x000000016b797824 */ /* 0x000fe200008e0611 */
[----:B------:R-:W-:-:S04]  /*0ec0*/  IADD3 R118, P1, PT, R116, R105, RZ ;  /* 0x0000006974767210 */ /* 0x000fc80007f3e0ff */
[----:B------:R-:W2:Y:S01]  /*0ed0*/  LDG.E.CONSTANT R84, desc[UR8][R120.64] ;  /* 0x0000000878547981 */ /* 0x000ea2000c1e9900 */
[----:B------:R-:W-:-:S03]  /*0ee0*/  IMAD.X R119, R117, 0x1, R107, P1 ;  /* 0x0000000175777824 */ /* 0x000fc600008e066b */
        /* <DEDUP_REMOVED lines=17> */
.L_x_211:
        /* <DEDUP_REMOVED lines=23> */
.L_x_212:
[----:B------:R-:W-:Y:S05]  /*1170*/  @!P0 BRA `(.L_x_213) ;  /* 0x00000000005c8947 */ /* 0x000fea0003800000 */
[----:B------:R-:W-:-:S03]  /*1180*/  IMAD.WIDE.U32 R84, R2, 0x4, R12 ;  /* 0x0000000402547825 */ /* 0x000fc600078e000c */
[----:B------:R-:W-:-:S04]  /*1190*/  IADD3 R118, P1, PT, R84, R105, RZ ;  /* 0x0000006954767210 */ /* 0x000fc80007f3e0ff */
[----:B------:R-:W-:Y:S02]  /*11a0*/  IADD3.X R119, PT, PT, R85, R107, RZ, P1, !PT ;  /* 0x0000006b55777210 */ /* 0x000fe40000ffe4ff */
[----:B------:R-:W-:-:S03]  /*11b0*/  IADD3 R120, P1, PT, R105, R12, RZ ;  /* 0x0000000c69787210 */ /* 0x000fc60007f3e0ff */
[----:B------:R-:W2:Y:S02]  /*11c0*/  LDG.E.CONSTANT R85, desc[UR8][R118.64] ;  /* 0x0000000876557981 */ /* 0x000ea4000c1e9900 */
[----:B------:R-:W-:Y:S02]  /*11d0*/  IMAD.X R121, R107, 0x1, R13, P1 ;  /* 0x000000016b797824 */ /* 0x000fe400008e060d */
        /* <DEDUP_REMOVED lines=17> */
.L_x_213:
[----:B-1----:R-:W-:Y:S01]  /*12f0*/  IADD3 R88, P2, PT, R88, 0x20, RZ ;  /* 0x0000002058587810 */ /* 0x002fe20007f5e0ff */
[----:B------:R-:W-:Y:S01]  /*1300*/  VIADD R106, R106, 0x8 ;  /* 0x000000086a6a7836 */ /* 0x000fe20000000000 */
[----:B------:R-:W-:Y:S02]  /*1310*/  IADD3 R105, P1, PT, R105, 0x20, RZ ;  /* 0x0000002069697810 */ /* 0x000fe40007f3e0ff */
[----:B------:R-:W-:Y:S01]  /*1320*/  IADD3 R90, P3, PT, R90, 0x20, RZ ;  /* 0x000000205a5a7810 */ /* 0x000fe20007f7e0ff */
[----:B------:R-:W-:Y:S01]  /*1330*/  IMAD.X R89, RZ, RZ, R89, P2 ;  /* 0x000000ffff597224 */ /* 0x000fe200010e0659 */
[----:B------:R-:W-:Y:S01]  /*1340*/  ISETP.GE.AND P2, PT, R106, UR10, PT ;  /* 0x0000000a6a007c0c */ /* 0x000fe2000bf46270 */
[----:B------:R-:W-:Y:S01]  /*1350*/  IMAD.X R107, RZ, RZ, R107, P1 ;  /* 0x000000ffff6b7224 */ /* 0x000fe200008e066b */
[----:B------:R-:W-:Y:S01]  /*1360*/  IADD3 R94, P5, PT, R94, 0x20, RZ ;  /* 0x000000205e5e7810 */ /* 0x000fe20007fbe0ff */
[----:B------:R-:W-:Y:S01]  /*1370*/  IMAD.X R91, RZ, RZ, R91, P3 ;  /* 0x000000ffff5b7224 */ /* 0x000fe200018e065b */
[----:B------:R-:W-:-:S03]  /*1380*/  IADD3 R92, P4, PT, R92, 0x20, RZ ;  /* 0x000000205c5c7810 */ /* 0x000fc60007f9e0ff */
[----:B------:R-:W-:Y:S01]  /*1390*/  IMAD.X R95, RZ, RZ, R95, P5 ;  /* 0x000000ffff5f7224 */ /* 0x000fe200028e065f */
[----:B------:R-:W-:-:S05]  /*13a0*/  IADD3.X R93, PT, PT, RZ, R93, RZ, P4, !PT ;  /* 0x0000005dff5d7210 */ /* 0x000fca00027fe4ff */
[----:B------:R-:W-:Y:S05]  /*13b0*/  @!P2 BRA `(.L_x_214) ;  /* 0xfffffff80014a947 */ /* 0x000fea000383ffff */
[----:B------:R-:W-:Y:S05]  /*13c0*/  BSYNC.RECONVERGENT B0 ;  /* 0x0000000000007941 */ /* 0x000fea0003800200 */
.L_x_207:
[----:B------:R-:W-:Y:S01]  /*13d0*/  FMUL R87, R22, -2 ;  /* 0xc000000016577820 */ /* 0x000fe20000400000 */
        /* <DEDUP_REMOVED lines=62> */
[----:B------:R-:W-:-:S07]  /*17c0*/  FMUL R83, R83, -2 ;  /* 0xc000000053537820 */ /* 0x000fce0000400000 */
.L_x_206:
[----:B------:R-:W-:-:S13]  /*17d0*/  ISETP.GE.AND P0, PT, R11, -0x7, PT ;  /* 0xfffffff90b00780c */ /* 0x000fda0003f06270 */
[----:B------:R-:W-:Y:S05]  /*17e0*/  @!P0 BRA `(.L_x_215) ;  /* 0x0000000400648947 */ /* 0x000fea0003800000 */
[----:B------:R0:W-:Y:S01]  /*17f0*/  STS [R0], R85 ;  /* 0x0000005500007388 */ /* 0x0001e20000000800 */
[----:B------:R-:W-:Y:S01]  /*1800*/  ISETP.GE.AND P0, PT, R11, 0x8, PT ;  /* 0x000000080b00780c */ /* 0x000fe20003f06270 */
[----:B------:R-:W-:Y:S01]  /*1810*/  BSSY.RECONVERGENT B0, `(.L_x_216) ;  /* 0x0000022000007945 */ /* 0x000fe20003800200 */
[----:B------:R-:W-:Y:S01]  /*1820*/  VIMNMX.RELU R104, PT, PT, R104, 0x3, PT ;  /* 0x0000000368687848 */ /* 0x000fe20003fe1100 */
[----:B------:R0:W-:Y:S04]  /*1830*/  STS [R0+0x100], R21 ;  /* 0x0001001500007388 */ /* 0x0001e80000000800 */
[----:B------:R0:W-:Y:S01]  /*1840*/  STS [R0+0x20], R87 ;  /* 0x0000205700007388 */ /* 0x0001e20000000800 */
[----:B------:R-:W-:-:S03]  /*1850*/  VIADD R104, R104, 0x1 ;  /* 0x0000000168687836 */ /* 0x000fc60000000000 */
[----:B------:R0:W-:Y:S04]  /*1860*/  STS [R0+0x120], R23 ;  /* 0x0001201700007388 */ /* 0x0001e80000000800 */
        /* <DEDUP_REMOVED lines=11> */
[----:B------:R0:W-:Y:S01]  /*1920*/  STS [R0+0x1e0], R24 ;  /* 0x0001e01800007388 */ /* 0x0001e20000000800 */
[----:B------:R-:W-:Y:S05]  /*1930*/  @!P0 BRA `(.L_x_217) ;  /* 0x00000000003c8947 */ /* 0x000fea0003800000 */
[----:B------:R1:W-:Y:S01]  /*1940*/  STS [R0+0x800], R89 ;  /* 0x0008005900007388 */ /* 0x0003e20000000800 */
[----:B------:R-:W-:-:S03]  /*1950*/  ISETP.NE.AND P1, PT, R104, 0x2, PT ;  /* 0x000000026800780c */ /* 0x000fc60003f25270 */
[----:B------:R1:W-:Y:S04]  /*1960*/  STS [R0+0x900], R25 ;  /* 0x0009001900007388 */ /* 0x0003e80000000800 */
[----:B------:R1:W-:Y:S04]  /*1970*/  STS [R0+0x820], R91 ;  /* 0x0008205b00007388 */ /* 0x0003e80000000800 */
[----:B------:R1:W-:Y:S02]  /*1980*/  STS [R0+0x920], R27 ;  /* 0x0009201b00007388 */ /* 0x0003e40000000800 */
[----:B------:R-:W-:Y:S05]  /*1990*/  @!P1 BRA `(.L_x_217) ;  /* 0x0000000000249947 */ /* 0x000fea0003800000 */
[----:B------:R-:W-:Y:S01]  /*19a0*/  ISETP.NE.AND P1, PT, R104, 0x3, PT ;  /* 0x000000036800780c */ /* 0x000fe20003f25270 */
[----:B------:R2:W-:Y:S04]  /*19b0*/  STS [R0+0x1000], R93 ;  /* 0x0010005d00007388 */ /* 0x0005e80000000800 */
[----:B------:R2:W-:Y:S04]  /*19c0*/  STS [R0+0x1100], R29 ;  /* 0x0011001d00007388 */ /* 0x0005e80000000800 */
[----:B------:R2:W-:Y:S04]  /*19d0*/  STS [R0+0x1020], R95 ;  /* 0x0010205f00007388 */ /* 0x0005e80000000800 */
[----:B------:R2:W-:Y:S04]  /*19e0*/  STS [R0+0x1120], R31 ;  /* 0x0011201f00007388 */ /* 0x0005e80000000800 */
[----:B------:R2:W-:Y:S04]  /*19f0*/  @P1 STS [R0+0x1800], R105 ;  /* 0x0018006900001388 */ /* 0x0005e80000000800 */
[----:B------:R2:W-:Y:S04]  /*1a00*/  @P1 STS [R0+0x1900], R33 ;  /* 0x0019002100001388 */ /* 0x0005e80000000800 */
[----:B------:R2:W-:Y:S04]  /*1a10*/  @P1 STS [R0+0x1820], R107 ;  /* 0x0018206b00001388 */ /* 0x0005e80000000800 */
[----:B------:R2:W-:Y:S02]  /*1a20*/  @P1 STS [R0+0x1920], R35 ;  /* 0x0019202300001388 */ /* 0x0005e40000000800 */
.L_x_217:
[----:B------:R-:W-:Y:S05]  /*1a30*/  BSYNC.RECONVERGENT B0 ;  /* 0x0000000000007941 */ /* 0x000fea0003800200 */
.L_x_216:
[----:B------:R-:W-:Y:S04]  /*1a40*/  BSSY.RECONVERGENT B0, `(.L_x_218) ;  /* 0x0000011000007945 */ /* 0x000fe80003800200 */
        /* <DEDUP_REMOVED lines=16> */
.L_x_219:
[----:B------:R-:W-:Y:S05]  /*1b50*/  BSYNC.RECONVERGENT B0 ;  /* 0x0000000000007941 */ /* 0x000fea0003800200 */
.L_x_218:
        /* <DEDUP_REMOVED lines=17> */
.L_x_221:
[----:B------:R-:W-:Y:S05]  /*1c70*/  BSYNC.RECONVERGENT B0 ;  /* 0x0000000000007941 */ /* 0x000fea0003800200 */
.L_x_220:
        /* <DEDUP_REMOVED lines=16> */
.L_x_215:
[----:B------:R-:W-:Y:S05]  /*1d80*/  WARPSYNC.ALL ;  /* 0x0000000000007948 */ /* 0x000fea0003800000 */
[----:B------:R-:W-:Y:S01]  /*1d90*/  BAR.SYNC.DEFER_BLOCKING 0x0 ;  /* 0x0000000000007b1d */ /* 0x000fe20000010000 */
[----:B------:R-:W-:Y:S01]  /*1da0*/  ISETP.NE.AND P0, PT, R109, RZ, PT ;  /* 0x000000ff6d00720c */ /* 0x000fe20003f05270 */
[----:B------:R-:W-:-:S04]  /*1db0*/  UIADD3 UR4, UPT, UPT, UR4, 0x40, URZ ;  /* 0x0000004004047890 */ /* 0x000fc8000fffe0ff */
[----:B------:R-:W0:Y:S01]  /*1dc0*/  LDCU UR12, c[0x0][0x380] ;  /* 0x00007000ff0c77ac */ /* 0x000e220008000800 */
[----:B------:R-:W-:Y:S01]  /*1dd0*/  BSSY.RECONVERGENT B1, `(.L_x_222) ;  /* 0x00001c9000017945 */ /* 0x000fe20003800200 */
[----:B------:R-:W0:Y:S06]  /*1de0*/  LDCU UR11, c[0x0][0x380] ;  /* 0x00007000ff0b77ac */ /* 0x000e2c0008000800 */
[----:B------:R-:W-:Y:S05]  /*1df0*/  @P0 BRA `(.L_x_223) ;  /* 0x0000001c00180947 */ /* 0x000fea0003800000 */
[----:B0-----:R-:W0:Y:S01]  /*1e00*/  LDC R24, c[0x0][0x384] ;  /* 0x0000e100ff187b82 */ /* 0x001e220000000800 */
[----:B------:R-:W-:-:S07]  /*1e10*/  VIADD R11, R10, 0x1 ;  /* 0x000000010a0b7836 */ /* 0x000fce0000000000 */
[----:B------:R-:W1:Y:S01]  /*1e20*/  LDC.64 R20, c[0x0][0x3b0] ;  /* 0x0000ec00ff147b82 */ /* 0x000e620000000a00 */
[----:B0-----:R-:W-:Y:S01]  /*1e30*/  ISETP.GE.AND P0, PT, R11, R24, PT ;  /* 0x000000180b00720c */ /* 0x001fe20003f06270 */
[----:B-1----:R-:W-:-:S12]  /*1e40*/  IMAD.WIDE.U32 R20, R10, 0x4, R20 ;  /* 0x000000040a147825 */ /* 0x002fd800078e0014 */
[----:B------:R-:W-:Y:S05]  /*1e50*/  @P0 BRA `(.L_x_224) ;  /* 0x0000001000c80947 */ /* 0x000fea0003800000 */
[----:B------:R-:W-:Y:S01]  /*1e60*/  BSSY.RECONVERGENT B0, `(.L_x_225) ;  /* 0x0000130000007945 */ /* 0x000fe20003800200 */
[----:B------:R-:W-:Y:S02]  /*1e70*/  VIMNMX R24, PT, PT, R24, UR4, PT ;  /* 0x0000000418187c48 */ /* 0x000fe4000bfe0100 */
[----:B------:R-:W-:-:S07]  /*1e80*/  MOV R22, R8 ;  /* 0x0000000800167202 */ /* 0x000fce0000000f00 */
.L_x_239:
[----:B------:R-:W0:Y:S01]  /*1e90*/  LDC.64 R26, c[0x0][0x3a8] ;  /* 0x0000ea00ff1a7b82 */ /* 0x000e220000000a00 */
[----:B------:R-:W3:Y:S01]  /*1ea0*/  LDG.E R30, desc[UR8][R20.64] ;  /* 0x00000008141e7981 */ /* 0x000ee2000c1e1900 */
[----:B0-----:R-:W-:-:S05]  /*1eb0*/  IMAD.WIDE R26, R22, 0x4, R26 ;  /* 0x00000004161a7825 */ /* 0x001fca00078e021a */
[----:B------:R-:W4:Y:S01]  /*1ec0*/  LDG.E R37, desc[UR8][R26.64] ;  /* 0x000000081a257981 */ /* 0x000f22000c1e1900 */
[----:B------:R-:W0:Y:S01]  /*1ed0*/  S2UR UR7, SR_CgaCtaId ;  /* 0x00000000000779c3 */ /* 0x000e220000008800 */
[----:B------:R-:W-:Y:S01]  /*1ee0*/  UMOV UR6, 0x400 ;  /* 0x0000040000067882 */ /* 0x000fe20000000000 */
[----:B------:R-:W-:Y:S01]  /*1ef0*/  VIADD R23, R22, -UR5 ;  /* 0x8000000516177c36 */ /* 0x000fe20008000000 */
[----:B0-----:R-:W-:-:S06]  /*1f00*/  ULEA UR6, UR7, UR6, 0x18 ;  /* 0x0000000607067291 */ /* 0x001fcc000f8ec0ff */
[----:B--2---:R-:W-:-:S05]  /*1f10*/  LEA R35, R23, UR6, 0x2 ;  /* 0x0000000617237c11 */ /* 0x004fca000f8e10ff */
[----:B------:R-:W4:Y:S01]  /*1f20*/  LDS R25, [R35] ;  /* 0x0000000023197984 */ /* 0x000f220000000800 */
[----:B------:R-:W-:Y:S02]  /*1f30*/  ISETP.NE.AND P0, PT, R10, RZ, PT ;  /* 0x000000ff0a00720c */ /* 0x000fe40003f05270 */
[----:B------:R-:W-:-:S04]  /*1f40*/  SHF.R.S32.HI R28, RZ, 0x1f, R23 ;  /* 0x0000001fff1c7819 */ /* 0x000fc80000011417 */
[----:B------:R-:W-:Y:S01]  /*1f50*/  LEA.HI R28, R28, R23, RZ, 0x5 ;  /* 0x000000171c1c7211 */ /* 0x000fe200078f28ff */
[----:B------:R-:W-:Y:S03]  /*1f60*/  BSSY.RECONVERGENT B2, `(.L_x_226) ;  /* 0x0000029000027945 */ /* 0x000fe60003800200 */
[----:B------:R-:W-:-:S05]  /*1f70*/  SHF.R.S32.HI R28, RZ, 0x5, R28 ;  /* 0x00000005ff1c7819 */ /* 0x000fca000001141c */
[----:B------:R-:W-:Y:S02]  /*1f80*/  IMAD.SHL.U32 R36, R28, 0x4, RZ ;  /* 0x000000041c247824 */ /* 0x000fe400078e00ff */
[----:B----4-:R-:W-:-:S04]  /*1f90*/  FADD R25, R25, R37 ;  /* 0x0000002519197221 */ /* 0x010fc80000000000 */
[----:B---3--:R-:W-:Y:S01]  /*1fa0*/  FADD R30, R25, R30 ;  /* 0x0000001e191e7221 */ /* 0x008fe20000000000 */
[----:B------:R-:W-:Y:S06]  /*1fb0*/  @!P0 BRA `(.L_x_227) ;  /* 0x0000000000488947 */ /* 0x000fec0003800000 */
[C---:B------:R-:W-:Y:S02]  /*1fc0*/  ISETP.EQ.AND P1, PT, R36.reuse, RZ, PT ;  /* 0x000000ff2400720c */ /* 0x040fe40003f22270 */
[C---:B------:R-:W-:Y:S02]  /*1fd0*/  ISETP.EQ.AND P2, PT, R36.reuse, 0x4, PT ;  /* 0x000000042400780c */ /* 0x040fe40003f42270 */
[C---:B------:R-:W-:Y:S02]  /*1fe0*/  ISETP.EQ.AND P3, PT, R36.reuse, 0x8, PT ;  /* 0x000000082400780c */ /* 0x040fe40003f62270 */
[----:B------:R-:W-:-:S07]  /*1ff0*/  ISETP.EQ.AND P0, PT, R36, 0xc, PT ;  /* 0x0000000c2400780c */ /* 0x000fce0003f02270 */
[----:B------:R-:W-:Y:S01]  /*2000*/  @P1 IMAD.MOV.U32 R23, RZ, RZ, R110 ;  /* 0x000000ffff171224 */ /* 0x000fe200078e006e */
[C---:B------:R-:W-:Y:S01]  /*2010*/  ISETP.EQ.AND P1, PT, R36.reuse, 0x10, PT ;  /* 0x000000102400780c */ /* 0x040fe20003f22270 */
[----:B------:R-:W-:Y:S01]  /*2020*/  @P2 IMAD.MOV.U32 R23, RZ, RZ, R111 ;  /* 0x000000ffff172224 */ /* 0x000fe200078e006f */
[C---:B------:R-:W-:Y:S02]  /*2030*/  ISETP.EQ.AND P2, PT, R36.reuse, 0x14, PT ;  /* 0x000000142400780c */ /* 0x040fe40003f42270 */
[----:B------:R-:W-:Y:S01]  /*2040*/  @P3 MOV R23, R112 ;  /* 0x0000007000173202 */ /* 0x000fe20000000f00 */
[----:B------:R-:W-:Y:S01]  /*2050*/  @P0 IMAD.MOV.U32 R23, RZ, RZ, R113 ;  /* 0x000000ffff170224 */ /* 0x000fe200078e0071 */
[C---:B------:R-:W-:Y:S02]  /*2060*/  ISETP.EQ.AND P3, PT, R36.reuse, 0x18, PT ;  /* 0x000000182400780c */ /* 0x040fe40003f62270 */
[----:B------:R-:W-:-:S05]  /*2070*/  ISETP.EQ.AND P0, PT, R36, 0x1c, PT ;  /* 0x0000001c2400780c */ /* 0x000fca0003f02270 */
[----:B------:R-:W-:Y:S02]  /*2080*/  @P1 IMAD.MOV.U32 R23, RZ, RZ, R7 ;  /* 0x000000ffff171224 */ /* 0x000fe400078e0007 */
[----:B------:R-:W-:-:S04]  /*2090*/  @P2 IMAD.MOV.U32 R23, RZ, RZ, R6 ;  /* 0x000000ffff172224 */ /* 0x000fc800078e0006 */
[----:B------:R-:W-:Y:S02]  /*20a0*/  @P3 IMAD.MOV.U32 R23, RZ, RZ, R5 ;  /* 0x000000ffff173224 */ /* 0x000fe400078e0005 */
[----:B------:R-:W-:-:S04]  /*20b0*/  @P0 MOV R23, R4 ;  /* 0x0000000400170202 */ /* 0x000fc80000000f00 */
[----:B------:R-:W-:-:S13]  /*20c0*/  FSETP.GEU.AND P0, PT, R30, R23, PT ;  /* 0x000000171e00720b */ /* 0x000fda0003f0e000 */
[----:B------:R-:W-:Y:S05]  /*20d0*/  @P0 BRA `(.L_x_228) ;  /* 0x0000000000440947 */ /* 0x000fea0003800000 */
.L_x_227:
[C---:B------:R-:W-:Y:S01]  /*20e0*/  ISETP.EQ.AND P5, PT, R36.reuse, -0x10, PT ;  /* 0xfffffff02400780c */ /* 0x040fe20003fa2270 */
[----:B------:R-:W-:Y:S01]  /*20f0*/  IMAD.MOV.U32 R23, RZ, RZ, R30 ;  /* 0x000000ffff177224 */ /* 0x000fe200078e001e */
[C---:B------:R-:W-:Y:S02]  /*2100*/  ISETP.EQ.AND P0, PT, R36.reuse, -0xc, PT ;  /* 0xfffffff42400780c */ /* 0x040fe40003f02270 */
[C---:B------:R-:W-:Y:S02]  /*2110*/  ISETP.EQ.AND P1, PT, R36.reuse, -0x8, PT ;  /* 0xfffffff82400780c */ /* 0x040fe40003f22270 */
[C---:B------:R-:W-:Y:S02]  /*2120*/  ISETP.EQ.AND P2, PT, R36.reuse, -0x4, PT ;  /* 0xfffffffc2400780c */ /* 0x040fe40003f42270 */
[C---:B------:R-:W-:Y:S02]  /*2130*/  ISETP.EQ.AND P3, PT, R36.reuse, RZ, PT ;  /* 0x000000ff2400720c */ /* 0x040fe40003f62270 */
[----:B------:R-:W-:-:S03]  /*2140*/  ISETP.EQ.AND P4, PT, R36, 0x4, PT ;  /* 0x000000042400780c */ /* 0x000fc60003f82270 */
[--C-:B------:R-:W-:Y:S01]  /*2150*/  @P5 IMAD.MOV.U32 R110, RZ, RZ, R10.reuse ;  /* 0x000000ffff6e5224 */ /* 0x100fe200078e000a */
[C---:B------:R-:W-:Y:S01]  /*2160*/  ISETP.EQ.AND P5, PT, R36.reuse, 0x8, PT ;  /* 0x000000082400780c */ /* 0x040fe20003fa2270 */
[--C-:B------:R-:W-:Y:S01]  /*2170*/  @P0 IMAD.MOV.U32 R111, RZ, RZ, R10.reuse ;  /* 0x000000ffff6f0224 */ /* 0x100fe200078e000a */
[----:B------:R-:W-:Y:S01]  /*2180*/  ISETP.EQ.AND P0, PT, R36, 0xc, PT ;  /* 0x0000000c2400780c */ /* 0x000fe20003f02270 */
[--C-:B------:R-:W-:Y:S02]  /*2190*/  @P1 IMAD.MOV.U32 R112, RZ, RZ, R10.reuse ;  /* 0x000000ffff701224 */ /* 0x100fe400078e000a */
[----:B------:R-:W-:Y:S02]  /*21a0*/  @P2 MOV R113, R10 ;  /* 0x0000000a00712202 */ /* 0x000fe40000000f00 */
[--C-:B------:R-:W-:Y:S02]  /*21b0*/  @P3 IMAD.MOV.U32 R7, RZ, RZ, R10.reuse ;  /* 0x000000ffff073224 */ /* 0x100fe400078e000a */
[----:B------:R-:W-:-:S04]  /*21c0*/  @P4 IMAD.MOV.U32 R6, RZ, RZ, R10 ;  /* 0x000000ffff064224 */ /* 0x000fc800078e000a */
[--C-:B------:R-:W-:Y:S02]  /*21d0*/  @P5 IMAD.MOV.U32 R5, RZ, RZ, R10.reuse ;  /* 0x000000ffff055224 */ /* 0x100fe400078e000a */
[----:B------:R-:W-:-:S07]  /*21e0*/  @P0 IMAD.MOV.U32 R4, RZ, RZ, R10 ;  /* 0x000000ffff040224 */ /* 0x000fce00078e000a */
.L_x_228:
[----:B------:R-:W-:Y:S05]  /*21f0*/  BSYNC.RECONVERGENT B2 ;  /* 0x0000000000027941 */ /* 0x000fea0003800200 */
.L_x_226:
[----:B------:R-:W-:Y:S02]  /*2200*/  IADD3 R25, PT, PT, -R11, R24, RZ ;  /* 0x000000180b197210 */ /* 0x000fe40007ffe1ff */
[----:B------:R-:W-:Y:S02]  /*2210*/  PLOP3.LUT P0, PT, PT, PT, PT, 0x80, 0x8 ;  /* 0x000000000008781c */ /* 0x000fe40003f0f070 */
[----:B------:R-:W-:Y:S01]  /*2220*/  ISETP.GT.AND P1, PT, R25, 0x3, PT ;  /* 0x000000031900780c */ /* 0x000fe20003f24270 */
[----:B------:R-:W-:-:S12]  /*2230*/  IMAD.MOV.U32 R25, RZ, RZ, R11 ;  /* 0x000000ffff197224 */ /* 0x000fd800078e000b */
[----:B------:R-:W-:Y:S05]  /*2240*/  @!P1 BRA `(.L_x_229) ;  /* 0x0000000400c09947 */ /* 0x000fea0003800000 */
[----:B------:R-:W-:Y:S01]  /*2250*/  PLOP3.LUT P0, PT, PT, PT, PT, 0x8, 0x80 ;  /* 0x000000000080781c */ /* 0x000fe20003f0e170 */
[----:B------:R-:W-:-:S12]  /*2260*/  VIADD R38, R24, 0xfffffffd ;  /* 0xfffffffd18267836 */ /* 0x000fd80000000000 */
.L_x_232:
[----:B------:R-:W0:Y:S02]  /*2270*/  LDC.64 R32, c[0x0][0x3b0] ;  /* 0x0000ec00ff207b82 */ /* 0x000e240000000a00 */
[----:B0-----:R-:W-:-:S06]  /*2280*/  IMAD.WIDE.U32 R26, R25, 0x4, R32 ;  /* 0x00000004191a7825 */ /* 0x001fcc00078e0020 */
[----:B------:R-:W2:Y:S01]  /*2290*/  LDG.E R27, desc[UR8][R26.64] ;  /* 0x000000081a1b7981 */ /* 0x000ea2000c1e1900 */
[----:B------:R-:W-:-:S04]  /*22a0*/  VIADD R39, R25, 0x1 ;  /* 0x0000000119277836 */ /* 0x000fc80000000000 */
[----:B------:R-:W-:-:S06]  /*22b0*/  IMAD.WIDE.U32 R28, R39, 0x4, R32 ;  /* 0x00000004271c7825 */ /* 0x000fcc00078e0020 */
[----:B------:R-:W3:Y:S01]  /*22c0*/  LDG.E R29, desc[UR8][R28.64] ;  /* 0x000000081c1d7981 */ /* 0x000ee2000c1e1900 */
[----:B------:R-:W-:-:S04]  /*22d0*/  VIADD R41, R25, 0x2 ;  /* 0x0000000219297836 */ /* 0x000fc80000000000 */
[----:B------:R-:W-:-:S06]  /*22e0*/  IMAD.WIDE.U32 R30, R41, 0x4, R32 ;  /* 0x00000004291e7825 */ /* 0x000fcc00078e0020 */
[----:B------:R0:W4:Y:S01]  /*22f0*/  LDG.E R31, desc[UR8][R30.64] ;  /* 0x000000081e1f7981 */ /* 0x000122000c1e1900 */
[----:B------:R-:W-:-:S05]  /*2300*/  IADD3 R43, PT, PT, R25, 0x3, RZ ;  /* 0x00000003192b7810 */ /* 0x000fca0007ffe0ff */
[----:B------:R-:W-:-:S06]  /*2310*/  IMAD.WIDE.U32 R32, R43, 0x4, R32 ;  /* 0x000000042b207825 */ /* 0x000fcc00078e0020 */
[----:B------:R-:W4:Y:S01]  /*2320*/  LDG.E R33, desc[UR8][R32.64] ;  /* 0x0000000820217981 */ /* 0x000f22000c1e1900 */
[--C-:B------:R-:W-:Y:S01]  /*2330*/  IMAD.IADD R34, R25, 0x1, -R10.reuse ;  /* 0x0000000119227824 */ /* 0x100fe200078e0a0a */
[----:B0-----:R-:W-:Y:S01]  /*2340*/  IADD3 R30, PT, PT, R41, -R10, RZ ;  /* 0x8000000a291e7210 */ /* 0x001fe20007ffe0ff */
[----:B------:R-:W-:Y:S01]  /*2350*/  IMAD.IADD R26, R39, 0x1, -R10 ;  /* 0x00000001271a7824 */ /* 0x000fe200078e0a0a */
[----:B------:R-:W-:Y:S01]  /*2360*/  BSSY.RECONVERGENT B2, `(.L_x_230) ;  /* 0x000005d000027945 */ /* 0x000fe20003800200 */
[--C-:B------:R-:W-:Y:S02]  /*2370*/  IMAD R34, R34, 0x100, R35.reuse ;  /* 0x0000010022227824 */ /* 0x100fe400078e0223 */
[--C-:B------:R-:W-:Y:S02]  /*2380*/  IMAD R28, R26, 0x100, R35.reuse ;  /* 0x000001001a1c7824 */ /* 0x100fe400078e0223 */
[----:B------:R-:W-:Y:S02]  /*2390*/  IMAD R30, R30, 0x100, R35 ;  /* 0x000001001e1e7824 */ /* 0x000fe400078e0223 */
[----:B------:R-:W0:Y:S04]  /*23a0*/  LDS R34, [R34] ;  /* 0x0000000022227984 */ /* 0x000e280000000800 */
[----:B------:R-:W1:Y:S04]  /*23b0*/  LDS R28, [R28] ;  /* 0x000000001c1c7984 */ /* 0x000e680000000800 */
[----:B------:R-:W1:Y:S01]  /*23c0*/  LDS R30, [R30] ;  /* 0x000000001e1e7984 */ /* 0x000e620000000800 */
[C---:B0-----:R-:W-:Y:S01]  /*23d0*/  FADD R26, R37.reuse, R34 ;  /* 0x00000022251a7221 */ /* 0x041fe20000000000 */
[C---:B-1----:R-:W-:Y:S01]  /*23e0*/  FADD R28, R37.reuse, R28 ;  /* 0x0000001c251c7221 */ /* 0x042fe20000000000 */
[----:B------:R-:W-:-:S02]  /*23f0*/  FADD R30, R37, R30 ;  /* 0x0000001e251e7221 */ /* 0x000fc40000000000 */
[----:B--2---:R-:W-:Y:S01]  /*2400*/  FADD R40, R26, R27 ;  /* 0x0000001b1a287221 */ /* 0x004fe20000000000 */
[----:B------:R-:W-:-:S04]  /*2410*/  IMAD.IADD R26, R43, 0x1, -R10 ;  /* 0x000000012b1a7824 */ /* 0x000fc800078e0a0a */
[----:B------:R-:W-:Y:S02]  /*2420*/  FSETP.GEU.AND P2, PT, R40, R23, PT ;  /* 0x000000172800720b */ /* 0x000fe40003f4e000 */
[----:B------:R-:W-:Y:S02]  /*2430*/  LEA R26, R26, R35, 0x8 ;  /* 0x000000231a1a7211 */ /* 0x000fe400078e40ff */
[C---:B------:R-:W-:Y:S02]  /*2440*/  ISETP.EQ.AND P5, PT, R36.reuse, -0x10, !P2 ;  /* 0xfffffff02400780c */ /* 0x040fe400057a2270 */
[----:B------:R-:W-:Y:S01]  /*2450*/  ISETP.EQ.AND P4, PT, R36, -0xc, !P2 ;  /* 0xfffffff42400780c */ /* 0x000fe20005782270 */
[----:B---3--:R-:W-:Y:S01]  /*2460*/  FADD R28, R28, R29 ;  /* 0x0000001d1c1c7221 */ /* 0x008fe20000000000 */
[C---:B------:R-:W-:Y:S01]  /*2470*/  ISETP.EQ.AND P3, PT, R36.reuse, -0x8, !P2 ;  /* 0xfffffff82400780c */ /* 0x040fe20005762270 */
[----:B------:R-:W0:Y:S01]  /*2480*/  LDS R26, [R26] ;  /* 0x000000001a1a7984 */ /* 0x000e220000000800 */
[----:B------:R-:W-:-:S03]  /*2490*/  ISETP.EQ.AND P1, PT, R36, -0x4, !P2 ;  /* 0xfffffffc2400780c */ /* 0x000fc60005722270 */
[----:B------:R-:W-:-:S04]  /*24a0*/  @!P2 IMAD.MOV.U32 R23, RZ, RZ, R40 ;  /* 0x000000ffff17a224 */ /* 0x000fc800078e0028 */
[--C-:B------:R-:W-:Y:S01]  /*24b0*/  @P5 IMAD.MOV.U32 R110, RZ, RZ, R25.reuse ;  /* 0x000000ffff6e5224 */ /* 0x100fe200078e0019 */
[C---:B------:R-:W-:Y:S01]  /*24c0*/  ISETP.EQ.AND P5, PT, R36.reuse, RZ, !P2 ;  /* 0x000000ff2400720c */ /* 0x040fe200057a2270 */
[--C-:B------:R-:W-:Y:S01]  /*24d0*/  @P4 IMAD.MOV.U32 R111, RZ, RZ, R25.reuse ;  /* 0x000000ffff6f4224 */ /* 0x100fe200078e0019 */
[C---:B------:R-:W-:Y:S01]  /*24e0*/  ISETP.EQ.AND P4, PT, R36.reuse, 0x4, !P2 ;  /* 0x000000042400780c */ /* 0x040fe20005782270 */
[--C-:B------:R-:W-:Y:S01]  /*24f0*/  @P3 IMAD.MOV.U32 R112, RZ, RZ, R25.reuse ;  /* 0x000000ffff703224 */ /* 0x100fe200078e0019 */
[C---:B------:R-:W-:Y:S01]  /*2500*/  ISETP.EQ.AND P3, PT, R36.reuse, 0x8, !P2 ;  /* 0x000000082400780c */ /* 0x040fe20005762270 */
[----:B------:R-:W-:Y:S01]  /*2510*/  @P1 IMAD.MOV.U32 R113, RZ, RZ, R25 ;  /* 0x000000ffff711224 */ /* 0x000fe200078e0019 */
[----:B------:R-:W-:Y:S01]  /*2520*/  ISETP.EQ.AND P2, PT, R36, 0xc, !P2 ;  /* 0x0000000c2400780c */ /* 0x000fe20005742270 */
[----:B----4-:R-:W-:Y:S01]  /*2530*/  FADD R30, R30, R31 ;  /* 0x0000001f1e1e7221 */ /* 0x010fe20000000000 */
[----:B------:R-:W-:-:S05]  /*2540*/  FSETP.GEU.AND P1, PT, R28, R23, PT ;  /* 0x000000171c00720b */ /* 0x000fca0003f2e000 */
[--C-:B------:R-:W-:Y:S01]  /*2550*/  @P5 IMAD.MOV.U32 R7, RZ, RZ, R25.reuse ;  /* 0x000000ffff075224 */ /* 0x100fe200078e0019 */
[C---:B------:R-:W-:Y:S02]  /*2560*/  ISETP.EQ.AND P5, PT, R36.reuse, -0x10, !P1 ;  /* 0xfffffff02400780c */ /* 0x040fe40004fa2270 */
[----:B------:R-:W-:Y:S01]  /*2570*/  @P4 MOV R6, R25 ;  /* 0x0000001900064202 */ /* 0x000fe20000000f00 */
[--C-:B------:R-:W-:Y:S01]  /*2580*/  @P3 IMAD.MOV.U32 R5, RZ, RZ, R25.reuse ;  /* 0x000000ffff053224 */ /* 0x100fe200078e0019 */
[C---:B------:R-:W-:Y:S01]  /*2590*/  ISETP.EQ.AND P4, PT, R36.reuse, -0xc, !P1 ;  /* 0xfffffff42400780c */ /* 0x040fe20004f82270 */
[----:B------:R-:W-:Y:S01]  /*25a0*/  @P2 IMAD.MOV.U32 R4, RZ, RZ, R25 ;  /* 0x000000ffff042224 */ /* 0x000fe200078e0019 */
[C---:B------:R-:W-:Y:S01]  /*25b0*/  ISETP.EQ.AND P2, PT, R36.reuse, -0x4, !P1 ;  /* 0xfffffffc2400780c */ /* 0x040fe20004f42270 */
[----:B------:R-:W-:Y:S01]  /*25c0*/  @!P1 IMAD.MOV.U32 R23, RZ, RZ, R28 ;  /* 0x000000ffff179224 */ /* 0x000fe200078e001c */
[----:B------:R-:W-:Y:S01]  /*25d0*/  ISETP.EQ.AND P3, PT, R36, -0x8, !P1 ;  /* 0xfffffff82400780c */ /* 0x000fe20004f62270 */
[----:B------:R-:W-:-:S04]  /*25e0*/  VIADD R25, R25, 0x4 ;  /* 0x0000000419197836 */ /* 0x000fc80000000000 */
[----:B------:R-:W-:Y:S01]  /*25f0*/  @P5 IMAD.MOV.U32 R110, RZ, RZ, R39 ;  /* 0x000000ffff6e5224 */ /* 0x000fe200078e0027 */
[----:B------:R-:W-:-:S03]  /*2600*/  ISETP.EQ.AND P5, PT, R36, RZ, !P1 ;  /* 0x000000ff2400720c */ /* 0x000fc60004fa2270 */
[----:B------:R-:W-:Y:S01]  /*2610*/  @P4 MOV R111, R39 ;  /* 0x00000027006f4202 */ /* 0x000fe20000000f00 */
[----:B0-----:R-:W-:Y:S01]  /*2620*/  FADD R26, R37, R26 ;  /* 0x0000001a251a7221 */ /* 0x001fe20000000000 */
[--C-:B------:R-:W-:Y:S01]  /*2630*/  @P2 IMAD.MOV.U32 R113, RZ, RZ, R39.reuse ;  /* 0x000000ffff712224 */ /* 0x100fe200078e0027 */
[----:B------:R-:W-:Y:S01]  /*2640*/  FSETP.GEU.AND P2, PT, R30, R23, PT ;  /* 0x000000171e00720b */ /* 0x000fe20003f4e000 */
[----:B------:R-:W-:Y:S01]  /*2650*/  @P3 IMAD.MOV.U32 R112, RZ, RZ, R39 ;  /* 0x000000ffff703224 */ /* 0x000fe200078e0027 */
[----:B------:R-:W-:Y:S01]  /*2660*/  ISETP.EQ.AND P4, PT, R36, 0x4, !P1 ;  /* 0x000000042400780c */ /* 0x000fe20004f82270 */
[----:B------:R-:W-:Y:S01]  /*2670*/  FADD R26, R26, R33 ;  /* 0x000000211a1a7221 */ /* 0x000fe20000000000 */
[C---:B------:R-:W-:Y:S02]  /*2680*/  ISETP.EQ.AND P3, PT, R36.reuse, 0x8, !P1 ;  /* 0x000000082400780c */ /* 0x040fe40004f62270 */
[C---:B------:R-:W-:Y:S01]  /*2690*/  ISETP.EQ.AND P1, PT, R36.reuse, 0xc, !P1 ;  /* 0x0000000c2400780c */ /* 0x040fe20004f22270 */
[----:B------:R-:W-:Y:S01]  /*26a0*/  @P5 IMAD.MOV.U32 R7, RZ, RZ, R39 ;  /* 0x000000ffff075224 */ /* 0x000fe200078e0027 */
[----:B------:R-:W-:-:S05]  /*26b0*/  ISETP.EQ.AND P5, PT, R36, -0x10, !P2 ;  /* 0xfffffff02400780c */ /* 0x000fca00057a2270 */
[----:B------:R-:W-:Y:S02]  /*26c0*/  @!P2 IMAD.MOV.U32 R23, RZ, RZ, R30 ;  /* 0x000000ffff17a224 */ /* 0x000fe400078e001e */
[--C-:B------:R-:W-:Y:S01]  /*26d0*/  @P4 IMAD.MOV.U32 R6, RZ, RZ, R39.reuse ;  /* 0x000000ffff064224 */ /* 0x100fe200078e0027 */
[C---:B------:R-:W-:Y:S02]  /*26e0*/  ISETP.EQ.AND P4, PT, R36.reuse, -0xc, !P2 ;  /* 0xfffffff42400780c */ /* 0x040fe40005782270 */
[----:B------:R-:W-:Y:S01]  /*26f0*/  @P3 MOV R5, R39 ;  /* 0x0000002700053202 */ /* 0x000fe20000000f00 */
[----:B------:R-:W-:Y:S01]  /*2700*/  @P1 IMAD.MOV.U32 R4, RZ, RZ, R39 ;  /* 0x000000ffff041224 */ /* 0x000fe200078e0027 */
[C---:B------:R-:W-:Y:S01]  /*2710*/  ISETP.EQ.AND P3, PT, R36.reuse, -0x8, !P2 ;  /* 0xfffffff82400780c */ /* 0x040fe20005762270 */
[----:B------:R-:W-:Y:S01]  /*2720*/  @P5 IMAD.MOV.U32 R110, RZ, RZ, R41 ;  /* 0x000000ffff6e5224 */ /* 0x000fe200078e0029 */
[C---:B------:R-:W-:Y:S02]  /*2730*/  ISETP.EQ.AND P5, PT, R36.reuse, RZ, !P2 ;  /* 0x000000ff2400720c */ /* 0x040fe400057a2270 */
[----:B------:R-:W-:-:S05]  /*2740*/  ISETP.EQ.AND P1, PT, R36, -0x4, !P2 ;  /* 0xfffffffc2400780c */ /* 0x000fca0005722270 */
[----:B------:R-:W-:Y:S01]  /*2750*/  @P4 IMAD.MOV.U32 R111, RZ, RZ, R41 ;  /* 0x000000ffff6f4224 */ /* 0x000fe200078e0029 */
[----:B------:R-:W-:-:S03]  /*2760*/  ISETP.EQ.AND P4, PT, R36, 0x4, !P2 ;  /* 0x000000042400780c */ /* 0x000fc60005782270 */
[--C-:B------:R-:W-:Y:S01]  /*2770*/  @P3 IMAD.MOV.U32 R112, RZ, RZ, R41.reuse ;  /* 0x000000ffff703224 */ /* 0x100fe200078e0029 */
[----:B------:R-:W-:Y:S01]  /*2780*/  ISETP.EQ.AND P3, PT, R36, 0x8, !P2 ;  /* 0x000000082400780c */ /* 0x000fe20005762270 */
[--C-:B------:R-:W-:Y:S01]  /*2790*/  @P5 IMAD.MOV.U32 R7, RZ, RZ, R41.reuse ;  /* 0x000000ffff075224 */ /* 0x100fe200078e0029 */
[----:B------:R-:W-:Y:S02]  /*27a0*/  FSETP.GEU.AND P5, PT, R26, R23, PT ;  /* 0x000000171a00720b */ /* 0x000fe40003fae000 */
[----:B------:R-:W-:Y:S02]  /*27b0*/  @P1 MOV R113, R41 ;  /* 0x0000002900711202 */ /* 0x000fe40000000f00 */
[----:B------:R-:W-:Y:S02]  /*27c0*/  ISETP.EQ.AND P1, PT, R36, 0xc, !P2 ;  /* 0x0000000c2400780c */ /* 0x000fe40005722270 */
[----:B------:R-:W-:Y:S01]  /*27d0*/  ISETP.GE.AND P2, PT, R25, R38, PT ;  /* 0x000000261900720c */ /* 0x000fe20003f46270 */
[----:B------:R-:W-:-:S04]  /*27e0*/  @P4 IMAD.MOV.U32 R6, RZ, RZ, R41 ;  /* 0x000000ffff064224 */ /* 0x000fc800078e0029 */
[----:B------:R-:W-:-:S06]  /*27f0*/  @P3 MOV R5, R41 ;  /* 0x0000002900053202 */ /* 0x000fcc0000000f00 */
[----:B------:R-:W-:Y:S01]  /*2800*/  @P1 IMAD.MOV.U32 R4, RZ, RZ, R41 ;  /* 0x000000ffff041224 */ /* 0x000fe200078e0029 */
[----:B------:R-:W-:Y:S06]  /*2810*/  @P5 BRA `(.L_x_231) ;  /* 0x0000000000445947 */ /* 0x000fec0003800000 */
[C---:B------:R-:W-:Y:S02]  /*2820*/  ISETP.EQ.AND P4, PT, R36.reuse, -0x10, PT ;  /* 0xfffffff02400780c */ /* 0x040fe40003f82270 */
[C---:B------:R-:W-:Y:S02]  /*2830*/  ISETP.EQ.AND P5, PT, R36.reuse, -0xc, PT ;  /* 0xfffffff42400780c */ /* 0x040fe40003fa2270 */
[C---:B------:R-:W-:Y:S02]  /*2840*/  ISETP.EQ.AND P1, PT, R36.reuse, -0x8, PT ;  /* 0xfffffff82400780c */ /* 0x040fe40003f22270 */
[----:B------:R-:W-:Y:S02]  /*2850*/  ISETP.EQ.AND P3, PT, R36, -0x4, PT ;  /* 0xfffffffc2400780c */ /* 0x000fe40003f62270 */
[----:B------:R-:W-:-:S05]  /*2860*/  MOV R23, R26 ;  /* 0x0000001a00177202 */ /* 0x000fca0000000f00 */
[--C-:B------:R-:W-:Y:S01]  /*2870*/  @P4 IMAD.MOV.U32 R110, RZ, RZ, R43.reuse ;  /* 0x000000ffff6e4224 */ /* 0x100fe200078e002b */
[C---:B------:R-:W-:Y:S01]  /*2880*/  ISETP.EQ.AND P4, PT, R36.reuse, RZ, PT ;  /* 0x000000ff2400720c */ /* 0x040fe20003f82270 */
[--C-:B------:R-:W-:Y:S01]  /*2890*/  @P5 IMAD.MOV.U32 R111, RZ, RZ, R43.reuse ;  /* 0x000000ffff6f5224 */ /* 0x100fe200078e002b */
[C---:B------:R-:W-:Y:S01]  /*28a0*/  ISETP.EQ.AND P5, PT, R36.reuse, 0x4, PT ;  /* 0x000000042400780c */ /* 0x040fe20003fa2270 */
[----:B------:R-:W-:Y:S01]  /*28b0*/  @P1 IMAD.MOV.U32 R112, RZ, RZ, R43 ;  /* 0x000000ffff701224 */ /* 0x000fe200078e002b */
[C---:B------:R-:W-:Y:S02]  /*28c0*/  ISETP.EQ.AND P1, PT, R36.reuse, 0x8, PT ;  /* 0x000000082400780c */ /* 0x040fe40003f22270 */
[----:B------:R-:W-:Y:S02]  /*28d0*/  @P3 MOV R113, R43 ;  /* 0x0000002b00713202 */ /* 0x000fe40000000f00 */
[----:B------:R-:W-:-:S05]  /*28e0*/  ISETP.EQ.AND P3, PT, R36, 0xc, PT ;  /* 0x0000000c2400780c */ /* 0x000fca0003f62270 */
[--C-:B------:R-:W-:Y:S02]  /*28f0*/  @P4 IMAD.MOV.U32 R7, RZ, RZ, R43.reuse ;  /* 0x000000ffff074224 */ /* 0x100fe400078e002b */
[--C-:B------:R-:W-:Y:S02]  /*2900*/  @P5 IMAD.MOV.U32 R6, RZ, RZ, R43.reuse ;  /* 0x000000ffff065224 */ /* 0x100fe400078e002b */
[----:B------:R-:W-:-:S04]  /*2910*/  @P1 IMAD.MOV.U32 R5, RZ, RZ, R43 ;  /* 0x000000ffff051224 */ /* 0x000fc800078e002b */
[----:B------:R-:W-:-:S07]  /*2920*/  @P3 IMAD.MOV.U32 R4, RZ, RZ, R43 ;  /* 0x000000ffff043224 */ /* 0x000fce00078e002b */
.L_x_231:
[----:B------:R-:W-:Y:S05]  /*2930*/  BSYNC.RECONVERGENT B2 ;  /* 0x0000000000027941 */ /* 0x000fea0003800200 */
.L_x_230:
[----:B------:R-:W-:Y:S05]  /*2940*/  @!P2 BRA `(.L_x_232) ;  /* 0xfffffff80048a947 */ /* 0x000fea000383ffff */
.L_x_229:
[----:B------:R-:W-:-:S05]  /*2950*/  IMAD.IADD R26, R24, 0x1, -R25 ;  /* 0x00000001181a7824 */ /* 0x000fca00078e0a19 */
[----:B------:R-:W-:-:S13]  /*2960*/  ISETP.GT.AND P1, PT, R26, 0x1, PT ;  /* 0x000000011a00780c */ /* 0x000fda0003f24270 */
[----:B------:R-:W-:Y:S05]  /*2970*/  @!P1 BRA `(.L_x_233) ;  /* 0x0000000000e49947 */ /* 0x000fea0003800000 */
[----:B------:R-:W0:Y:S01]  /*2980*/  LDC.64 R28, c[0x0][0x3b0] ;  /* 0x0000ec00ff1c7b82 */ /* 0x000e220000000a00 */
[C---:B------:R-:W-:Y:S02]  /*2990*/  VIADD R33, R25.reuse, 0x1 ;  /* 0x0000000119217836 */ /* 0x040fe40000000000 */
[----:B0-----:R-:W-:-:S06]  /*29a0*/  IMAD.WIDE.U32 R26, R25, 0x4, R28 ;  /* 0x00000004191a7825 */ /* 0x001fcc00078e001c */
[----:B------:R-:W2:Y:S01]  /*29b0*/  LDG.E R26, desc[UR8][R26.64] ;  /* 0x000000081a1a7981 */ /* 0x000ea2000c1e1900 */
[----:B------:R-:W-:-:S06]  /*29c0*/  IMAD.WIDE.U32 R28, R33, 0x4, R28 ;  /* 0x00000004211c7825 */ /* 0x000fcc00078e001c */
[----:B------:R-:W3:Y:S01]  /*29d0*/  LDG.E R29, desc[UR8][R28.64] ;  /* 0x000000081c1d7981 */ /* 0x000ee2000c1e1900 */
[----:B------:R-:W-:Y:S01]  /*29e0*/  IMAD.IADD R30, R25, 0x1, -R10 ;  /* 0x00000001191e7824 */ /* 0x000fe200078e0a0a */
[----:B------:R-:W-:Y:S01]  /*29f0*/  IADD3 R31, PT, PT, R33, -R10, RZ ;  /* 0x8000000a211f7210 */ /* 0x000fe20007ffe0ff */
[----:B------:R-:W-:Y:S02]  /*2a00*/  BSSY.RECONVERGENT B2, `(.L_x_234) ;  /* 0x000002f000027945 */ /* 0x000fe40003800200 */
[--C-:B------:R-:W-:Y:S02]  /*2a10*/  IMAD R30, R30, 0x100, R35.reuse ;  /* 0x000001001e1e7824 */ /* 0x100fe400078e0223 */
[----:B------:R-:W-:-:S04]  /*2a20*/  IMAD R32, R31, 0x100, R35 ;  /* 0x000001001f207824 */ /* 0x000fc800078e0223 */
[----:B------:R-:W0:Y:S04]  /*2a30*/  LDS R30, [R30] ;  /* 0x000000001e1e7984 */ /* 0x000e280000000800 */
[----:B------:R-:W1:Y:S01]  /*2a40*/  LDS R32, [R32] ;  /* 0x0000000020207984 */ /* 0x000e620000000800 */
[----:B0-----:R-:W-:-:S04]  /*2a50*/  FADD R31, R37, R30 ;  /* 0x0000001e251f7221 */ /* 0x001fc80000000000 */
[----:B--2---:R-:W-:Y:S01]  /*2a60*/  FADD R34, R31, R26 ;  /* 0x0000001a1f227221 */ /* 0x004fe20000000000 */
[----:B-1----:R-:W-:-:S04]  /*2a70*/  FADD R26, R37, R32 ;  /* 0x00000020251a7221 */ /* 0x002fc80000000000 */
[----:B------:R-:W-:Y:S01]  /*2a80*/  FSETP.GEU.AND P0, PT, R34, R23, PT ;  /* 0x000000172200720b */ /* 0x000fe20003f0e000 */
[----:B---3--:R-:W-:-:S03]  /*2a90*/  FADD R26, R26, R29 ;  /* 0x0000001d1a1a7221 */ /* 0x008fc60000000000 */
[C---:B------:R-:W-:Y:S02]  /*2aa0*/  ISETP.EQ.AND P5, PT, R36.reuse, -0x4, !P0 ;  /* 0xfffffffc2400780c */ /* 0x040fe400047a2270 */
[C---:B------:R-:W-:Y:S02]  /*2ab0*/  ISETP.EQ.AND P2, PT, R36.reuse, -0x10, !P0 ;  /* 0xfffffff02400780c */ /* 0x040fe40004742270 */
[C---:B------:R-:W-:Y:S02]  /*2ac0*/  ISETP.EQ.AND P3, PT, R36.reuse, -0xc, !P0 ;  /* 0xfffffff42400780c */ /* 0x040fe40004762270 */
[C---:B------:R-:W-:Y:S02]  /*2ad0*/  ISETP.EQ.AND P4, PT, R36.reuse, -0x8, !P0 ;  /* 0xfffffff82400780c */ /* 0x040fe40004782270 */
[----:B------:R-:W-:Y:S02]  /*2ae0*/  ISETP.EQ.AND P1, PT, R36, RZ, !P0 ;  /* 0x000000ff2400720c */ /* 0x000fe40004722270 */
[----:B------:R-:W-:-:S03]  /*2af0*/  @!P0 MOV R23, R34 ;  /* 0x0000002200178202 */ /* 0x000fc60000000f00 */
[--C-:B------:R-:W-:Y:S01]  /*2b00*/  @P5 IMAD.MOV.U32 R113, RZ, RZ, R25.reuse ;  /* 0x000000ffff715224 */ /* 0x100fe200078e0019 */
[----:B------:R-:W-:Y:S01]  /*2b10*/  FSETP.GEU.AND P5, PT, R26, R23, PT ;  /* 0x000000171a00720b */ /* 0x000fe20003fae000 */
[--C-:B------:R-:W-:Y:S01]  /*2b20*/  @P2 IMAD.MOV.U32 R110, RZ, RZ, R25.reuse ;  /* 0x000000ffff6e2224 */ /* 0x100fe200078e0019 */
[C---:B------:R-:W-:Y:S01]  /*2b30*/  ISETP.EQ.AND P2, PT, R36.reuse, 0x4, !P0 ;  /* 0x000000042400780c */ /* 0x040fe20004742270 */
[--C-:B------:R-:W-:Y:S01]  /*2b40*/  @P3 IMAD.MOV.U32 R111, RZ, RZ, R25.reuse ;  /* 0x000000ffff6f3224 */ /* 0x100fe200078e0019 */
[C---:B------:R-:W-:Y:S01]  /*2b50*/  ISETP.EQ.AND P3, PT, R36.reuse, 0x8, !P0 ;  /* 0x000000082400780c */ /* 0x040fe20004762270 */
[--C-:B------:R-:W-:Y:S01]  /*2b60*/  @P4 IMAD.MOV.U32 R112, RZ, RZ, R25.reuse ;  /* 0x000000ffff704224 */ /* 0x100fe200078e0019 */
[----:B------:R-:W-:Y:S01]  /*2b70*/  ISETP.EQ.AND P4, PT, R36, 0xc, !P0 ;  /* 0x0000000c2400780c */ /* 0x000fe20004782270 */
[----:B------:R-:W-:Y:S01]  /*2b80*/  @P1 IMAD.MOV.U32 R7, RZ, RZ, R25 ;  /* 0x000000ffff071224 */ /* 0x000fe200078e0019 */
[----:B------:R-:W-:-:S07]  /*2b90*/  PLOP3.LUT P0, PT, PT, PT, PT, 0x8, 0x80 ;  /* 0x000000000080781c */ /* 0x000fce0003f0e170 */
[--C-:B------:R-:W-:Y:S02]  /*2ba0*/  @P2 IMAD.MOV.U32 R6, RZ, RZ, R25.reuse ;  /* 0x000000ffff062224 */ /* 0x100fe400078e0019 */
[----:B------:R-:W-:Y:S02]  /*2bb0*/  @P3 IMAD.MOV.U32 R5, RZ, RZ, R25 ;  /* 0x000000ffff053224 */ /* 0x000fe400078e0019 */
[----:B------:R-:W-:Y:S01]  /*2bc0*/  @P4 MOV R4, R25 ;  /* 0x0000001900044202 */ /* 0x000fe20000000f00 */
[----:B------:R-:W-:Y:S06]  /*2bd0*/  @P5 BRA `(.L_x_235) ;  /* 0x0000000000445947 */ /* 0x000fec0003800000 */
[C---:B------:R-:W-:Y:S01]  /*2be0*/  ISETP.EQ.AND P2, PT, R36.reuse, -0x10, PT ;  /* 0xfffffff02400780c */ /* 0x040fe20003f42270 */
[----:B------:R-:W-:Y:S01]  /*2bf0*/  IMAD.MOV.U32 R23, RZ, RZ, R26 ;  /* 0x000000ffff177224 */ /* 0x000fe200078e001a */
[C---:B------:R-:W-:Y:S02]  /*2c00*/  ISETP.EQ.AND P5, PT, R36.reuse, -0xc, PT ;  /* 0xfffffff42400780c */ /* 0x040fe40003fa2270 */
[C---:B------:R-:W-:Y:S02]  /*2c10*/  ISETP.EQ.AND P4, PT, R36.reuse, -0x8, PT ;  /* 0xfffffff82400780c */ /* 0x040fe40003f82270 */
[C---:B------:R-:W-:Y:S02]  /*2c20*/  ISETP.EQ.AND P1, PT, R36.reuse, -0x4, PT ;  /* 0xfffffffc2400780c */ /* 0x040fe40003f22270 */
[----:B------:R-:W-:-:S05]  /*2c30*/  ISETP.EQ.AND P3, PT, R36, RZ, PT ;  /* 0x000000ff2400720c */ /* 0x000fca0003f62270 */
[--C-:B------:R-:W-:Y:S01]  /*2c40*/  @P2 IMAD.MOV.U32 R110, RZ, RZ, R33.reuse ;  /* 0x000000ffff6e2224 */ /* 0x100fe200078e0021 */
[C---:B------:R-:W-:Y:S01]  /*2c50*/  ISETP.EQ.AND P2, PT, R36.reuse, 0x4, PT ;  /* 0x000000042400780c */ /* 0x040fe20003f42270 */
[--C-:B------:R-:W-:Y:S01]  /*2c60*/  @P5 IMAD.MOV.U32 R111, RZ, RZ, R33.reuse ;  /* 0x000000ffff6f5224 */ /* 0x100fe200078e0021 */
[C---:B------:R-:W-:Y:S01]  /*2c70*/  ISETP.EQ.AND P5, PT, R36.reuse, 0x8, PT ;  /* 0x000000082400780c */ /* 0x040fe20003fa2270 */
[--C-:B------:R-:W-:Y:S01]  /*2c80*/  @P4 IMAD.MOV.U32 R112, RZ, RZ, R33.reuse ;  /* 0x000000ffff704224 */ /* 0x100fe200078e0021 */
[----:B------:R-:W-:Y:S02]  /*2c90*/  ISETP.EQ.AND P4, PT, R36, 0xc, PT ;  /* 0x0000000c2400780c */ /* 0x000fe40003f82270 */
[----:B------:R-:W-:Y:S01]  /*2ca0*/  @P1 MOV R113, R33 ;  /* 0x0000002100711202 */ /* 0x000fe20000000f00 */
[----:B------:R-:W-:-:S06]  /*2cb0*/  @P3 IMAD.MOV.U32 R7, RZ, RZ, R33 ;  /* 0x000000ffff073224 */ /* 0x000fcc00078e0021 */
[--C-:B------:R-:W-:Y:S02]  /*2cc0*/  @P2 IMAD.MOV.U32 R6, RZ, RZ, R33.reuse ;  /* 0x000000ffff062224 */ /* 0x100fe400078e0021 */
[--C-:B------:R-:W-:Y:S02]  /*2cd0*/  @P5 IMAD.MOV.U32 R5, RZ, RZ, R33.reuse ;  /* 0x000000ffff055224 */ /* 0x100fe400078e0021 */
[----:B------:R-:W-:-:S07]  /*2ce0*/  @P4 IMAD.MOV.U32 R4, RZ, RZ, R33 ;  /* 0x000000ffff044224 */ /* 0x000fce00078e0021 */
.L_x_235:
[----:B------:R-:W-:Y:S05]  /*2cf0*/  BSYNC.RECONVERGENT B2 ;  /* 0x0000000000027941 */ /* 0x000fea0003800200 */
.L_x_234:
[----:B------:R-:W-:-:S07]  /*2d00*/  IADD3 R25, PT, PT, R33, 0x1, RZ ;  /* 0x0000000121197810 */ /* 0x000fce0007ffe0ff */
.L_x_233:
[----:B------:R-:W-:Y:S02]  /*2d10*/  ISETP.LT.OR P0, PT, R25, R24, P0 ;  /* 0x000000181900720c */ /* 0x000fe40000701670 */
[C---:B------:R-:W-:Y:S02]  /*2d20*/  ISETP.EQ.AND P5, PT, R36.reuse, 0x10, PT ;  /* 0x000000102400780c */ /* 0x040fe40003fa2270 */
[C---:B------:R-:W-:Y:S02]  /*2d30*/  ISETP.EQ.AND P2, PT, R36.reuse, 0x14, PT ;  /* 0x000000142400780c */ /* 0x040fe40003f42270 */
[C---:B------:R-:W-:Y:S02]  /*2d40*/  ISETP.EQ.AND P3, PT, R36.reuse, RZ, PT ;  /* 0x000000ff2400720c */ /* 0x040fe40003f62270 */
[C---:B------:R-:W-:Y:S02]  /*2d50*/  ISETP.EQ.AND P4, PT, R36.reuse, 0x4, PT ;  /* 0x000000042400780c */ /* 0x040fe40003f82270 */
[----:B------:R-:W-:-:S03]  /*2d60*/  ISETP.EQ.AND P1, PT, R36, -0x10, PT ;  /* 0xfffffff02400780c */ /* 0x000fc60003f22270 */
[----:B------:R-:W-:Y:S10]  /*2d70*/  @!P0 BRA `(.L_x_236) ;  /* 0x0000000000748947 */ /* 0x000ff40003800000 */
[----:B------:R-:W0:Y:S02]  /*2d80*/  LDC.64 R26, c[0x0][0x3b0] ;  /* 0x0000ec00ff1a7b82 */ /* 0x000e240000000a00 */
[----:B0-----:R-:W-:-:S06]  /*2d90*/  IMAD.WIDE.U32 R26, R25, 0x4, R26 ;  /* 0x00000004191a7825 */ /* 0x001fcc00078e001a */
[----:B------:R-:W2:Y:S01]  /*2da0*/  LDG.E R26, desc[UR8][R26.64] ;  /* 0x000000081a1a7981 */ /* 0x000ea2000c1e1900 */
[----:B------:R-:W-:Y:S01]  /*2db0*/  IMAD.IADD R28, R25, 0x1, -R10 ;  /* 0x00000001191c7824 */ /* 0x000fe200078e0a0a */
[----:B------:R-:W-:Y:S03]  /*2dc0*/  BSSY.RECONVERGENT B2, `(.L_x_236) ;  /* 0x0000018000027945 */ /* 0x000fe60003800200 */
[----:B------:R-:W-:-:S06]  /*2dd0*/  IMAD R28, R28, 0x100, R35 ;  /* 0x000001001c1c7824 */ /* 0x000fcc00078e0223 */
[----:B------:R-:W0:Y:S02]  /*2de0*/  LDS R28, [R28] ;  /* 0x000000001c1c7984 */ /* 0x000e240000000800 */
[----:B0-----:R-:W-:-:S04]  /*2df0*/  FADD R29, R37, R28 ;  /* 0x0000001c251d7221 */ /* 0x001fc80000000000 */
[----:B--2---:R-:W-:-:S05]  /*2e00*/  FADD R30, R29, R26 ;  /* 0x0000001a1d1e7221 */ /* 0x004fca0000000000 */
[----:B------:R-:W-:-:S13]  /*2e10*/  FSETP.GEU.AND P0, PT, R30, R23, PT ;  /* 0x000000171e00720b */ /* 0x000fda0003f0e000 */
[----:B------:R-:W-:Y:S05]  /*2e20*/  @P0 BRA `(.L_x_237) ;  /* 0x0000000000440947 */ /* 0x000fea0003800000 */
[----:B------:R-:W-:Y:S01]  /*2e30*/  ISETP.EQ.AND P0, PT, R36, -0x10, PT ;  /* 0xfffffff02400780c */ /* 0x000fe20003f02270 */
[----:B------:R-:W-:-:S12]  /*2e40*/  IMAD.MOV.U32 R23, RZ, RZ, R30 ;  /* 0x000000ffff177224 */ /* 0x000fd800078e001e */
[----:B------:R-:W-:Y:S01]  /*2e50*/  @P0 IMAD.MOV.U32 R110, RZ, RZ, R25 ;  /* 0x000000ffff6e0224 */ /* 0x000fe200078e0019 */
[----:B------:R-:W-:-:S13]  /*2e60*/  ISETP.EQ.AND P0, PT, R36, -0xc, PT ;  /* 0xfffffff42400780c */ /* 0x000fda0003f02270 */
[----:B------:R-:W-:Y:S01]  /*2e70*/  @P0 IMAD.MOV.U32 R111, RZ, RZ, R25 ;  /* 0x000000ffff6f0224 */ /* 0x000fe200078e0019 */
[----:B------:R-:W-:-:S13]  /*2e80*/  ISETP.EQ.AND P0, PT, R36, -0x8, PT ;  /* 0xfffffff82400780c */ /* 0x000fda0003f02270 */
[----:B------:R-:W-:Y:S02]  /*2e90*/  @P0 MOV R112, R25 ;  /* 0x0000001900700202 */ /* 0x000fe40000000f00 */
[----:B------:R-:W-:-:S13]  /*2ea0*/  ISETP.EQ.AND P0, PT, R36, -0x4, PT ;  /* 0xfffffffc2400780c */ /* 0x000fda0003f02270 */
[----:B------:R-:W-:Y:S01]  /*2eb0*/  @P0 IMAD.MOV.U32 R113, RZ, RZ, R25 ;  /* 0x000000ffff710224 */ /* 0x000fe200078e0019 */
[----:B------:R-:W-:-:S13]  /*2ec0*/  ISETP.EQ.AND P0, PT, R36, RZ, PT ;  /* 0x000000ff2400720c */ /* 0x000fda0003f02270 */
[----:B------:R-:W-:Y:S01]  /*2ed0*/  @P0 IMAD.MOV.U32 R7, RZ, RZ, R25 ;  /* 0x000000ffff070224 */ /* 0x000fe200078e0019 */
[----:B------:R-:W-:-:S13]  /*2ee0*/  ISETP.EQ.AND P0, PT, R36, 0x4, PT ;  /* 0x000000042400780c */ /* 0x000fda0003f02270 */
[----:B------:R-:W-:Y:S01]  /*2ef0*/  @P0 IMAD.MOV.U32 R6, RZ, RZ, R25 ;  /* 0x000000ffff060224 */ /* 0x000fe200078e0019 */
[----:B------:R-:W-:-:S13]  /*2f00*/  ISETP.EQ.AND P0, PT, R36, 0x8, PT ;  /* 0x000000082400780c */ /* 0x000fda0003f02270 */
[----:B------:R-:W-:Y:S01]  /*2f10*/  @P0 IMAD.MOV.U32 R5, RZ, RZ, R25 ;  /* 0x000000ffff050224 */ /* 0x000fe200078e0019 */
[----:B------:R-:W-:-:S13]  /*2f20*/  ISETP.EQ.AND P0, PT, R36, 0xc, PT ;  /* 0x0000000c2400780c */ /* 0x000fda0003f02270 */
[----:B------:R-:W-:-:S07]  /*2f30*/  @P0 MOV R4, R25 ;  /* 0x0000001900040202 */ /* 0x000fce0000000f00 */
.L_x_237:
[----:B------:R-:W-:Y:S05]  /*2f40*/  BSYNC.RECONVERGENT B2 ;  /* 0x0000000000027941 */ /* 0x000fea0003800200 */
.L_x_236:
[C---:B------:R-:W-:Y:S01]  /*2f50*/  ISETP.EQ.AND P0, PT, R36.reuse, -0xc, PT ;  /* 0xfffffff42400780c */ /* 0x040fe20003f02270 */
[--C-:B------:R-:W-:Y:S01]  /*2f60*/  @P5 IMAD.MOV.U32 R7, RZ, RZ, R23.reuse ;  /* 0x000000ffff075224 */ /* 0x100fe200078e0017 */
[C---:B------:R-:W-:Y:S01]  /*2f70*/  ISETP.EQ.AND P5, PT, R36.reuse, 0x8, PT ;  /* 0x000000082400780c */ /* 0x040fe20003fa2270 */
[--C-:B------:R-:W-:Y:S01]  /*2f80*/  @P3 IMAD.MOV.U32 R110, RZ, RZ, R23.reuse ;  /* 0x000000ffff6e3224 */ /* 0x100fe200078e0017 */
[----:B------:R-:W-:Y:S01]  /*2f90*/  @P4 MOV R111, R23 ;  /* 0x00000017006f4202 */ /* 0x000fe20000000f00 */
[----:B------:R-:W-:Y:S01]  /*2fa0*/  @P2 IMAD.MOV.U32 R6, RZ, RZ, R23 ;  /* 0x000000ffff062224 */ /* 0x000fe200078e0017 */
[C---:B------:R-:W-:Y:S01]  /*2fb0*/  ISETP.EQ.AND P2, PT, R36.reuse, 0xc, PT ;  /* 0x0000000c2400780c */ /* 0x040fe20003f42270 */
[----:B------:R-:W-:Y:S01]  /*2fc0*/  @P1 IMAD.MOV.U32 R25, RZ, RZ, R110 ;  /* 0x000000ffff191224 */ /* 0x000fe200078e006e */
[C---:B------:R-:W-:Y:S01]  /*2fd0*/  ISETP.EQ.AND P1, PT, R36.reuse, -0x8, PT ;  /* 0xfffffff82400780c */ /* 0x040fe20003f22270 */
[----:B------:R-:W0:Y:S01]  /*2fe0*/  LDC.64 R26, c[0x0][0x3a0] ;  /* 0x0000e800ff1a7b82 */ /* 0x000e220000000a00 */
[----:B------:R-:W1:Y:S03]  /*2ff0*/  LDCU UR6, c[0x0][0x380] ;  /* 0x00007000ff0677ac */ /* 0x000e660008000800 */
[----:B------:R-:W-:Y:S01]  /*3000*/  @P0 IMAD.MOV.U32 R25, RZ, RZ, R111 ;  /* 0x000000ffff190224 */ /* 0x000fe200078e006f */
[----:B------:R-:W-:Y:S01]  /*3010*/  ISETP.EQ.AND P0, PT, R36, -0x4, PT ;  /* 0xfffffffc2400780c */ /* 0x000fe20003f02270 */
[----:B------:R-:W-:-:S04]  /*3020*/  @P5 IMAD.MOV.U32 R112, RZ, RZ, R23 ;  /* 0x000000ffff705224 */ /* 0x000fc800078e0017 */
[----:B------:R-:W-:Y:S02]  /*3030*/  @P2 IMAD.MOV.U32 R113, RZ, RZ, R23 ;  /* 0x000000ffff712224 */ /* 0x000fe400078e0017 */
[----:B------:R-:W-:Y:S02]  /*3040*/  @P1 MOV R25, R112 ;  /* 0x0000007000191202 */ /* 0x000fe40000000f00 */
[----:B------:R-:W-:-:S04]  /*3050*/  ISETP.EQ.AND P1, PT, R36, 0x18, PT ;  /* 0x000000182400780c */ /* 0x000fc80003f22270 */
[----:B------:R-:W-:Y:S01]  /*3060*/  @P0 IMAD.MOV.U32 R25, RZ, RZ, R113 ;  /* 0x000000ffff190224 */ /* 0x000fe200078e0071 */
[----:B------:R-:W-:Y:S01]  /*3070*/  ISETP.EQ.AND P0, PT, R36, 0x1c, PT ;  /* 0x0000001c2400780c */ /* 0x000fe20003f02270 */
[----:B------:R-:W-:Y:S02]  /*3080*/  @P3 IMAD.MOV.U32 R25, RZ, RZ, R7 ;  /* 0x000000ffff193224 */ /* 0x000fe400078e0007 */
[----:B------:R-:W-:Y:S02]  /*3090*/  @P4 IMAD.MOV.U32 R25, RZ, RZ, R6 ;  /* 0x000000ffff194224 */ /* 0x000fe400078e0006 */
[----:B0-----:R-:W-:-:S04]  /*30a0*/  IMAD.WIDE R26, R22, 0x4, R26 ;  /* 0x00000004161a7825 */ /* 0x001fc800078e021a */
[----:B------:R-:W-:-:S04]  /*30b0*/  @P1 IMAD.MOV.U32 R5, RZ, RZ, R23 ;  /* 0x000000ffff051224 */ /* 0x000fc800078e0017 */
[----:B------:R-:W-:Y:S01]  /*30c0*/  @P0 MOV R4, R23 ;  /* 0x0000001700040202 */ /* 0x000fe20000000f00 */
[----:B------:R-:W-:Y:S02]  /*30d0*/  @P5 IMAD.MOV.U32 R25, RZ, RZ, R5 ;  /* 0x000000ffff195224 */ /* 0x000fe400078e0005 */
[----:B------:R-:W-:Y:S02]  /*30e0*/  VIADD R23, R22, 0x40 ;  /* 0x0000004016177836 */ /* 0x000fe40000000000 */
[----:B------:R-:W-:-:S03]  /*30f0*/  @P2 IMAD.MOV.U32 R25, RZ, RZ, R4 ;  /* 0x000000ffff192224 */ /* 0x000fc600078e0004 */
[----:B-1----:R-:W-:Y:S02]  /*3100*/  ISETP.GE.AND P0, PT, R23, UR6, PT ;  /* 0x0000000617007c0c */ /* 0x002fe4000bf06270 */
[----:B------:R0:W-:Y:S02]  /*3110*/  STG.E desc[UR8][R26.64], R25 ;  /* 0x000000191a007986 */ /* 0x0001e4000c101908 */
[----:B------:R-:W-:-:S13]  /*3120*/  ISETP.GE.OR P0, PT, R22, UR5, P0 ;  /* 0x0000000516007c0c */ /* 0x000fda0008706670 */
[----:B0-----:R-:W-:Y:S05]  /*3130*/  @P0 BRA `(.L_x_238) ;  /* 0x0000000000080947 */ /* 0x001fea0003800000 */
[----:B------:R-:W-:Y:S01]  /*3140*/  IMAD.MOV.U32 R22, RZ, RZ, R23 ;  /* 0x000000ffff167224 */ /* 0x000fe200078e0017 */
[----:B------:R-:W-:Y:S06]  /*3150*/  BRA `(.L_x_239) ;  /* 0xffffffec004c7947 */ /* 0x000fec000383ffff */
.L_x_238:
[----:B------:R-:W-:Y:S05]  /*3160*/  BSYNC.RECONVERGENT B0 ;  /* 0x0000000000007941 */ /* 0x000fea0003800200 */
.L_x_225:
[----:B------:R-:W-:Y:S05]  /*3170*/  BRA `(.L_x_223) ;  /* 0x0000000800387947 */ /* 0x000fea0003800000 */
.L_x_224:
[----:B------:R-:W-:-:S13]  /*3180*/  ISETP.NE.AND P0, PT, R10, RZ, PT ;  /* 0x000000ff0a00720c */ /* 0x000fda0003f05270 */
[----:B------:R-:W-:Y:S05]  /*3190*/  @!P0 BRA `(.L_x_240) ;  /* 0x00000004005c8947 */ /* 0x000fea0003800000 */
[----:B------:R-:W0:Y:S01]  /*31a0*/  S2R R23, SR_CgaCtaId ;  /* 0x0000000000177919 */ /* 0x000e220000008800 */
[----:B------:R-:W-:Y:S02]  /*31b0*/  MOV R22, 0x400 ;  /* 0x0000040000167802 */ /* 0x000fe40000000f00 */
[----:B------:R-:W-:Y:S02]  /*31c0*/  MOV R11, R8 ;  /* 0x00000008000b7202 */ /* 0x000fe40000000f00 */
[----:B0-----:R-:W-:-:S07]  /*31d0*/  LEA R27, R23, R22, 0x18 ;  /* 0x00000016171b7211 */ /* 0x001fce00078ec0ff */
.L_x_244:
[----:B0-----:R-:W0:Y:S01]  /*31e0*/  LDC.64 R22, c[0x0][0x3a8] ;  /* 0x0000ea00ff167b82 */ /* 0x001e220000000a00 */
[----:B------:R-:W2:Y:S01]  /*31f0*/  LDG.E R28, desc[UR8][R20.64] ;  /* 0x00000008141c7981 */ /* 0x000ea2000c1e1900 */
[----:B0-----:R-:W-:-:S06]  /*3200*/  IMAD.WIDE R22, R11, 0x4, R22 ;  /* 0x000000040b167825 */ /* 0x001fcc00078e0216 */
[----:B------:R0:W3:Y:S01]  /*3210*/  LDG.E R23, desc[UR8][R22.64] ;  /* 0x0000000816177981 */ /* 0x0000e2000c1e1900 */
[----:B------:R-:W-:-:S04]  /*3220*/  VIADD R24, R11, -UR5 ;  /* 0x800000050b187c36 */ /* 0x000fc80008000000 */
[----:B------:R-:W-:Y:S01]  /*3230*/  IMAD R26, R24, 0x4, R27 ;  /* 0x00000004181a7824 */ /* 0x000fe200078e021b */
[----:B------:R-:W-:-:S05]  /*3240*/  SHF.R.S32.HI R25, RZ, 0x1f, R24 ;  /* 0x0000001fff197819 */ /* 0x000fca0000011418 */
[----:B------:R-:W3:Y:S01]  /*3250*/  LDS R26, [R26] ;  /* 0x000000001a1a7984 */ /* 0x000ee20000000800 */
[----:B------:R-:W-:-:S04]  /*3260*/  LEA.HI R25, R25, R24, RZ, 0x5 ;  /* 0x0000001819197211 */ /* 0x000fc800078f28ff */
[----:B------:R-:W-:-:S05]  /*3270*/  SHF.R.S32.HI R25, RZ, 0x5, R25 ;  /* 0x00000005ff197819 */ /* 0x000fca0000011419 */
[----:B------:R-:W-:-:S05]  /*3280*/  IMAD.SHL.U32 R25, R25, 0x4, RZ ;  /* 0x0000000419197824 */ /* 0x000fca00078e00ff */
[C---:B------:R-:W-:Y:S02]  /*3290*/  ISETP.EQ.AND P3, PT, R25.reuse, RZ, PT ;  /* 0x000000ff1900720c */ /* 0x040fe40003f62270 */
[C---:B------:R-:W-:Y:S02]  /*32a0*/  ISETP.EQ.AND P2, PT, R25.reuse, 0x4, PT ;  /* 0x000000041900780c */ /* 0x040fe40003f42270 */
[C---:B------:R-:W-:Y:S02]  /*32b0*/  ISETP.EQ.AND P1, PT, R25.reuse, 0x8, PT ;  /* 0x000000081900780c */ /* 0x040fe40003f22270 */
[C---:B------:R-:W-:Y:S02]  /*32c0*/  ISETP.EQ.AND P0, PT, R25.reuse, 0xc, PT ;  /* 0x0000000c1900780c */ /* 0x040fe40003f02270 */
[C---:B------:R-:W-:Y:S02]  /*32d0*/  ISETP.EQ.AND P5, PT, R25.reuse, 0x10, PT ;  /* 0x000000101900780c */ /* 0x040fe40003fa2270 */
[----:B------:R-:W-:-:S03]  /*32e0*/  ISETP.EQ.AND P4, PT, R25, 0x14, PT ;  /* 0x000000141900780c */ /* 0x000fc60003f82270 */
[----:B0-----:R-:W-:Y:S02]  /*32f0*/  @P3 IMAD.MOV.U32 R22, RZ, RZ, R110 ;  /* 0x000000ffff163224 */ /* 0x001fe400078e006e */
[----:B------:R-:W-:Y:S02]  /*3300*/  @P2 MOV R22, R111 ;  /* 0x0000006f00162202 */ /* 0x000fe40000000f00 */
[----:B------:R-:W-:Y:S02]  /*3310*/  @P1 IMAD.MOV.U32 R22, RZ, RZ, R112 ;  /* 0x000000ffff161224 */ /* 0x000fe400078e0070 */
[----:B------:R-:W-:Y:S02]  /*3320*/  @P0 IMAD.MOV.U32 R22, RZ, RZ, R113 ;  /* 0x000000ffff160224 */ /* 0x000fe400078e0071 */
[----:B------:R-:W-:Y:S01]  /*3330*/  @P5 IMAD.MOV.U32 R22, RZ, RZ, R7 ;  /* 0x000000ffff165224 */ /* 0x000fe200078e0007 */
[----:B------:R-:W-:Y:S01]  /*3340*/  P2R R24, PR, RZ, 0x20 ;  /* 0x00000020ff187803 */ /* 0x000fe20000000000 */
[----:B------:R-:W-:Y:S01]  /*3350*/  @P4 IMAD.MOV.U32 R22, RZ, RZ, R6 ;  /* 0x000000ffff164224 */ /* 0x000fe200078e0006 */
[----:B------:R-:W-:Y:S01]  /*3360*/  ISETP.EQ.AND P5, PT, R25, 0x1c, PT ;  /* 0x0000001c1900780c */ /* 0x000fe20003fa2270 */
[----:B------:R-:W-:Y:S01]  /*3370*/  BSSY.RECONVERGENT B0, `(.L_x_241) ;  /* 0x0000030000007945 */ /* 0x000fe20003800200 */
[----:B---3--:R-:W-:Y:S01]  /*3380*/  FADD R23, R26, R23 ;  /* 0x000000171a177221 */ /* 0x008fe20000000000 */
[----:B------:R-:W-:-:S02]  /*3390*/  P2R R26, PR, RZ, 0x10 ;  /* 0x00000010ff1a7803 */ /* 0x000fc40000000000 */
[----:B------:R-:W-:Y:S01]  /*33a0*/  ISETP.EQ.AND P4, PT, R25, 0x18, PT ;  /* 0x000000181900780c */ /* 0x000fe20003f82270 */
[----:B--2---:R-:W-:-:S12]  /*33b0*/  FADD R23, R23, R28 ;  /* 0x0000001c17177221 */ /* 0x004fd80000000000 */
[----:B------:R-:W-:Y:S01]  /*33c0*/  @P4 MOV R22, R5 ;  /* 0x0000000500164202 */ /* 0x000fe20000000f00 */
[----:B------:R-:W-:-:S05]  /*33d0*/  @P5 IMAD.MOV.U32 R22, RZ, RZ, R4 ;  /* 0x000000ffff165224 */ /* 0x000fca00078e0004 */
[----:B------:R-:W-:-:S13]  /*33e0*/  FSETP.GEU.AND P6, PT, R23, R22, PT ;  /* 0x000000161700720b */ /* 0x000fda0003fce000 */
[----:B------:R-:W-:Y:S05]  /*33f0*/  @!P6 BRA `(.L_x_242) ;  /* 0x000000000038e947 */ /* 0x000fea0003800000 */
[C---:B------:R-:W-:Y:S02]  /*3400*/  ISETP.EQ.AND P5, PT, R25.reuse, -0x10, PT ;  /* 0xfffffff01900780c */ /* 0x040fe40003fa2270 */
[----:B------:R-:W-:-:S11]  /*3410*/  ISETP.EQ.AND P4, PT, R25, -0xc, PT ;  /* 0xfffffff41900780c */ /* 0x000fd60003f82270 */
[----:B------:R-:W-:Y:S01]  /*3420*/  @P5 IMAD.MOV.U32 R22, RZ, RZ, R110 ;  /* 0x000000ffff165224 */ /* 0x000fe200078e006e */
[C---:B------:R-:W-:Y:S01]  /*3430*/  ISETP.EQ.AND P5, PT, R25.reuse, -0x8, PT ;  /* 0xfffffff81900780c */ /* 0x040fe20003fa2270 */
[----:B------:R-:W-:Y:S01]  /*3440*/  @P4 IMAD.MOV.U32 R22, RZ, RZ, R111 ;  /* 0x000000ffff164224 */ /* 0x000fe200078e006f */
[----:B------:R-:W-:-:S11]  /*3450*/  ISETP.EQ.AND P4, PT, R25, -0x4, PT ;  /* 0xfffffffc1900780c */ /* 0x000fd60003f82270 */
[----:B------:R-:W-:Y:S02]  /*3460*/  @P5 IMAD.MOV.U32 R22, RZ, RZ, R112 ;  /* 0x000000ffff165224 */ /* 0x000fe400078e0070 */
[----:B------:R-:W-:Y:S01]  /*3470*/  @P4 MOV R22, R113 ;  /* 0x0000007100164202 */ /* 0x000fe20000000f00 */
[----:B------:R-:W-:Y:S02]  /*3480*/  @P3 IMAD.MOV.U32 R22, RZ, RZ, R7 ;  /* 0x000000ffff163224 */ /* 0x000fe400078e0007 */
[----:B------:R-:W-:Y:S02]  /*3490*/  @P2 IMAD.MOV.U32 R22, RZ, RZ, R6 ;  /* 0x000000ffff162224 */ /* 0x000fe400078e0006 */
[----:B------:R-:W-:Y:S02]  /*34a0*/  @P1 IMAD.MOV.U32 R22, RZ, RZ, R5 ;  /* 0x000000ffff161224 */ /* 0x000fe400078e0005 */
[----:B------:R-:W-:-:S05]  /*34b0*/  @P0 IMAD.MOV.U32 R22, RZ, RZ, R4 ;  /* 0x000000ffff160224 */ /* 0x000fca00078e0004 */
[----:B------:R-:W-:Y:S01]  /*34c0*/  MOV R25, R22 ;  /* 0x0000001600197202 */ /* 0x000fe20000000f00 */
[----:B------:R-:W-:Y:S06]  /*34d0*/  BRA `(.L_x_243) ;  /* 0x0000000000647947 */ /* 0x000fec0003800000 */
.L_x_242:
[----:B------:R-:W-:Y:S01]  /*34e0*/  P2R R22, PR, RZ, 0x1 ;  /* 0x00000001ff167803 */ /* 0x000fe20000000000 */
[--C-:B------:R-:W-:Y:S01]  /*34f0*/  @P4 IMAD.MOV.U32 R5, RZ, RZ, R23.reuse ;  /* 0x000000ffff054224 */ /* 0x100fe200078e0017 */
[----:B------:R-:W-:Y:S01]  /*3500*/  ISETP.NE.AND P0, PT, R24, RZ, PT ;  /* 0x000000ff1800720c */ /* 0x000fe20003f05270 */
[--C-:B------:R-:W-:Y:S01]  /*3510*/  @P5 IMAD.MOV.U32 R4, RZ, RZ, R23.reuse ;  /* 0x000000ffff045224 */ /* 0x100fe200078e0017 */
[C---:B------:R-:W-:Y:S01]  /*3520*/  ISETP.EQ.AND P4, PT, R25.reuse, -0x10, PT ;  /* 0xfffffff01900780c */ /* 0x040fe20003f82270 */
[--C-:B------:R-:W-:Y:S01]  /*3530*/  @P2 IMAD.MOV.U32 R111, RZ, RZ, R23.reuse ;  /* 0x000000ffff6f2224 */ /* 0x100fe200078e0017 */
[----:B------:R-:W-:Y:S01]  /*3540*/  ISETP.EQ.AND P5, PT, R25, -0xc, PT ;  /* 0xfffffff41900780c */ /* 0x000fe20003fa2270 */
[----:B------:R-:W-:Y:S01]  /*3550*/  @P1 IMAD.MOV.U32 R112, RZ, RZ, R23 ;  /* 0x000000ffff701224 */ /* 0x000fe200078e0017 */
[----:B------:R-:W-:Y:S01]  /*3560*/  @P3 MOV R110, R23 ;  /* 0x00000017006e3202 */ /* 0x000fe20000000f00 */
[----:B------:R-:W-:Y:S01]  /*3570*/  @P1 IMAD.MOV.U32 R5, RZ, RZ, R10 ;  /* 0x000000ffff051224 */ /* 0x000fe200078e000a */
[----:B------:R-:W-:-:S05]  /*3580*/  ISETP.NE.AND P6, PT, R26, RZ, PT ;  /* 0x000000ff1a00720c */ /* 0x000fca0003fc5270 */
[--C-:B------:R-:W-:Y:S01]  /*3590*/  @P0 IMAD.MOV.U32 R7, RZ, RZ, R23.reuse ;  /* 0x000000ffff070224 */ /* 0x100fe200078e0017 */
[----:B------:R-:W-:Y:S01]  /*35a0*/  ISETP.NE.AND P0, PT, R22, RZ, PT ;  /* 0x000000ff1600720c */ /* 0x000fe20003f05270 */
[--C-:B------:R-:W-:Y:S01]  /*35b0*/  @P4 IMAD.MOV.U32 R110, RZ, RZ, R10.reuse ;  /* 0x000000ffff6e4224 */ /* 0x100fe200078e000a */
[C---:B------:R-:W-:Y:S01]  /*35c0*/  ISETP.EQ.AND P4, PT, R25.reuse, -0x8, PT ;  /* 0xfffffff81900780c */ /* 0x040fe20003f82270 */
[--C-:B------:R-:W-:Y:S01]  /*35d0*/  @P5 IMAD.MOV.U32 R111, RZ, RZ, R10.reuse ;  /* 0x000000ffff6f5224 */ /* 0x100fe200078e000a */
[----:B------:R-:W-:Y:S01]  /*35e0*/  ISETP.EQ.AND P5, PT, R25, -0x4, PT ;  /* 0xfffffffc1900780c */ /* 0x000fe20003fa2270 */
[--C-:B------:R-:W-:Y:S02]  /*35f0*/  IMAD.MOV.U32 R25, RZ, RZ, R10.reuse ;  /* 0x000000ffff197224 */ /* 0x100fe400078e000a */
[----:B------:R-:W-:Y:S01]  /*3600*/  @P6 IMAD.MOV.U32 R6, RZ, RZ, R23 ;  /* 0x000000ffff066224 */ /* 0x000fe200078e0017 */
[----:B------:R-:W-:Y:S01]  /*3610*/  @P2 MOV R6, R10 ;  /* 0x0000000a00062202 */ /* 0x000fe20000000f00 */
[----:B------:R-:W-:-:S04]  /*3620*/  @P3 IMAD.MOV.U32 R7, RZ, RZ, R10 ;  /* 0x000000ffff073224 */ /* 0x000fc800078e000a */
[----:B------:R-:W-:Y:S01]  /*3630*/  @P0 MOV R113, R23 ;  /* 0x0000001700710202 */ /* 0x000fe20000000f00 */
[--C-:B------:R-:W-:Y:S02]  /*3640*/  @P0 IMAD.MOV.U32 R4, RZ, RZ, R10.reuse ;  /* 0x000000ffff040224 */ /* 0x100fe400078e000a */
[--C-:B------:R-:W-:Y:S02]  /*3650*/  @P4 IMAD.MOV.U32 R112, RZ, RZ, R10.reuse ;  /* 0x000000ffff704224 */ /* 0x100fe400078e000a */
[----:B------:R-:W-:-:S07]  /*3660*/  @P5 IMAD.MOV.U32 R113, RZ, RZ, R10 ;  /* 0x000000ffff715224 */ /* 0x000fce00078e000a */
.L_x_243:
[----:B------:R-:W-:Y:S05]  /*3670*/  BSYNC.RECONVERGENT B0 ;  /* 0x0000000000007941 */ /* 0x000fea0003800200 */
.L_x_241:
[----:B------:R-:W0:Y:S01]  /*3680*/  LDC.64 R22, c[0x0][0x3a0] ;  /* 0x0000e800ff167b82 */ /* 0x000e220000000a00 */
[C---:B------:R-:W-:Y:S01]  /*3690*/  ISETP.GE.AND P0, PT, R11.reuse, UR5, PT ;  /* 0x000000050b007c0c */ /* 0x040fe2000bf06270 */
[----:B0-----:R-:W-:-:S05]  /*36a0*/  IMAD.WIDE R22, R11, 0x4, R22 ;  /* 0x000000040b167825 */ /* 0x001fca00078e0216 */
[----:B------:R0:W-:Y:S07]  /*36b0*/  STG.E desc[UR8][R22.64], R25 ;  /* 0x0000001916007986 */ /* 0x0001ee000c101908 */
[----:B------:R-:W-:Y:S05]  /*36c0*/  @P0 BRA `(.L_x_223) ;  /* 0x0000000000e40947 */ /* 0x000fea0003800000 */
[----:B------:R-:W-:-:S05]  /*36d0*/  VIADD R11, R11, 0x40 ;  /* 0x000000400b0b7836 */ /* 0x000fca0000000000 */
[----:B------:R-:W-:-:S13]  /*36e0*/  ISETP.GE.AND P0, PT, R11, UR11, PT ;  /* 0x0000000b0b007c0c */ /* 0x000fda000bf06270 */
[----:B------:R-:W-:Y:S05]  /*36f0*/  @!P0 BRA `(.L_x_244) ;  /* 0xfffffff800b88947 */ /* 0x000fea000383ffff */
[----:B------:R-:W-:Y:S05]  /*3700*/  BRA `(.L_x_223) ;  /* 0x0000000000d47947 */ /* 0x000fea0003800000 */
.L_x_240:
[----:B------:R-:W2:Y:S01]  /*3710*/  S2R R11, SR_CgaCtaId ;  /* 0x00000000000b7919 */ /* 0x000ea20000008800 */
[----:B------:R-:W-:Y:S01]  /*3720*/  MOV R10, 0x400 ;  /* 0x00000400000a7802 */ /* 0x000fe20000000f00 */
[----:B------:R-:W-:-:S03]  /*3730*/  IMAD.MOV.U32 R25, RZ, RZ, R8 ;  /* 0x000000ffff197224 */ /* 0x000fc600078e0008 */
[----:B--2---:R-:W-:-:S07]  /*3740*/  LEA R31, R11, R10, 0x18 ;  /* 0x0000000a0b1f7211 */ /* 0x004fce00078ec0ff */
.L_x_245:
[----:B------:R-:W0:Y:S01]  /*3750*/  LDC.64 R10, c[0x0][0x3a8] ;  /* 0x0000ea00ff0a7b82 */ /* 0x000e220000000a00 */
[----:B------:R-:W2:Y:S01]  /*3760*/  LDG.E R29, desc[UR8][R20.64] ;  /* 0x00000008141d7981 */ /* 0x000ea2000c1e1900 */
[----:B------:R-:W-:-:S06]  /*3770*/  IADD3 R24, PT, PT, R25, -UR5, RZ ;  /* 0x8000000519187c10 */ /* 0x000fcc000fffe0ff */
[----:B------:R-:W1:Y:S01]  /*3780*/  LDC.64 R22, c[0x0][0x3a0] ;  /* 0x0000e800ff167b82 */ /* 0x000e620000000a00 */
[----:B0-----:R-:W-:-:S06]  /*3790*/  IMAD.WIDE R10, R25, 0x4, R10 ;  /* 0x00000004190a7825 */ /* 0x001fcc00078e020a */
[----:B------:R-:W3:Y:S01]  /*37a0*/  LDG.E R11, desc[UR8][R10.64] ;  /* 0x000000080a0b7981 */ /* 0x000ee2000c1e1900 */
[----:B------:R-:W-:-:S06]  /*37b0*/  IMAD R26, R24, 0x4, R31 ;  /* 0x00000004181a7824 */ /* 0x000fcc00078e021f */
[----:B------:R-:W3:Y:S01]  /*37c0*/  LDS R26, [R26] ;  /* 0x000000001a1a7984 */ /* 0x000ee20000000800 */
[----:B------:R-:W-:-:S04]  /*37d0*/  SHF.R.S32.HI R27, RZ, 0x1f, R24 ;  /* 0x0000001fff1b7819 */ /* 0x000fc80000011418 */
[----:B------:R-:W-:-:S04]  /*37e0*/  LEA.HI R27, R27, R24, RZ, 0x5 ;  /* 0x000000181b1b7211 */ /* 0x000fc800078f28ff */
[----:B------:R-:W-:-:S05]  /*37f0*/  SHF.R.S32.HI R27, RZ, 0x5, R27 ;  /* 0x00000005ff1b7819 */ /* 0x000fca000001141b */
[----:B------:R-:W-:-:S05]  /*3800*/  IMAD.SHL.U32 R27, R27, 0x4, RZ ;  /* 0x000000041b1b7824 */ /* 0x000fca00078e00ff */
[C---:B------:R-:W-:Y:S02]  /*3810*/  ISETP.EQ.AND P0, PT, R27.reuse, 0x10, PT ;  /* 0x000000101b00780c */ /* 0x040fe40003f02270 */
[C---:B------:R-:W-:Y:S02]  /*3820*/  ISETP.EQ.AND P4, PT, R27.reuse, 0x18, PT ;  /* 0x000000181b00780c */ /* 0x040fe40003f82270 */
[C---:B------:R-:W-:Y:S02]  /*3830*/  ISETP.EQ.AND P5, PT, R27.reuse, 0x14, PT ;  /* 0x000000141b00780c */ /* 0x040fe40003fa2270 */
[C---:B------:R-:W-:Y:S02]  /*3840*/  ISETP.EQ.AND P3, PT, R27.reuse, 0x1c, PT ;  /* 0x0000001c1b00780c */ /* 0x040fe40003f62270 */
[C---:B------:R-:W-:Y:S02]  /*3850*/  ISETP.EQ.AND P2, PT, R27.reuse, RZ, PT ;  /* 0x000000ff1b00720c */ /* 0x040fe40003f42270 */
[----:B------:R-:W-:Y:S01]  /*3860*/  ISETP.EQ.AND P1, PT, R27, 0x4, PT ;  /* 0x000000041b00780c */ /* 0x000fe20003f22270 */
[----:B---3--:R-:W-:-:S04]  /*3870*/  FADD R24, R26, R11 ;  /* 0x0000000b1a187221 */ /* 0x008fc80000000000 */
[----:B--2---:R-:W-:-:S04]  /*3880*/  FADD R24, R24, R29 ;  /* 0x0000001d18187221 */ /* 0x004fc80000000000 */
[----:B------:R-:W-:Y:S01]  /*3890*/  @P0 IMAD.MOV.U32 R7, RZ, RZ, R24 ;  /* 0x000000ffff070224 */ /* 0x000fe200078e0018 */
[----:B------:R-:W-:Y:S01]  /*38a0*/  ISETP.EQ.AND P0, PT, R27, 0x8, PT ;  /* 0x000000081b00780c */ /* 0x000fe20003f02270 */
[----:B-1----:R-:W-:-:S04]  /*38b0*/  IMAD.WIDE R10, R25, 0x4, R22 ;  /* 0x00000004190a7825 */ /* 0x002fc800078e0216 */
[----:B------:R-:W-:Y:S01]  /*38c0*/  VIADD R22, R25, 0x40 ;  /* 0x0000004019167836 */ /* 0x000fe20000000000 */
[----:B------:R0:W-:Y:S01]  /*38d0*/  STG.E desc[UR8][R10.64], RZ ;  /* 0x000000ff0a007986 */ /* 0x0001e2000c101908 */
[----:B------:R-:W-:Y:S01]  /*38e0*/  @P4 IMAD.MOV.U32 R5, RZ, RZ, R24 ;  /* 0x000000ffff054224 */ /* 0x000fe200078e0018 */
[----:B------:R-:W-:-:S05]  /*38f0*/  @P5 MOV R6, R24 ;  /* 0x0000001800065202 */ /* 0x000fca0000000f00 */
[--C-:B------:R-:W-:Y:S02]  /*3900*/  @P0 IMAD.MOV.U32 R112, RZ, RZ, R24.reuse ;  /* 0x000000ffff700224 */ /* 0x100fe400078e0018 */
[----:B------:R-:W-:Y:S01]  /*3910*/  @P0 IMAD.MOV.U32 R5, RZ, RZ, RZ ;  /* 0x000000ffff050224 */ /* 0x000fe200078e00ff */
[----:B------:R-:W-:Y:S01]  /*3920*/  ISETP.GE.AND P0, PT, R22, UR12, PT ;  /* 0x0000000c16007c0c */ /* 0x000fe2000bf06270 */
[--C-:B------:R-:W-:Y:S01]  /*3930*/  @P3 IMAD.MOV.U32 R4, RZ, RZ, R24.reuse ;  /* 0x000000ffff043224 */ /* 0x100fe200078e0018 */
[----:B------:R-:W-:Y:S01]  /*3940*/  ISETP.EQ.AND P5, PT, R27, 0xc, PT ;  /* 0x0000000c1b00780c */ /* 0x000fe20003fa2270 */
[----:B------:R-:W-:Y:S01]  /*3950*/  @P2 IMAD.MOV.U32 R110, RZ, RZ, R24 ;  /* 0x000000ffff6e2224 */ /* 0x000fe200078e0018 */
[----:B------:R-:W-:Y:S01]  /*3960*/  ISETP.GE.OR P0, PT, R25, UR5, P0 ;  /* 0x0000000519007c0c */ /* 0x000fe20008706670 */
[----:B------:R-:W-:Y:S01]  /*3970*/  @P2 IMAD.MOV.U32 R7, RZ, RZ, RZ ;  /* 0x000000ffff072224 */ /* 0x000fe200078e00ff */
[----:B------:R-:W-:Y:S01]  /*3980*/  @P1 MOV R111, R24 ;  /* 0x00000018006f1202 */ /* 0x000fe20000000f00 */
[----:B------:R-:W-:Y:S01]  /*3990*/  @P1 IMAD.MOV.U32 R6, RZ, RZ, RZ ;  /* 0x000000ffff061224 */ /* 0x000fe200078e00ff */
[----:B------:R-:W-:-:S02]  /*39a0*/  ISETP.EQ.AND P4, PT, R27, -0x10, PT ;  /* 0xfffffff01b00780c */ /* 0x000fc40003f82270 */
[C---:B------:R-:W-:Y:S02]  /*39b0*/  ISETP.EQ.AND P3, PT, R27.reuse, -0xc, PT ;  /* 0xfffffff41b00780c */ /* 0x040fe40003f62270 */
[C---:B------:R-:W-:Y:S02]  /*39c0*/  ISETP.EQ.AND P2, PT, R27.reuse, -0x8, PT ;  /* 0xfffffff81b00780c */ /* 0x040fe40003f42270 */
[----:B------:R-:W-:Y:S01]  /*39d0*/  ISETP.EQ.AND P1, PT, R27, -0x4, PT ;  /* 0xfffffffc1b00780c */ /* 0x000fe20003f22270 */
[----:B------:R-:W-:Y:S01]  /*39e0*/  IMAD.MOV.U32 R25, RZ, RZ, R22 ;  /* 0x000000ffff197224 */ /* 0x000fe200078e0016 */
[----:B------:R-:W-:Y:S01]  /*39f0*/  @P5 MOV R113, R24 ;  /* 0x0000001800715202 */ /* 0x000fe20000000f00 */
[----:B------:R-:W-:-:S04]  /*3a00*/  @P5 IMAD.MOV.U32 R4, RZ, RZ, RZ ;  /* 0x000000ffff045224 */ /* 0x000fc800078e00ff */
[----:B------:R-:W-:Y:S02]  /*3a10*/  @P4 IMAD.MOV.U32 R110, RZ, RZ, RZ ;  /* 0x000000ffff6e4224 */ /* 0x000fe400078e00ff */
[----:B------:R-:W-:Y:S02]  /*3a20*/  @P3 MOV R111, RZ ;  /* 0x000000ff006f3202 */ /* 0x000fe40000000f00 */
[----:B------:R-:W-:Y:S02]  /*3a30*/  @P2 IMAD.MOV.U32 R112, RZ, RZ, RZ ;  /* 0x000000ffff702224 */ /* 0x000fe400078e00ff */
[----:B------:R-:W-:Y:S01]  /*3a40*/  @P1 IMAD.MOV.U32 R113, RZ, RZ, RZ ;  /* 0x000000ffff711224 */ /* 0x000fe200078e00ff */
[----:B0-----:R-:W-:Y:S06]  /*3a50*/  @!P0 BRA `(.L_x_245) ;  /* 0xfffffffc003c8947 */ /* 0x001fec000383ffff */
.L_x_223:
[----:B0-----:R-:W-:Y:S05]  /*3a60*/  BSYNC.RECONVERGENT B1 ;  /* 0x0000000000017941 */ /* 0x001fea0003800200 */
.L_x_222:
[----:B------:R-:W0:Y:S02]  /*3a70*/  LDCU UR6, c[0x0][0x384] ;  /* 0x00007080ff0677ac */ /* 0x000e240008000800 */
[----:B0-----:R-:W-:Y:S01]  /*3a80*/  UISETP.GE.AND UP0, UPT, UR4, UR6, UPT ;  /* 0x000000060400728c */ /* 0x001fe2000bf06270 */
[----:B------:R-:W-:Y:S08]  /*3a90*/  BAR.SYNC.DEFER_BLOCKING 0x0 ;  /* 0x0000000000007b1d */ /* 0x000ff00000010000 */
[----:B------:R-:W-:Y:S05]  /*3aa0*/  BRA.U !UP0, `(.L_x_246) ;  /* 0xffffffc908247547 */ /* 0x000fea000b83ffff */
[----:B------:R-:W-:Y:S05]  /*3ab0*/  EXIT ;  /* 0x000000000000794d */ /* 0x000fea0003800000 */
.L_x_247:
        /* <DEDUP_REMOVED lines=12> */
.L_x_257:


//--------------------- .nv.shared._ZN6kmeans21compute_squared_distsEiiPfS0_ --------------------------
	.section	.nv.shared._ZN6kmeans21compute_squared_distsEiiPfS0_,"aw",@nobits
	.sectionflags	@""
	.align	16
	.zero		1024


//--------------------- .nv.shared.reserved.0     --------------------------
	.section	.nv.shared.reserved.0,"aw",@nobits
	.weak		__nv_reservedSMEM_offset_0_alias
	.size		__nv_reservedSMEM_offset_0_alias, 0, 64
	.other		__nv_reservedSMEM_offset_0_alias,@"STO_CUDA_RESERVED_SHARED STV_DEFAULT"
__nv_reservedSMEM_offset_0_alias:
	.zero		0
	.zero		64


//--------------------- .nv.global                --------------------------
	.section	.nv.global,"aw",@nobits
.nv.global:
	.type		_ZN34_INTERNAL_7f11a92b_4_k_cu_312700484cuda3std3__436_GLOBAL__N__7f11a92b_4_k_cu_312700486ignoreE,@object
	.size		_ZN34_INTERNAL_7f11a92b_4_k_cu_312700484cuda3std3__436_GLOBAL__N__7f11a92b_4_k_cu_312700486ignoreE,(_ZN34_INTERNAL_7f11a92b_4_k_cu_312700484cuda3std6ranges3__45__cpo5cdataE - _ZN34_INTERNAL_7f11a92b_4_k_cu_312700484cuda3std3__436_GLOBAL__N__7f11a92b_4_k_cu_312700486ignoreE)
_ZN34_INTERNAL_7f11a92b_4_k_cu_312700484cuda3std3__436_GLOBAL__N__7f11a92b_4_k_cu_312700486ignoreE:
	.zero		1
	.type		_ZN34_INTERNAL_7f11a92b_4_k_cu_312700484cuda3std6ranges3__45__cpo5cdataE,@object
	.size		_ZN34_INTERNAL_7f11a92b_4_k_cu_312700484cuda3std6ranges3__45__cpo5cdataE,(_ZN34_INTERNAL_7f11a92b_4_k_cu_312700484cuda3std3__45__cpo5beginE - _ZN34_INTERNAL_7f11a92b_4_k_cu_312700484cuda3std6ranges3__45__cpo5cdataE)
_ZN34_INTERNAL_7f11a92b_4_k_cu_312700484cuda3std6ranges3__45__cpo5cdataE:
	.zero		1
	.type		_ZN34_INTERNAL_7f11a92b_4_k_cu_312700484cuda3std3__45__cpo5beginE,@object
	.size		_ZN34_INTERNAL_7f11a92b_4_k_cu_312700484cuda3std3__45__cpo5beginE,(_ZN34_INTERNAL_7f11a92b_4_k_cu_312700484cuda3std6ranges3__45__cpo3endE - _ZN34_INTERNAL_7f11a92b_4_k_cu_312700484cuda3std3__45__cpo5beginE)
_ZN34_INTERNAL_7f11a92b_4_k_cu_312700484cuda3std3__45__cpo5beginE:
	.zero		1
	.type		_ZN34_INTERNAL_7f11a92b_4_k_cu_312700484cuda3std6ranges3__45__cpo3endE,@object
	.size		_ZN34_INTERNAL_7f11a92b_4_k_cu_312700484cuda3std6ranges3__45__cpo3endE,(_ZN34_INTERNAL_7f11a92b_4_k_cu_312700484cuda3std3__47nulloptE - _ZN34_INTERNAL_7f11a92b_4_k_cu_312700484cuda3std6ranges3__45__cpo3endE)
_ZN34_INTERNAL_7f11a92b_4_k_cu_312700484cuda3std6ranges3__45__cpo3endE:
	.zero		1
	.type		_ZN34_INTERNAL_7f11a92b_4_k_cu_312700484cuda3std3__47nulloptE,@object
	.size		_ZN34_INTERNAL_7f11a92b_4_k_cu_312700484cuda3std3__47nulloptE,(_ZN34_INTERNAL_7f11a92b_4_k_cu_312700486thrust24THRUST_300001_SM_1000_NS6system6detail10sequential3seqE - _ZN34_INTERNAL_7f11a92b_4_k_cu_312700484cuda3std3__47nulloptE)
_ZN34_INTERNAL_7f11a92b_4_k_cu_312700484cuda3std3__47nulloptE:
	.zero		1
	.type		_ZN34_INTERNAL_7f11a92b_4_k_cu_312700486thrust24THRUST_300001_SM_1000_NS6system6detail10sequential3seqE,@object
	.size		_ZN34_INTERNAL_7f11a92b_4_k_cu_312700486thrust24THRUST_300001_SM_1000_NS6system6detail10sequential3seqE,(_ZN34_INTERNAL_7f11a92b_4_k_cu_312700484cuda3std3__45__cpo6rbeginE - _ZN34_INTERNAL_7f11a92b_4_k_cu_312700486thrust24THRUST_300001_SM_1000_NS6system6detail10sequential3seqE)
_ZN34_INTERNAL_7f11a92b_4_k_cu_312700486thrust24THRUST_300001_SM_1000_NS6system6detail10sequential3seqE:
	.zero		1
	.type		_ZN34_INTERNAL_7f11a92b_4_k_cu_312700484cuda3std3__45__cpo6rbeginE,@object
	.size		_ZN34_INTERNAL_7f11a92b_4_k_cu_312700484cuda3std3__45__cpo6rbeginE,(_ZN34_INTERNAL_7f11a92b_4_k_cu_312700484cuda3std6ranges3__45__cpo9iter_swapE - _ZN34_INTERNAL_7f11a92b_4_k_cu_312700484cuda3std3__45__cpo6rbeginE)
_ZN34_INTERNAL_7f11a92b_4_k_cu_312700484cuda3std3__45__cpo6rbeginE:
	.zero		1
	.type		_ZN34_INTERNAL_7f11a92b_4_k_cu_312700484cuda3std6ranges3__45__cpo9iter_swapE,@object
	.size		_ZN34_INTERNAL_7f11a92b_4_k_cu_312700484cuda3std6ranges3__45__cpo9iter_swapE,(_ZN34_INTERNAL_7f11a92b_4_k_cu_312700484cuda3std3__48in_placeE - _ZN34_INTERNAL_7f11a92b_4_k_cu_312700484cuda3std6ranges3__45__cpo9iter_swapE)
_ZN34_INTERNAL_7f11a92b_4_k_cu_312700484cuda3std6ranges3__45__cpo9iter_swapE:
	.zero		1
	.type		_ZN34_INTERNAL_7f11a92b_4_k_cu_312700484cuda3std3__48in_placeE,@object
	.size		_ZN34_INTERNAL_7f11a92b_4_k_cu_312700484cuda3std3__48in_placeE,(_ZN34_INTERNAL_7f11a92b_4_k_cu_312700484cuda3std6ranges3__45__cpo5ssizeE - _ZN34_INTERNAL_7f11a92b_4_k_cu_312700484cuda3std3__48in_placeE)
_ZN34_INTERNAL_7f11a92b_4_k_cu_312700484cuda3std3__48in_placeE:
	.zero		1
	.type		_ZN34_INTERNAL_7f11a92b_4_k_cu_312700484cuda3std6ranges3__45__cpo5ssizeE,@object
	.size		_ZN34_INTERNAL_7f11a92b_4_k_cu_312700484cuda3std6ranges3__45__cpo5ssizeE,(_ZN34_INTERNAL_7f11a92b_4_k_cu_312700484cuda3std3__45__cpo6cbeginE - _ZN34_INTERNAL_7f11a92b_4_k_cu_312700484cuda3std6ranges3__45__cpo5ssizeE)
_ZN34_INTERNAL_7f11a92b_4_k_cu_312700484cuda3std6ranges3__45__cpo5ssizeE:
	.zero		1
	.type		_ZN34_INTERNAL_7f11a92b_4_k_cu_312700484cuda3std3__45__cpo6cbeginE,@object
	.size		_ZN34_INTERNAL_7f11a92b_4_k_cu_312700484cuda3std3__45__cpo6cbeginE,(_ZN34_INTERNAL_7f11a92b_4_k_cu_312700484cuda3std6ranges3__45__cpo4cendE - _ZN34_INTERNAL_7f11a92b_4_k_cu_312700484cuda3std3__45__cpo6cbeginE)
_ZN34_INTERNAL_7f11a92b_4_k_cu_312700484cuda3std3__45__cpo6cbeginE:
	.zero		1
	.type		_ZN34_INTERNAL_7f11a92b_4_k_cu_312700484cuda3std6ranges3__45__cpo4cendE,@object
	.size		_ZN34_INTERNAL_7f11a92b_4_k_cu_312700484cuda3std6ranges3__45__cpo4cendE,(_ZN34_INTERNAL_7f11a92b_4_k_cu_312700484cuda3std3__45__cpo7crbeginE - _ZN34_INTERNAL_7f11a92b_4_k_cu_312700484cuda3std6ranges3__45__cpo4cendE)
_ZN34_INTERNAL_7f11a92b_4_k_cu_312700484cuda3std6ranges3__45__cpo4cendE:
	.zero		1
	.type		_ZN34_INTERNAL_7f11a92b_4_k_cu_312700484cuda3std3__45__cpo7crbeginE,@object
	.size		_ZN34_INTERNAL_7f11a92b_4_k_cu_312700484cuda3std3__45__cpo7crbeginE,(_ZN34_INTERNAL_7f11a92b_4_k_cu_312700484cuda3std6ranges3__45__cpo4prevE - _ZN34_INTERNAL_7f11a92b_4_k_cu_312700484cuda3std3__45__cpo7crbeginE)
_ZN34_INTERNAL_7f11a92b_4_k_cu_312700484cuda3std3__45__cpo7crbeginE:
	.zero		1
	.type		_ZN34_INTERNAL_7f11a92b_4_k_cu_312700484cuda3std6ranges3__45__cpo4prevE,@object
	.size		_ZN34_INTERNAL_7f11a92b_4_k_cu_312700484cuda3std6ranges3__45__cpo4prevE,(_ZN34_INTERNAL_7f11a92b_4_k_cu_312700484cuda3std6ranges3__45__cpo9iter_moveE - _ZN34_INTERNAL_7f11a92b_4_k_cu_312700484cuda3std6ranges3__45__cpo4prevE)
_ZN34_INTERNAL_7f11a92b_4_k_cu_312700484cuda3std6ranges3__45__cpo4prevE:
	.zero		1
	.type		_ZN34_INTERNAL_7f11a92b_4_k_cu_312700484cuda3std6ranges3__45__cpo9iter_moveE,@object
	.size		_ZN34_INTERNAL_7f11a92b_4_k_cu_312700484cuda3std6ranges3__45__cpo9iter_moveE,(_ZN34_INTERNAL_7f11a92b_4_k_cu_312700484cuda3std3__420unreachable_sentinelE - _ZN34_INTERNAL_7f11a92b_4_k_cu_312700484cuda3std6ranges3__45__cpo9iter_moveE)
_ZN34_INTERNAL_7f11a92b_4_k_cu_312700484cuda3std6ranges3__45__cpo9iter_moveE:
	.zero		1
	.type		_ZN34_INTERNAL_7f11a92b_4_k_cu_312700484cuda3std3__420unreachable_sentinelE,@object
	.size		_ZN34_INTERNAL_7f11a92b_4_k_cu_312700484cuda3std3__420unreachable_sentinelE,(_ZN34_INTERNAL_7f11a92b_4_k_cu_312700484cuda3std6ranges3__45__cpo8distanceE - _ZN34_INTERNAL_7f11a92b_4_k_cu_312700484cuda3std3__420unreachable_sentinelE)
_ZN34_INTERNAL_7f11a92b_4_k_cu_312700484cuda3std3__420unreachable_sentinelE:
	.zero		1
	.type		_ZN34_INTERNAL_7f11a92b_4_k_cu_312700484cuda3std6ranges3__45__cpo8distanceE,@object
	.size		_ZN34_INTERNAL_7f11a92b_4_k_cu_312700484cuda3std6ranges3__45__cpo8distanceE,(_ZN34_INTERNAL_7f11a92b_4_k_cu_312700484cuda3std3__45__cpo4cendE - _ZN34_INTERNAL_7f11a92b_4_k_cu_312700484cuda3std6ranges3__45__cpo8distanceE)
_ZN34_INTERNAL_7f11a92b_4_k_cu_312700484cuda3std6ranges3__45__cpo8distanceE:
	.zero		1
	.type		_ZN34_INTERNAL_7f11a92b_4_k_cu_312700484cuda3std3__45__cpo4cendE,@object
	.size		_ZN34_INTERNAL_7f11a92b_4_k_cu_312700484cuda3std3__45__cpo4cendE,(_ZN34_INTERNAL_7f11a92b_4_k_cu_312700484cuda3std6ranges3__45__cpo7advanceE - _ZN34_INTERNAL_7f11a92b_4_k_cu_312700484cuda3std3__45__cpo4cendE)
_ZN34_INTERNAL_7f11a92b_4_k_cu_312700484cuda3std3__45__cpo4cendE:
	.zero		1
	.type		_ZN34_INTERNAL_7f11a92b_4_k_cu_312700484cuda3std6ranges3__45__cpo7advanceE,@object
	.size		_ZN34_INTERNAL_7f11a92b_4_k_cu_312700484cuda3std6ranges3__45__cpo7advanceE,(_ZN34_INTERNAL_7f11a92b_4_k_cu_312700484cuda3std3__45__cpo5crendE - _ZN34_INTERNAL_7f11a92b_4_k_cu_312700484cuda3std6ranges3__45__cpo7advanceE)
_ZN34_INTERNAL_7f11a92b_4_k_cu_312700484cuda3std6ranges3__45__cpo7advanceE:
	.zero		1
	.type		_ZN34_INTERNAL_7f11a92b_4_k_cu_312700484cuda3std3__45__cpo5crendE,@object
	.size		_ZN34_INTERNAL_7f11a92b_4_k_cu_312700484cuda3std3__45__cpo5crendE,(_ZN34_INTERNAL_7f11a92b_4_k_cu_312700484cuda3std6ranges3__45__cpo4dataE - _ZN34_INTERNAL_7f11a92b_4_k_cu_312700484cuda3std3__45__cpo5crendE)
_ZN34_INTERNAL_7f11a92b_4_k_cu_312700484cuda3std3__45__cpo5crendE:
	.zero		1
	.type		_ZN34_INTERNAL_7f11a92b_4_k_cu_312700484cuda3std6ranges3__45__cpo4dataE,@object
	.size		_ZN34_INTERNAL_7f11a92b_4_k_cu_312700484cuda3std6ranges3__45__cpo4dataE,(_ZN34_INTERNAL_7f11a92b_4_k_cu_312700484cuda3std6ranges3__45__cpo5beginE - _ZN34_INTERNAL_7f11a92b_4_k_cu_312700484cuda3std6ranges3__45__cpo4dataE)
_ZN34_INTERNAL_7f11a92b_4_k_cu_312700484cuda3std6ranges3__45__cpo4dataE:
	.zero		1
	.type		_ZN34_INTERNAL_7f11a92b_4_k_cu_312700484cuda3std6ranges3__45__cpo5beginE,@object
	.size		_ZN34_INTERNAL_7f11a92b_4_k_cu_312700484cuda3std6ranges3__45__cpo5beginE,(_ZN34_INTERNAL_7f11a92b_4_k_cu_312700484cuda3std3__419piecewise_constructE - _ZN34_INTERNAL_7f11a92b_4_k_cu_312700484cuda3std6ranges3__45__cpo5beginE)
_ZN34_INTERNAL_7f11a92b_4_k_cu_312700484cuda3std6ranges3__45__cpo5beginE:
	.zero		1
	.type		_ZN34_INTERNAL_7f11a92b_4_k_cu_312700484cuda3std3__419piecewise_constructE,@object
	.size		_ZN34_INTERNAL_7f11a92b_4_k_cu_312700484cuda3std3__419piecewise_constructE,(_ZN34_INTERNAL_7f11a92b_4_k_cu_312700484cuda3std6ranges3__45__cpo4sizeE - _ZN34_INTERNAL_7f11a92b_4_k_cu_312700484cuda3std3__419piecewise_constructE)
_ZN34_INTERNAL_7f11a92b_4_k_cu_312700484cuda3std3__419piecewise_constructE:
	.zero		1
	.type		_ZN34_INTERNAL_7f11a92b_4_k_cu_312700484cuda3std6ranges3__45__cpo4sizeE,@object
	.size		_ZN34_INTERNAL_7f11a92b_4_k_cu_312700484cuda3std6ranges3__45__cpo4sizeE,(_ZN34_INTERNAL_7f11a92b_4_k_cu_312700484cuda3std3__45__cpo3endE - _ZN34_INTERNAL_7f11a92b_4_k_cu_312700484cuda3std6ranges3__45__cpo4sizeE)
_ZN34_INTERNAL_7f11a92b_4_k_cu_312700484cuda3std6ranges3__45__cpo4sizeE:
	.zero		1
	.type		_ZN34_INTERNAL_7f11a92b_4_k_cu_312700484cuda3std3__45__cpo3endE,@object
	.size		_ZN34_INTERNAL_7f11a92b_4_k_cu_312700484cuda3std3__45__cpo3endE,(_ZN34_INTERNAL_7f11a92b_4_k_cu_312700484cuda3std6ranges3__45__cpo6cbeginE - _ZN34_INTERNAL_7f11a92b_4_k_cu_312700484cuda3std3__45__cpo3endE)
_ZN34_INTERNAL_7f11a92b_4_k_cu_312700484cuda3std3__45__cpo3endE:
	.zero		1
	.type		_ZN34_INTERNAL_7f11a92b_4_k_cu_312700484cuda3std6ranges3__45__cpo6cbeginE,@object
	.size		_ZN34_INTERNAL_7f11a92b_4_k_cu_312700484cuda3std6ranges3__45__cpo6cbeginE,(_ZN34_INTERNAL_7f11a92b_4_k_cu_312700484cuda3std3__45__cpo4rendE - _ZN34_INTERNAL_7f11a92b_4_k_cu_312700484cuda3std6ranges3__45__cpo6cbeginE)
_ZN34_INTERNAL_7f11a92b_4_k_cu_312700484cuda3std6ranges3__45__cpo6cbeginE:
	.zero		1
	.type		_ZN34_INTERNAL_7f11a92b_4_k_cu_312700484cuda3std3__45__cpo4rendE,@object
	.size		_ZN34_INTERNAL_7f11a92b_4_k_cu_312700484cuda3std3__45__cpo4rendE,(_ZN34_INTERNAL_7f11a92b_4_k_cu_312700484cuda3std6ranges3__45__cpo4nextE - _ZN34_INTERNAL_7f11a92b_4_k_cu_312700484cuda3std3__45__cpo4rendE)
_ZN34_INTERNAL_7f11a92b_4_k_cu_312700484cuda3std3__45__cpo4rendE:
	.zero		1
	.type		_ZN34_INTERNAL_7f11a92b_4_k_cu_312700484cuda3std6ranges3__45__cpo4nextE,@object
	.size		_ZN34_INTERNAL_7f11a92b_4_k_cu_312700484cuda3std6ranges3__45__cpo4nextE,(_ZN34_INTERNAL_7f11a92b_4_k_cu_312700484cuda3std6ranges3__45__cpo4swapE - _ZN34_INTERNAL_7f11a92b_4_k_cu_312700484cuda3std6ranges3__45__cpo4nextE)
_ZN34_INTERNAL_7f11a92b_4_k_cu_312700484cuda3std6ranges3__45__cpo4nextE:
	.zero		1
	.type		_ZN34_INTERNAL_7f11a92b_4_k_cu_312700484cuda3std6ranges3__45__cpo4swapE,@object
	.size		_ZN34_INTERNAL_7f11a92b_4_k_cu_312700484cuda3std6ranges3__45__cpo4swapE,(.L_13 - _ZN34_INTERNAL_7f11a92b_4_k_cu_312700484cuda3std6ranges3__45__cpo4swapE)
_ZN34_INTERNAL_7f11a92b_4_k_cu_312700484cuda3std6ranges3__45__cpo4swapE:
	.zero		1
.L_13:


//--------------------- .nv.shared._ZN6kmeans15reset_centroidsEiiiPiPfS1_S0_ --------------------------
	.section	.nv.shared._ZN6kmeans15reset_centroidsEiiiPiPfS1_S0_,"aw",@nobits
	.sectionflags	@""
	.align	16
	.zero		1024


//--------------------- .nv.shared._ZN6kmeans17compute_centroidsEiiiPfS0_PjS0_Pi --------------------------
	.section	.nv.shared._ZN6kmeans17compute_centroidsEiiiPfS0_PjS0_Pi,"aw",@nobits
	.sectionflags	@""
	.align	16
	.zero		1024


//--------------------- .nv.shared._ZN6kmeans14compute_countsEiiiPfS0_PjS0_Pi --------------------------
	.section	.nv.shared._ZN6kmeans14compute_countsEiiiPfS0_PjS0_Pi,"aw",@nobits
	.sectionflags	@""
	.align	16
	.zero		1024


//--------------------- .nv.shared._ZN6kmeans16compute_clustersEiiiPfS0_Pj --------------------------
	.section	.nv.shared._ZN6kmeans16compute_clustersEiiiPfS0_Pj,"aw",@nobits
	.sectionflags	@""
	.align	16
	.zero		1024


//--------------------- .nv.shared._ZN3cub18CUB_300001_SM_10006detail6reduce27DeviceSegmentedReduceKernelINS2_10policy_hubIfi5AddOpE10Policy1000EPfS8_PiS9_iS5_ffEEvT0_T1_T2_T3_T5_T6_ --------------------------
	.section	.nv.shared._ZN3cub18CUB_300001_SM_10006detail6reduce27DeviceSegmentedReduceKernelINS2_10policy_hubIfi5AddOpE10Policy1000EPfS8_PiS9_iS5_ffEEvT0_T1_T2_T3_T5_T6_,"aw",@nobits
	.sectionflags	@""
	.align	16
.nv.shared._ZN3cub18CUB_300001_SM_10006detail6reduce27DeviceSegmentedReduceKernelINS2_10policy_hubIfi5AddOpE10Policy1000EPfS8_PiS9_iS5_ffEEvT0_T1_T2_T3_T5_T6_:
	.zero		1072


//--------------------- .nv.shared._ZN3cub18CUB_300001_SM_10006detail6reduce27DeviceSegmentedReduceKernelINS2_10policy_hubIii5AddOpE10Policy1000EPiS8_S8_S8_iS5_iiEEvT0_T1_T2_T3_T5_T6_ --------------------------
	.section	.nv.shared._ZN3cub18CUB_300001_SM_10006detail6reduce27DeviceSegmentedReduceKernelINS2_10policy_hubIii5AddOpE10Policy1000EPiS8_S8_S8_iS5_iiEEvT0_T1_T2_T3_T5_T6_,"aw",@nobits
	.sectionflags	@""
	.align	16
.nv.shared._ZN3cub18CUB_300001_SM_10006detail6reduce27DeviceSegmentedReduceKernelINS2_10policy_hubIii5AddOpE10Policy1000EPiS8_S8_S8_iS5_iiEEvT0_T1_T2_T3_T5_T6_:
	.zero		1072


//--------------------- .nv.shared._ZN3cub18CUB_300001_SM_10006detail11EmptyKernelIvEEvv --------------------------
	.section	.nv.shared._ZN3cub18CUB_300001_SM_10006detail11EmptyKernelIvEEvv,"aw",@nobits
	.sectionflags	@""
	.align	16
	.zero		1024


//--------------------- .nv.shared._Z6matmuliiiPKfS0_PjPfS2_ --------------------------
	.section	.nv.shared._Z6matmuliiiPKfS0_PjPfS2_,"aw",@nobits
	.sectionflags	@""
	.align	16
	.zero		1024


//--------------------- .nv.constant0._ZN6kmeans21compute_squared_distsEiiPfS0_ --------------------------
	.section	.nv.constant0._ZN6kmeans21compute_squared_distsEiiPfS0_,"a",@progbits
	.sectionflags	@""
	.align	4
.nv.constant0._ZN6kmeans21compute_squared_distsEiiPfS0_:
	.zero		920


//--------------------- .nv.constant0._ZN6kmeans15reset_centroidsEiiiPiPfS1_S0_ --------------------------
	.section	.nv.constant0._ZN6kmeans15reset_centroidsEiiiPiPfS1_S0_,"a",@progbits
	.sectionflags	@""
	.align	4
.nv.constant0._ZN6kmeans15reset_centroidsEiiiPiPfS1_S0_:
	.zero		944


//--------------------- .nv.constant0._ZN6kmeans17compute_centroidsEiiiPfS0_PjS0_Pi --------------------------
	.section	.nv.constant0._ZN6kmeans17compute_centroidsEiiiPfS0_PjS0_Pi,"a",@progbits
	.sectionflags	@""
	.align	4
.nv.constant0._ZN6kmeans17compute_centroidsEiiiPfS0_PjS0_Pi:
	.zero		952


//--------------------- .nv.constant0._ZN6kmeans14compute_countsEiiiPfS0_PjS0_Pi --------------------------
	.section	.nv.constant0._ZN6kmeans14compute_countsEiiiPfS0_PjS0_Pi,"a",@progbits
	.sectionflags	@""
	.align	4
.nv.constant0._ZN6kmeans14compute_countsEiiiPfS0_PjS0_Pi:
	.zero		952


//--------------------- .nv.constant0._ZN6kmeans16compute_clustersEiiiPfS0_Pj --------------------------
	.section	.nv.constant0._ZN6kmeans16compute_clustersEiiiPfS0_Pj,"a",@progbits
	.sectionflags	@""
	.align	4
.nv.constant0._ZN6kmeans16compute_clustersEiiiPfS0_Pj:
	.zero		936


//--------------------- .nv.constant0._ZN3cub18CUB_300001_SM_10006detail6reduce27DeviceSegmentedReduceKernelINS2_10policy_hubIfi5AddOpE10Policy1000EPfS8_PiS9_iS5_ffEEvT0_T1_T2_T3_T5_T6_ --------------------------
	.section	.nv.constant0._ZN3cub18CUB_300001_SM_10006detail6reduce27DeviceSegmentedReduceKernelINS2_10policy_hubIfi5AddOpE10Policy1000EPfS8_PiS9_iS5_ffEEvT0_T1_T2_T3_T5_T6_,"a",@progbits
	.sectionflags	@""
	.align	4
.nv.constant0._ZN3cub18CUB_300001_SM_10006detail6reduce27DeviceSegmentedReduceKernelINS2_10policy_hubIfi5AddOpE10Policy1000EPfS8_PiS9_iS5_ffEEvT0_T1_T2_T3_T5_T6_:
	.zero		936


//--------------------- .nv.constant0._ZN3cub18CUB_300001_SM_10006detail6reduce27DeviceSegmentedReduceKernelINS2_10policy_hubIii5AddOpE10Policy1000EPiS8_S8_S8_iS5_iiEEvT0_T1_T2_T3_T5_T6_ --------------------------
	.section	.nv.constant0._ZN3cub18CUB_300001_SM_10006detail6reduce27DeviceSegmentedReduceKernelINS2_10policy_hubIii5AddOpE10Policy1000EPiS8_S8_S8_iS5_iiEEvT0_T1_T2_T3_T5_T6_,"a",@progbits
	.sectionflags	@""
	.align	4
.nv.constant0._ZN3cub18CUB_300001_SM_10006detail6reduce27DeviceSegmentedReduceKernelINS2_10policy_hubIii5AddOpE10Policy1000EPiS8_S8_S8_iS5_iiEEvT0_T1_T2_T3_T5_T6_:
	.zero		936


//--------------------- .nv.constant0._ZN3cub18CUB_300001_SM_10006detail11EmptyKernelIvEEvv --------------------------
	.section	.nv.constant0._ZN3cub18CUB_300001_SM_10006detail11EmptyKernelIvEEvv,"a",@progbits
	.sectionflags	@""
	.align	4
.nv.constant0._ZN3cub18CUB_300001_SM_10006detail11EmptyKernelIvEEvv:
	.zero		896


//--------------------- .nv.constant0._Z6matmuliiiPKfS0_PjPfS2_ --------------------------
	.section	.nv.constant0._Z6matmuliiiPKfS0_PjPfS2_,"a",@progbits
	.sectionflags	@""
	.align	4
.nv.constant0._Z6matmuliiiPKfS0_PjPfS2_:
	.zero		952


//--------------------- SYMBOLS --------------------------

	.type		.nv.reservedSmem.offset0,@object
	.size		.nv.reservedSmem.offset0,0x4
	.type		.nv.reservedSmem.cap,@object
	.size		.nv.reservedSmem.cap,0x4
